	.target	sm_90a

	.elftype	@"ET_EXEC"


//--------------------- .note.nv.tkinfo           --------------------------
	.section	.note.nv.tkinfo,"",@"SHT_NOTE"
	.sectionflags	@"SHF_NOTE_NV_TKINFO"
	.tkinfo
        /*0018*/ 	.word	0x00000002
        /*0030*/ 	.string	""
        /*0030*/ 	.string	"ptxas"
        /*0030*/ 	.string	"Cuda compilation tools, release 13.0, V13.0.88"
        /*0030*/ 	.string	"Build cuda_13.0.r13.0/compiler.36424714_0"
        /*0030*/ 	.string	"-v  -suppress-debug-info  -lineinfo  -arch sm_90a "



//--------------------- .note.nv.cuinfo           --------------------------
	.section	.note.nv.cuinfo,"",@"SHT_NOTE"
	.sectionflags	@"SHF_NOTE_NV_CUINFO"
        /*0018*/ 	.short	0x0002
        /*001a*/ 	.short	0x005a
        /*001c*/ 	.short	0x0082
	.zero		2


//--------------------- .nv.info                  --------------------------
	.section	.nv.info,"",@"SHT_CUDA_INFO"
	.align	4


	//----- nvinfo : EIATTR_REGCOUNT
	.align		4
        /*0000*/ 	.byte	0x04, 0x2f
        /*0002*/ 	.short	(.L_1 - .L_0)
	.align		4
.L_0:
        /*0004*/ 	.word	index@(matmul_kernel)
        /*0008*/ 	.word	0x000000ff


	//----- nvinfo : EIATTR_FRAME_SIZE
	.align		4
.L_1:
        /*000c*/ 	.byte	0x04, 0x11
        /*000e*/ 	.short	(.L_3 - .L_2)
	.align		4
.L_2:
        /*0010*/ 	.word	index@(matmul_kernel)
        /*0014*/ 	.word	0x00001738


	//----- nvinfo : EIATTR_MIN_STACK_SIZE
	.align		4
.L_3:
        /*0018*/ 	.byte	0x04, 0x12
        /*001a*/ 	.short	(.L_5 - .L_4)
	.align		4
.L_4:
        /*001c*/ 	.word	index@(matmul_kernel)
        /*0020*/ 	.word	0x00001738
.L_5:


//--------------------- .nv.compat                --------------------------
	.section	.nv.compat,"",@"SHT_CUDA_COMPAT_INFO"
	.align	4
        /*0000*/ 	.byte	0x02, 0x09, 0x01, 0x00, 0x02, 0x02, 0x04, 0x00, 0x02, 0x05, 0x05, 0x00, 0x03, 0x07, 0x01, 0x01
        /*0010*/ 	.byte	0x02, 0x03, 0x00, 0x00, 0x02, 0x06, 0x01, 0x00, 0x04, 0x0b, 0x08, 0x00, 0x00, 0x00, 0x00, 0x00
        /*0020*/ 	.byte	0x00, 0x00, 0x00, 0x00


//--------------------- .nv.info.matmul_kernel    --------------------------
	.section	.nv.info.matmul_kernel,"",@"SHT_CUDA_INFO"
	.sectionflags	@""
	.align	4


	//----- nvinfo : EIATTR_CUDA_API_VERSION
	.align		4
        /*0000*/ 	.byte	0x04, 0x37
        /*0002*/ 	.short	(.L_7 - .L_6)
.L_6:
        /*0004*/ 	.word	0x00000082


	//----- nvinfo : EIATTR_KPARAM_INFO
	.align		4
.L_7:
        /*0008*/ 	.byte	0x04, 0x17
        /*000a*/ 	.short	(.L_9 - .L_8)
.L_8:
        /*000c*/ 	.word	0x00000000
        /*0010*/ 	.short	0x000d
        /*0012*/ 	.short	0x0048
        /*0014*/ 	.byte	0x00, 0xf4, 0x21, 0x00


	//----- nvinfo : EIATTR_KPARAM_INFO
	.align		4
.L_9:
        /*0018*/ 	.byte	0x04, 0x17
        /*001a*/ 	.short	(.L_11 - .L_10)
.L_10:
        /*001c*/ 	.word	0x00000000
        /*0020*/ 	.short	0x000c
        /*0022*/ 	.short	0x0040
        /*0024*/ 	.byte	0x00, 0xf4, 0x21, 0x00


	//----- nvinfo : EIATTR_KPARAM_INFO
	.align		4
.L_11:
        /*0028*/ 	.byte	0x04, 0x17
        /*002a*/ 	.short	(.L_13 - .L_12)
.L_12:
        /*002c*/ 	.word	0x00000000
        /*0030*/ 	.short	0x000b
        /*0032*/ 	.short	0x0038
        /*0034*/ 	.byte	0x00, 0xf0, 0x11, 0x00


	//----- nvinfo : EIATTR_KPARAM_INFO
	.align		4
.L_13:
        /*0038*/ 	.byte	0x04, 0x17
        /*003a*/ 	.short	(.L_15 - .L_14)
.L_14:
        /*003c*/ 	.word	0x00000000
        /*0040*/ 	.short	0x000a
        /*0042*/ 	.short	0x0034
        /*0044*/ 	.byte	0x00, 0xf0, 0x11, 0x00


	//----- nvinfo : EIATTR_KPARAM_INFO
	.align		4
.L_15:
        /*0048*/ 	.byte	0x04, 0x17
        /*004a*/ 	.short	(.L_17 - .L_16)
.L_16:
        /*004c*/ 	.word	0x00000000
        /*0050*/ 	.short	0x0009
        /*0052*/ 	.short	0x0030
        /*0054*/ 	.byte	0x00, 0xf0, 0x11, 0x00


	//----- nvinfo : EIATTR_KPARAM_INFO
	.align		4
.L_17:
        /*0058*/ 	.byte	0x04, 0x17
        /*005a*/ 	.short	(.L_19 - .L_18)
.L_18:
        /*005c*/ 	.word	0x00000000
        /*0060*/ 	.short	0x0008
        /*0062*/ 	.short	0x002c
        /*0064*/ 	.byte	0x00, 0xf0, 0x11, 0x00


	//----- nvinfo : EIATTR_KPARAM_INFO
	.align		4
.L_19:
        /*0068*/ 	.byte	0x04, 0x17
        /*006a*/ 	.short	(.L_21 - .L_20)
.L_20:
        /*006c*/ 	.word	0x00000000
        /*0070*/ 	.short	0x0007
        /*0072*/ 	.short	0x0028
        /*0074*/ 	.byte	0x00, 0xf0, 0x11, 0x00


	//----- nvinfo : EIATTR_KPARAM_INFO
	.align		4
.L_21:
        /*0078*/ 	.byte	0x04, 0x17
        /*007a*/ 	.short	(.L_23 - .L_22)
.L_22:
        /*007c*/ 	.word	0x00000000
        /*0080*/ 	.short	0x0006
        /*0082*/ 	.short	0x0024
        /*0084*/ 	.byte	0x00, 0xf0, 0x11, 0x00


	//----- nvinfo : EIATTR_KPARAM_INFO
	.align		4
.L_23:
        /*0088*/ 	.byte	0x04, 0x17
        /*008a*/ 	.short	(.L_25 - .L_24)
.L_24:
        /*008c*/ 	.word	0x00000000
        /*0090*/ 	.short	0x0005
        /*0092*/ 	.short	0x0020
        /*0094*/ 	.byte	0x00, 0xf0, 0x11, 0x00


	//----- nvinfo : EIATTR_KPARAM_INFO
	.align		4
.L_25:
        /*0098*/ 	.byte	0x04, 0x17
        /*009a*/ 	.short	(.L_27 - .L_26)
.L_26:
        /*009c*/ 	.word	0x00000000
        /*00a0*/ 	.short	0x0004
        /*00a2*/ 	.short	0x001c
        /*00a4*/ 	.byte	0x00, 0xf0, 0x11, 0x00


	//----- nvinfo : EIATTR_KPARAM_INFO
	.align		4
.L_27:
        /*00a8*/ 	.byte	0x04, 0x17
        /*00aa*/ 	.short	(.L_29 - .L_28)
.L_28:
        /*00ac*/ 	.word	0x00000000
        /*00b0*/ 	.short	0x0003
        /*00b2*/ 	.short	0x0018
        /*00b4*/ 	.byte	0x00, 0xf0, 0x11, 0x00


	//----- nvinfo : EIATTR_KPARAM_INFO
	.align		4
.L_29:
        /*00b8*/ 	.byte	0x04, 0x17
        /*00ba*/ 	.short	(.L_31 - .L_30)
.L_30:
        /*00bc*/ 	.word	0x00000000
        /*00c0*/ 	.short	0x0002
        /*00c2*/ 	.short	0x0010
        /*00c4*/ 	.byte	0x00, 0xf4, 0x21, 0x00


	//----- nvinfo : EIATTR_KPARAM_INFO
	.align		4
.L_31:
        /*00c8*/ 	.byte	0x04, 0x17
        /*00ca*/ 	.short	(.L_33 - .L_32)
.L_32:
        /*00cc*/ 	.word	0x00000000
        /*00d0*/ 	.short	0x0001
        /*00d2*/ 	.short	0x0008
        /*00d4*/ 	.byte	0x00, 0xf4, 0x21, 0x00


	//----- nvinfo : EIATTR_KPARAM_INFO
	.align		4
.L_33:
        /*00d8*/ 	.byte	0x04, 0x17
        /*00da*/ 	.short	(.L_35 - .L_34)
.L_34:
        /*00dc*/ 	.word	0x00000000
        /*00e0*/ 	.short	0x0000
        /*00e2*/ 	.short	0x0000
        /*00e4*/ 	.byte	0x00, 0xf4, 0x21, 0x00


	//----- nvinfo : EIATTR_SPARSE_MMA_MASK
	.align		4
.L_35:
        /*00e8*/ 	.byte	0x03, 0x50
        /*00ea*/ 	.short	0x0000


	//----- nvinfo : EIATTR_MAXREG_COUNT
	.align		4
        /*00ec*/ 	.byte	0x03, 0x1b
        /*00ee*/ 	.short	0x00ff


	//----- nvinfo : EIATTR_NUM_BARRIERS
	.align		4
        /*00f0*/ 	.byte	0x02, 0x4c
        /*00f2*/ 	.byte	0x01
	.zero		1


	//----- nvinfo : EIATTR_ANNOTATIONS
	.align		4
        /*00f4*/ 	.byte	0x04, 0x55
        /*00f6*/ 	.short	(.L_37 - .L_36)


	//   ....[0]....
.L_36:
        /*00f8*/ 	.word	0x00000001
        /*00fc*/ 	.byte	0x50, 0x05, 0x00, 0x00, 0x01, 0x00, 0x00, 0x00, 0x90, 0x05, 0x00, 0x00, 0x01, 0x00, 0x00, 0x00
        /* <DEDUP_REMOVED lines=2564> */
        /*a14c*/ 	.byte	0x10, 0x0a, 0x04, 0x00, 0x01, 0x00, 0x00, 0x00, 0xc0, 0x0c, 0x04, 0x00


	//----- nvinfo : EIATTR_MERCURY_ISA_VERSION
	.align		4
.L_37:
        /*a158*/ 	.byte	0x03, 0x5f
        /*a15a*/ 	.short	0x0101


	//----- nvinfo : EIATTR_EXIT_INSTR_OFFSETS
	.align		4
        /*a15c*/ 	.byte	0x04, 0x1c
        /*a15e*/ 	.short	(.L_39 - .L_38)


	//   ....[0]....
.L_38:
        /*a160*/ 	.word	0x00040cb0


	//   ....[1]....
        /*a164*/ 	.word	0x00040ce0


	//----- nvinfo : EIATTR_REQNTID
	.align		4
.L_39:
        /*a168*/ 	.byte	0x04, 0x10
        /*a16a*/ 	.short	(.L_41 - .L_40)
.L_40:
        /*a16c*/ 	.word	0x00000100
        /*a170*/ 	.word	0x00000001
        /*a174*/ 	.word	0x00000001


	//----- nvinfo : EIATTR_CBANK_PARAM_SIZE
	.align		4
.L_41:
        /*a178*/ 	.byte	0x03, 0x19
        /*a17a*/ 	.short	0x0050


	//----- nvinfo : EIATTR_PARAM_CBANK
	.align		4
        /*a17c*/ 	.byte	0x04, 0x0a
        /*a17e*/ 	.short	(.L_43 - .L_42)
	.align		4
.L_42:
        /*a180*/ 	.word	index@(.nv.constant0.matmul_kernel)
        /*a184*/ 	.short	0x0210
        /*a186*/ 	.short	0x0050


	//----- nvinfo : EIATTR_SW_WAR
	.align		4
.L_43:
        /*a188*/ 	.byte	0x04, 0x36
        /*a18a*/ 	.short	(.L_45 - .L_44)
.L_44:
        /*a18c*/ 	.word	0x00000008
.L_45:


//--------------------- .nv.callgraph             --------------------------
	.section	.nv.callgraph,"",@"SHT_CUDA_CALLGRAPH"
	.align	4
	.sectionentsize	8
	.align		4
        /*0000*/ 	.word	0x00000000
	.align		4
        /*0004*/ 	.word	0xffffffff
	.align		4
        /*0008*/ 	.word	0x00000000
	.align		4
        /*000c*/ 	.word	0xfffffffe
	.align		4
        /*0010*/ 	.word	0x00000000
	.align		4
        /*0014*/ 	.word	0xfffffffd
	.align		4
        /*0018*/ 	.word	0x00000000
	.align		4
        /*001c*/ 	.word	0xfffffffc


//--------------------- .text.matmul_kernel       --------------------------
	.section	.text.matmul_kernel,"ax",@progbits
	.align	128
        .global         matmul_kernel
        .type           matmul_kernel,@function
        .size           matmul_kernel,(.L_x_4 - matmul_kernel)
        .other          matmul_kernel,@"STO_CUDA_ENTRY STV_DEFAULT"
matmul_kernel:
.text.matmul_kernel:
[----:B------:R-:W0:Y:S08]  /*0000*/  LDC R1, c[0x0][0x28] ;  /* 0x00000a00ff017b82 */ /* 0x000e300000000800 */
[----:B------:R-:W1:Y:S01]  /*0010*/  LDC.64 R6, c[0x0][0x228] ;  /* 0x00008a00ff067b82 */ /* 0x000e620000000a00 */
[----:B------:R-:W2:Y:S01]  /*0020*/  S2R R5, SR_CTAID.X ;  /* 0x0000000000057919 */ /* 0x000ea20000002500 */
[----:B------:R-:W-:Y:S01]  /*0030*/  UMOV UR4, 0x400 ;  /* 0x0000040000047882 */ /* 0x000fe20000000000 */
[----:B------:R-:W-:Y:S01]  /*0040*/  ULDC.64 UR6, c[0x0][0x208] ;  /* 0x0000820000067ab9 */ /* 0x000fe20000000a00 */
[----:B0-----:R-:W-:Y:S01]  /*0050*/  VIADD R1, R1, 0xffffe8c8 ;  /* 0xffffe8c801017836 */ /* 0x001fe20000000000 */
[----:B------:R-:W0:Y:S03]  /*0060*/  S2R R153, SR_TID.X ;  /* 0x0000000000997919 */ /* 0x000e260000002100 */
[----:B------:R-:W3:Y:S01]  /*0070*/  S2UR UR5, SR_CgaCtaId ;  /* 0x00000000000579c3 */ /* 0x000ee20000008800 */
[----:B-1----:R-:W-:-:S05]  /*0080*/  VIADD R0, R7, 0xff ;  /* 0x000000ff07007836 */ /* 0x002fca0000000000 */
[----:B------:R-:W-:Y:S01]  /*0090*/  SHF.R.S32.HI R3, RZ, 0x1f, R0 ;  /* 0x0000001fff037819 */ /* 0x000fe20000011400 */
[----:B---3--:R-:W-:-:S03]  /*00a0*/  ULEA UR4, UR5, UR4, 0x18 ;  /* 0x0000000405047291 */ /* 0x008fc6000f8ec03f */
[----:B------:R-:W-:Y:S02]  /*00b0*/  LEA.HI R3, R3, R0, RZ, 0x8 ;  /* 0x0000000003037211 */ /* 0x000fe400078f40ff */
[----:B--2---:R-:W-:Y:S02]  /*00c0*/  IABS R10, R5 ;  /* 0x00000005000a7213 */ /* 0x004fe40000000000 */
[----:B------:R-:W-:-:S05]  /*00d0*/  SHF.R.S32.HI R3, RZ, 0x8, R3 ;  /* 0x00000008ff037819 */ /* 0x000fca0000011403 */
[----:B------:R-:W-:-:S05]  /*00e0*/  IMAD.SHL.U32 R4, R3, 0x8, RZ ;  /* 0x0000000803047824 */ /* 0x000fca00078e00ff */
[-C--:B------:R-:W-:Y:S02]  /*00f0*/  IABS R9, R4.reuse ;  /* 0x0000000400097213 */ /* 0x080fe40000000000 */
[----:B------:R-:W-:Y:S02]  /*0100*/  IABS R12, R4 ;  /* 0x00000004000c7213 */ /* 0x000fe40000000000 */
[----:B------:R-:W1:Y:S08]  /*0110*/  I2F.RP R0, R9 ;  /* 0x0000000900007306 */ /* 0x000e700000209400 */
[----:B-1----:R-:W1:Y:S02]  /*0120*/  MUFU.RCP R0, R0 ;  /* 0x0000000000007308 */ /* 0x002e640000001000 */
[----:B-1----:R-:W-:-:S02]  /*0130*/  VIADD R2, R0, 0xffffffe ;  /* 0x0ffffffe00027836 */ /* 0x002fc40000000000 */
[----:B------:R-:W-:-:S04]  /*0140*/  IMAD.MOV R0, RZ, RZ, -R12 ;  /* 0x000000ffff007224 */ /* 0x000fc800078e0a0c */
[----:B------:R1:W2:Y:S02]  /*0150*/  F2I.FTZ.U32.TRUNC.NTZ R3, R2 ;  /* 0x0000000200037305 */ /* 0x0002a4000021f000 */
[----:B-1----:R-:W-:Y:S02]  /*0160*/  IMAD.MOV.U32 R2, RZ, RZ, RZ ;  /* 0x000000ffff027224 */ /* 0x002fe400078e00ff */
[----:B--2---:R-:W-:-:S04]  /*0170*/  IMAD.MOV R8, RZ, RZ, -R3 ;  /* 0x000000ffff087224 */ /* 0x004fc800078e0a03 */
[----:B------:R-:W-:Y:S02]  /*0180*/  IMAD R11, R8, R9, RZ ;  /* 0x00000009080b7224 */ /* 0x000fe400078e02ff */
[----:B------:R-:W-:Y:S02]  /*0190*/  IMAD.MOV.U32 R8, RZ, RZ, R10 ;  /* 0x000000ffff087224 */ /* 0x000fe400078e000a */
[----:B------:R-:W-:-:S06]  /*01a0*/  IMAD.HI.U32 R3, R3, R11, R2 ;  /* 0x0000000b03037227 */ /* 0x000fcc00078e0002 */
[----:B------:R-:W-:-:S04]  /*01b0*/  IMAD.HI.U32 R3, R3, R8, RZ ;  /* 0x0000000803037227 */ /* 0x000fc800078e00ff */
[----:B------:R-:W-:-:S05]  /*01c0*/  IMAD R0, R3, R0, R8 ;  /* 0x0000000003007224 */ /* 0x000fca00078e0208 */
[----:B------:R-:W-:-:S13]  /*01d0*/  ISETP.GT.U32.AND P1, PT, R9, R0, PT ;  /* 0x000000000900720c */ /* 0x000fda0003f24070 */
[----:B------:R-:W-:Y:S02]  /*01e0*/  @!P1 IMAD.IADD R0, R0, 0x1, -R9 ;  /* 0x0000000100009824 */ /* 0x000fe400078e0a09 */
[----:B------:R-:W-:Y:S01]  /*01f0*/  @!P1 VIADD R3, R3, 0x1 ;  /* 0x0000000103039836 */ /* 0x000fe20000000000 */
[----:B------:R-:W-:Y:S02]  /*0200*/  ISETP.NE.AND P1, PT, R4, RZ, PT ;  /* 0x000000ff0400720c */ /* 0x000fe40003f25270 */
[----:B------:R-:W-:Y:S02]  /*0210*/  ISETP.GE.U32.AND P0, PT, R0, R9, PT ;  /* 0x000000090000720c */ /* 0x000fe40003f06070 */
[----:B------:R-:W-:-:S04]  /*0220*/  LOP3.LUT R0, R5, R4, RZ, 0x3c, !PT ;  /* 0x0000000405007212 */ /* 0x000fc800078e3cff */
[----:B------:R-:W-:Y:S01]  /*0230*/  ISETP.GE.AND P2, PT, R0, RZ, PT ;  /* 0x000000ff0000720c */ /* 0x000fe20003f46270 */
[----:B------:R-:W-:-:S06]  /*0240*/  VIADD R0, R6, 0x1ff ;  /* 0x000001ff06007836 */ /* 0x000fcc0000000000 */
[----:B------:R-:W-:-:S04]  /*0250*/  @P0 VIADD R3, R3, 0x1 ;  /* 0x0000000103030836 */ /* 0x000fc80000000000 */
[----:B------:R-:W-:Y:S01]  /*0260*/  IMAD.MOV.U32 R2, RZ, RZ, R3 ;  /* 0x000000ffff027224 */ /* 0x000fe200078e0003 */
[----:B------:R-:W-:-:S03]  /*0270*/  SHF.R.S32.HI R3, RZ, 0x1f, R0 ;  /* 0x0000001fff037819 */ /* 0x000fc60000011400 */
[----:B------:R-:W-:Y:S01]  /*0280*/  @!P2 IMAD.MOV R2, RZ, RZ, -R2 ;  /* 0x000000ffff02a224 */ /* 0x000fe200078e0a02 */
[----:B------:R-:W-:Y:S02]  /*0290*/  @!P1 LOP3.LUT R2, RZ, R4, RZ, 0x33, !PT ;  /* 0x00000004ff029212 */ /* 0x000fe400078e33ff */
[----:B------:R-:W-:-:S03]  /*02a0*/  LEA.HI R3, R3, R0, RZ, 0x9 ;  /* 0x0000000003037211 */ /* 0x000fc600078f48ff */
[----:B------:R-:W-:Y:S02]  /*02b0*/  IMAD.SHL.U32 R8, R2, 0x8, RZ ;  /* 0x0000000802087824 */ /* 0x000fe400078e00ff */
[----:B------:R-:W-:-:S03]  /*02c0*/  IMAD.MOV R2, RZ, RZ, -R2 ;  /* 0x000000ffff027224 */ /* 0x000fc600078e0a02 */
[----:B------:R-:W-:Y:S01]  /*02d0*/  LEA.HI.SX32 R3, R3, -R8, 0x17 ;  /* 0x8000000803037211 */ /* 0x000fe200078fbaff */
[----:B------:R-:W-:-:S03]  /*02e0*/  IMAD R4, R4, R2, R5 ;  /* 0x0000000204047224 */ /* 0x000fc600078e0205 */
[----:B------:R-:W-:Y:S02]  /*02f0*/  VIMNMX R13, R3, 0x8, PT ;  /* 0x00000008030d7848 */ /* 0x000fe40003fe0100 */
[----:B------:R-:W-:Y:S02]  /*0300*/  IABS R11, R4 ;  /* 0x00000004000b7213 */ /* 0x000fe40000000000 */
[----:B------:R-:W-:-:S04]  /*0310*/  IABS R9, R13 ;  /* 0x0000000d00097213 */ /* 0x000fc80000000000 */
[----:B------:R-:W1:Y:S08]  /*0320*/  I2F.RP R0, R9 ;  /* 0x0000000900007306 */ /* 0x000e700000209400 */
[----:B-1----:R-:W1:Y:S02]  /*0330*/  MUFU.RCP R0, R0 ;  /* 0x0000000000007308 */ /* 0x002e640000001000 */
[----:B-1----:R-:W-:-:S06]  /*0340*/  VIADD R3, R0, 0xffffffe ;  /* 0x0ffffffe00037836 */ /* 0x002fcc0000000000 */
[----:B------:R-:W1:Y:S02]  /*0350*/  F2I.FTZ.U32.TRUNC.NTZ R3, R3 ;  /* 0x0000000300037305 */ /* 0x000e64000021f000 */
[----:B-1----:R-:W-:-:S04]  /*0360*/  IMAD.MOV R10, RZ, RZ, -R3 ;  /* 0x000000ffff0a7224 */ /* 0x002fc800078e0a03 */
[----:B------:R-:W-:Y:S01]  /*0370*/  IMAD.MOV.U32 R2, RZ, RZ, R10 ;  /* 0x000000ffff027224 */ /* 0x000fe200078e000a */
[----:B------:R-:W-:-:S03]  /*0380*/  IABS R10, R13 ;  /* 0x0000000d000a7213 */ /* 0x000fc60000000000 */
[----:B------:R-:W-:Y:S02]  /*0390*/  IMAD R5, R2, R9, RZ ;  /* 0x0000000902057224 */ /* 0x000fe400078e02ff */
[----:B------:R-:W-:Y:S02]  /*03a0*/  IMAD.MOV.U32 R2, RZ, RZ, RZ ;  /* 0x000000ffff027224 */ /* 0x000fe400078e00ff */
[----:B------:R-:W-:Y:S02]  /*03b0*/  IMAD.MOV R0, RZ, RZ, -R10 ;  /* 0x000000ffff007224 */ /* 0x000fe400078e0a0a */
        /* <DEDUP_REMOVED lines=8> */
[----:B------:R-:W1:Y:S01]  /*0440*/  LDC R9, c[0x0][0x230] ;  /* 0x00008c00ff097b82 */ /* 0x000e620000000800 */
[----:B------:R-:W-:-:S04]  /*0450*/  LOP3.LUT R0, R4, R13, RZ, 0x3c, !PT ;  /* 0x0000000d04007212 */ /* 0x000fc800078e3cff */
[----:B------:R-:W-:-:S06]  /*0460*/  ISETP.GE.AND P2, PT, R0, RZ, PT ;  /* 0x000000ff0000720c */ /* 0x000fcc0003f46270 */
[----:B------:R-:W-:-:S07]  /*0470*/  @P0 VIADD R2, R2, 0x1 ;  /* 0x0000000102020836 */ /* 0x000fce0000000000 */
[----:B------:R-:W-:Y:S01]  /*0480*/  @!P2 IMAD.MOV R2, RZ, RZ, -R2 ;  /* 0x000000ffff02a224 */ /* 0x000fe200078e0a02 */
[----:B------:R-:W-:Y:S01]  /*0490*/  @!P1 LOP3.LUT R2, RZ, R13, RZ, 0x33, !PT ;  /* 0x0000000dff029212 */ /* 0x000fe200078e33ff */
[----:B-1----:R-:W-:-:S04]  /*04a0*/  VIADD R9, R9, 0x3f ;  /* 0x0000003f09097836 */ /* 0x002fc80000000000 */
[----:B------:R-:W-:Y:S02]  /*04b0*/  IMAD.MOV R0, RZ, RZ, -R2 ;  /* 0x000000ffff007224 */ /* 0x000fe400078e0a02 */
[----:B------:R-:W-:Y:S01]  /*04c0*/  IMAD.SHL.U32 R2, R2, 0x100, RZ ;  /* 0x0000010002027824 */ /* 0x000fe200078e00ff */
[----:B------:R-:W-:Y:S01]  /*04d0*/  ISETP.GT.AND P0, PT, R9, 0x3f, PT ;  /* 0x0000003f0900780c */ /* 0x000fe20003f04270 */
[----:B------:R-:W-:-:S04]  /*04e0*/  IMAD R0, R13, R0, R4 ;  /* 0x000000000d007224 */ /* 0x000fc800078e0204 */
[----:B------:R-:W-:Y:S01]  /*04f0*/  IMAD.IADD R3, R8, 0x1, R0 ;  /* 0x0000000108037824 */ /* 0x000fe200078e0200 */
[----:B0-----:R-:W-:-:S05]  /*0500*/  LOP3.LUT R8, R153, 0xff, RZ, 0xc0, !PT ;  /* 0x000000ff99087812 */ /* 0x001fca00078ec0ff */
[----:B------:R-:W-:-:S04]  /*0510*/  IMAD R3, R3, 0x200, R8 ;  /* 0x0000020003037824 */ /* 0x000fc800078e0208 */
[----:B------:R-:W-:Y:S01]  /*0520*/  VIADD R4, R3, 0x100 ;  /* 0x0000010003047836 */ /* 0x000fe20000000000 */
[----:B------:R-:W-:Y:S06]  /*0530*/  @P0 BRA `(.L_x_0) ;  /* 0x0000001c000c0947 */ /* 0x000fec0003800000 */
[----:B------:R-:W-:Y:S01]  /*0540*/  IMAD.SHL.U32 R0, R153, 0x8, RZ ;  /* 0x0000000899007824 */ /* 0x000fe200078e00ff */
[----:B------:R1:W-:Y:S01]  /*0550*/  STL [R1+0x400], RZ ;  /* 0x000400ff01007387 */ /* 0x0003e20000100800 */
[----:B------:R-:W-:Y:S02]  /*0560*/  CS2R R24, SRZ ;  /* 0x0000000000187805 */ /* 0x000fe4000001ff00 */
[----:B------:R-:W-:Y:S02]  /*0570*/  CS2R R26, SRZ ;  /* 0x00000000001a7805 */ /* 0x000fe4000001ff00 */
[----:B------:R-:W-:Y:S01]  /*0580*/  CS2R R28, SRZ ;  /* 0x00000000001c7805 */ /* 0x000fe2000001ff00 */
[----:B------:R1:W-:Y:S01]  /*0590*/  STL [R1+0xe60], R0 ;  /* 0x000e600001007387 */ /* 0x0003e20000100800 */
[----:B------:R-:W-:Y:S02]  /*05a0*/  CS2R R30, SRZ ;  /* 0x00000000001e7805 */ /* 0x000fe4000001ff00 */
[----:B------:R-:W-:-:S02]  /*05b0*/  CS2R R32, SRZ ;  /* 0x0000000000207805 */ /* 0x000fc4000001ff00 */
[----:B------:R-:W-:Y:S01]  /*05c0*/  CS2R R34, SRZ ;  /* 0x0000000000227805 */ /* 0x000fe2000001ff00 */
[----:B------:R1:W-:Y:S01]  /*05d0*/  STL [R1+0x404], RZ ;  /* 0x000404ff01007387 */ /* 0x0003e20000100800 */
[----:B------:R-:W-:Y:S02]  /*05e0*/  CS2R R36, SRZ ;  /* 0x0000000000247805 */ /* 0x000fe4000001ff00 */
[----:B------:R-:W-:Y:S02]  /*05f0*/  CS2R R38, SRZ ;  /* 0x0000000000267805 */ /* 0x000fe4000001ff00 */
[----:B------:R-:W-:Y:S01]  /*0600*/  CS2R R40, SRZ ;  /* 0x0000000000287805 */ /* 0x000fe2000001ff00 */
[----:B------:R1:W-:Y:S01]  /*0610*/  STL [R1+0x408], RZ ;  /* 0x000408ff01007387 */ /* 0x0003e20000100800 */
        /* <DEDUP_REMOVED lines=72> */
[----:B------:R-:W-:-:S03]  /*0aa0*/  CS2R R150, SRZ ;  /* 0x0000000000967805 */ /* 0x000fc6000001ff00 */
[----:B------:R1:W-:Y:S04]  /*0ab0*/  STL [R1+0x454], RZ ;  /* 0x000454ff01007387 */ /* 0x0003e80000100800 */
        /* <DEDUP_REMOVED lines=234> */
[----:B------:R1:W-:Y:S04]  /*1960*/  STL [R1], RZ ;  /* 0x000000ff01007387 */ /* 0x0003e80000100800 */
        /* <DEDUP_REMOVED lines=126> */
[----:B------:R1:W-:Y:S01]  /*2150*/  STL [R1+0x1fc], RZ ;  /* 0x0001fcff01007387 */ /* 0x0003e20000100800 */
[----:B------:R-:W-:Y:S05]  /*2160*/  BRA `(.L_x_1) ;  /* 0x0000017400c07947 */ /* 0x000fea0003800000 */
.L_x_0:
[----:B------:R-:W-:Y:S01]  /*2170*/  IABS R17, R6 ;  /* 0x0000000600117213 */ /* 0x000fe20000000000 */
[C---:B------:R-:W-:Y:S01]  /*2180*/  IMAD.SHL.U32 R77, R153.reuse, 0x8, RZ ;  /* 0x00000008994d7824 */ /* 0x040fe200078e00ff */
[----:B------:R-:W-:Y:S01]  /*2190*/  IABS R5, R7 ;  /* 0x0000000700057213 */ /* 0x000fe20000000000 */
[----:B------:R-:W-:Y:S01]  /*21a0*/  ULDC UR11, c[0x0][0x23c] ;  /* 0x00008f00000b7ab9 */ /* 0x000fe20000000800 */
[----:B------:R-:W0:Y:S01]  /*21b0*/  I2F.RP R14, R17 ;  /* 0x00000011000e7306 */ /* 0x000e220000209400 */
[----:B------:R-:W-:Y:S01]  /*21c0*/  SHF.R.S32.HI R0, RZ, 0x1f, R9 ;  /* 0x0000001fff007819 */ /* 0x000fe20000011409 */
[----:B------:R-:W-:Y:S01]  /*21d0*/  ULDC UR12, c[0x0][0x240] ;  /* 0x00009000000c7ab9 */ /* 0x000fe20000000800 */
[----:B------:R-:W-:Y:S01]  /*21e0*/  LEA.HI R63, R153, R2, RZ, 0x1a ;  /* 0x00000002993f7211 */ /* 0x000fe200078fd0ff */
[----:B------:R-:W-:Y:S01]  /*21f0*/  ULDC.64 UR8, c[0x0][0x218] ;  /* 0x0000860000087ab9 */ /* 0x000fe20000000a00 */
[----:B------:R-:W-:Y:S01]  /*2200*/  LEA.HI R0, R0, R9, RZ, 0x6 ;  /* 0x0000000900007211 */ /* 0x000fe200078f30ff */
[----:B------:R-:W-:Y:S01]  /*2210*/  STL [R1+0xe60], R77 ;  /* 0x000e604d01007387 */ /* 0x000fe20000100800 */
[----:B------:R-:W-:Y:S01]  /*2220*/  ULDC UR5, c[0x0][0x234] ;  /* 0x00008d0000057ab9 */ /* 0x000fe20000000800 */
[----:B------:R-:W1:Y:S01]  /*2230*/  I2F.RP R15, R5 ;  /* 0x00000005000f7306 */ /* 0x000e620000209400 */
[C---:B------:R-:W-:Y:S01]  /*2240*/  VIADD R69, R63.reuse, 0xbc ;  /* 0x000000bc3f457836 */ /* 0x040fe20000000000 */
[----:B------:R-:W-:Y:S01]  /*2250*/  ULDC UR13, c[0x0][0x238] ;  /* 0x00008e00000d7ab9 */ /* 0x000fe20000000800 */
[C---:B------:R-:W-:Y:S01]  /*2260*/  VIADD R65, R63.reuse, 0xdc ;  /* 0x000000dc3f417836 */ /* 0x040fe20000000000 */
[----:B------:R-:W-:Y:S01]  /*2270*/  UIMAD UR22, UR13, 0x3f, URZ ;  /* 0x0000003f0d1678a4 */ /* 0x000fe2000f8e023f */
[C---:B------:R-:W-:Y:S01]  /*2280*/  VIADD R67, R63.reuse, 0xcc ;  /* 0x000000cc3f437836 */ /* 0x040fe20000000000 */
[----:B------:R-:W-:Y:S01]  /*2290*/  IABS R61, R69 ;  /* 0x00000045003d7213 */ /* 0x000fe20000000000 */
[----:B------:R-:W-:Y:S01]  /*22a0*/  VIADD R75, R63, 0x1c ;  /* 0x0000001c3f4b7836 */ /* 0x000fe20000000000 */
[----:B0-----:R-:W0:Y:S01]  /*22b0*/  MUFU.RCP R14, R14 ;  /* 0x0000000e000e7308 */ /* 0x001e220000001000 */
[----:B------:R-:W-:Y:S01]  /*22c0*/  UMOV UR18, 0xfffffffe ;  /* 0xfffffffe00127882 */ /* 0x000fe20000000000 */
[----:B------:R-:W-:Y:S01]  /*22d0*/  UMOV UR19, 0x7fffffdf ;  /* 0x7fffffdf00137882 */ /* 0x000fe20000000000 */
[----:B------:R-:W-:Y:S01]  /*22e0*/  UIMAD UR25, UR13, 0x3e, URZ ;  /* 0x0000003e0d1978a4 */ /* 0x000fe2000f8e023f */
[----:B------:R-:W-:Y:S01]  /*22f0*/  IABS R86, R75 ;  /* 0x0000004b00567213 */ /* 0x000fe20000000000 */
[----:B------:R-:W-:Y:S01]  /*2300*/  UIMAD UR24, UR13, 0x3d, URZ ;  /* 0x0000003d0d1878a4 */ /* 0x000fe2000f8e023f */
[----:B------:R-:W-:Y:S01]  /*2310*/  IMAD.MOV.U32 R207, RZ, RZ, RZ ;  /* 0x000000ffffcf7224 */ /* 0x000fe200078e00ff */
[----:B------:R-:W-:Y:S01]  /*2320*/  USHF.R.S32.HI UR23, URZ, 0x1f, UR25 ;  /* 0x0000001f3f177899 */ /* 0x000fe20008011419 */
[----:B-1----:R-:W1:Y:S01]  /*2330*/  MUFU.RCP R15, R15 ;  /* 0x0000000f000f7308 */ /* 0x002e620000001000 */
[----:B------:R-:W-:Y:S01]  /*2340*/  UIMAD UR27, UR13, 0x3c, URZ ;  /* 0x0000003c0d1b78a4 */ /* 0x000fe2000f8e023f */
[----:B------:R-:W-:Y:S01]  /*2350*/  CS2R R100, SRZ ;  /* 0x0000000000647805 */ /* 0x000fe2000001ff00 */
[----:B------:R-:W-:Y:S01]  /*2360*/  UIMAD UR26, UR13, 0x3b, URZ ;  /* 0x0000003b0d1a78a4 */ /* 0x000fe2000f8e023f */
[----:B------:R-:W-:Y:S01]  /*2370*/  CS2R R102, SRZ ;  /* 0x0000000000667805 */ /* 0x000fe2000001ff00 */
[----:B------:R-:W-:Y:S01]  /*2380*/  UIMAD UR29, UR13, 0x3a, URZ ;  /* 0x0000003a0d1d78a4 */ /* 0x000fe2000f8e023f */
[----:B------:R-:W-:Y:S01]  /*2390*/  CS2R R104, SRZ ;  /* 0x0000000000687805 */ /* 0x000fe2000001ff00 */
[----:B------:R-:W-:Y:S01]  /*23a0*/  UIMAD UR28, UR13, 0x39, URZ ;  /* 0x000000390d1c78a4 */ /* 0x000fe2000f8e023f */
[----:B------:R-:W-:Y:S01]  /*23b0*/  CS2R R106, SRZ ;  /* 0x00000000006a7805 */ /* 0x000fe2000001ff00 */
[----:B0-----:R-:W-:Y:S01]  /*23c0*/  VIADD R10, R14, 0xffffffe ;  /* 0x0ffffffe0e0a7836 */ /* 0x001fe20000000000 */
[----:B------:R-:W-:Y:S01]  /*23d0*/  IABS R14, R3 ;  /* 0x00000003000e7213 */ /* 0x000fe20000000000 */
[----:B------:R-:W-:Y:S01]  /*23e0*/  UIMAD UR31, UR13, 0x38, URZ ;  /* 0x000000380d1f78a4 */ /* 0x000fe2000f8e023f */
[----:B------:R-:W-:Y:S01]  /*23f0*/  CS2R R108, SRZ ;  /* 0x00000000006c7805 */ /* 0x000fe2000001ff00 */
[----:B------:R0:W2:Y:S01]  /*2400*/  F2I.FTZ.U32.TRUNC.NTZ R11, R10 ;  /* 0x0000000a000b7305 */ /* 0x0000a2000021f000 */
[----:B------:R-:W-:Y:S01]  /*2410*/  UIMAD UR30, UR13, 0x37, URZ ;  /* 0x000000370d1e78a4 */ /* 0x000fe2000f8e023f */
[----:B------:R-:W-:Y:S01]  /*2420*/  CS2R R110, SRZ ;  /* 0x00000000006e7805 */ /* 0x000fe2000001ff00 */
[----:B------:R-:W-:Y:S01]  /*2430*/  UIMAD UR33, UR13, 0x36, URZ ;  /* 0x000000360d2178a4 */ /* 0x000fe2000f8e023f */
[----:B-1----:R-:W-:Y:S01]  /*2440*/  VIADD R12, R15, 0xffffffe ;  /* 0x0ffffffe0f0c7836 */ /* 0x002fe20000000000 */
[----:B------:R-:W-:Y:S01]  /*2450*/  SHF.R.U32.HI R15, RZ, 0x5, R153 ;  /* 0x00000005ff0f7819 */ /* 0x000fe20000011699 */
[----:B------:R-:W-:Y:S01]  /*2460*/  UIMAD UR32, UR13, 0x35, URZ ;  /* 0x000000350d2078a4 */ /* 0x000fe2000f8e023f */
[----:B------:R-:W-:Y:S01]  /*2470*/  CS2R R112, SRZ ;  /* 0x0000000000707805 */ /* 0x000fe2000001ff00 */
[----:B------:R-:W1:Y:S01]  /*2480*/  F2I.FTZ.U32.TRUNC.NTZ R13, R12 ;  /* 0x0000000c000d7305 */ /* 0x000e62000021f000 */
[----:B0-----:R-:W-:Y:S01]  /*2490*/  IMAD.MOV.U32 R10, RZ, RZ, RZ ;  /* 0x000000ffff0a7224 */ /* 0x001fe200078e00ff */
[----:B------:R-:W-:Y:S01]  /*24a0*/  R2UR UR10, R15 ;  /* 0x000000000f0a72ca */ /* 0x000fe200000e0000 */
[----:B------:R-:W-:Y:S01]  /*24b0*/  UIMAD UR35, UR13, 0x34, URZ ;  /* 0x000000340d2378a4 */ /* 0x000fe2000f8e023f */
[----:B------:R-:W-:Y:S01]  /*24c0*/  CS2R R114, SRZ ;  /* 0x0000000000727805 */ /* 0x000fe2000001ff00 */
[----:B------:R-:W-:Y:S01]  /*24d0*/  UIMAD UR34, UR13, 0x33, URZ ;  /* 0x000000330d2278a4 */ /* 0x000fe2000f8e023f */
[----:B------:R-:W-:Y:S01]  /*24e0*/  CS2R R116, SRZ ;  /* 0x0000000000747805 */ /* 0x000fe2000001ff00 */
[--C-:B--2---:R-:W-:Y:S01]  /*24f0*/  IMAD.MOV R16, RZ, RZ, -R11.reuse ;  /* 0x000000ffff107224 */ /* 0x104fe200078e0a0b */
[----:B------:R-:W-:Y:S01]  /*2500*/  UIMAD UR36, UR13, 0x32, URZ ;  /* 0x000000320d2478a4 */ /* 0x000fe2000f8e023f */
[----:B------:R-:W-:Y:S01]  /*2510*/  CS2R R118, SRZ ;  /* 0x0000000000767805 */ /* 0x000fe2000001ff00 */
[----:B------:R-:W-:Y:S01]  /*2520*/  UIMAD UR45, UR13, 0x30, URZ ;  /* 0x000000300d2d78a4 */ /* 0x000fe2000f8e023f */
[----:B------:R-:W-:Y:S01]  /*2530*/  IMAD R9, R16, R17, RZ ;  /* 0x0000001110097224 */ /* 0x000fe200078e02ff */
[----:B------:R-:W-:Y:S01]  /*2540*/  IABS R16, R4 ;  /* 0x0000000400107213 */ /* 0x000fe20000000000 */
[----:B------:R-:W-:Y:S01]  /*2550*/  UIMAD UR37, UR13, 0x2f, URZ ;  /* 0x0000002f0d2578a4 */ /* 0x000fe2000f8e023f */
[----:B------:R-:W-:Y:S01]  /*2560*/  CS2R R120, SRZ ;  /* 0x0000000000787805 */ /* 0x000fe2000001ff00 */
[----:B------:R-:W-:Y:S01]  /*2570*/  IMAD.HI.U32 R10, R11, R9, R10 ;  /* 0x000000090b0a7227 */ /* 0x000fe200078e000a */
[----:B------:R-:W-:Y:S01]  /*2580*/  SHF.R.U32.HI R11, RZ, 0x6, R153 ;  /* 0x00000006ff0b7819 */ /* 0x000fe20000011699 */
[----:B------:R-:W-:Y:S01]  /*2590*/  UIMAD UR53, UR13, 0x2e, URZ ;  /* 0x0000002e0d3578a4 */ /* 0x000fe2000f8e023f */
[----:B------:R-:W-:Y:S01]  /*25a0*/  CS2R R122, SRZ ;  /* 0x00000000007a7805 */ /* 0x000fe2000001ff00 */
[--C-:B-1----:R-:W-:Y:S01]  /*25b0*/  IMAD.MOV R12, RZ, RZ, -R13.reuse ;  /* 0x000000ffff0c7224 */ /* 0x102fe200078e0a0d */
[----:B------:R-:W-:Y:S01]  /*25c0*/  SGXT.U32 R11, R11, 0x2 ;  /* 0x000000020b0b781a */ /* 0x000fe20000000000 */
[C---:B------:R-:W-:Y:S01]  /*25d0*/  IMAD.HI.U32 R9, R10.reuse, R14, RZ ;  /* 0x0000000e0a097227 */ /* 0x040fe200078e00ff */
[----:B------:R-:W-:Y:S01]  /*25e0*/  UIMAD UR41, UR13, 0x2d, URZ ;  /* 0x0000002d0d2978a4 */ /* 0x000fe2000f8e023f */
[----:B------:R-:W-:Y:S01]  /*25f0*/  CS2R R124, SRZ ;  /* 0x00000000007c7805 */ /* 0x000fe2000001ff00 */
[----:B------:R-:W-:Y:S01]  /*2600*/  UIMAD UR49, UR13, 0x2c, URZ ;  /* 0x0000002c0d3178a4 */ /* 0x000fe2000f8e023f */
[----:B------:R-:W-:Y:S01]  /*2610*/  IMAD.HI.U32 R10, R10, R16, RZ ;  /* 0x000000100a0a7227 */ /* 0x000fe200078e00ff */
[----:B------:R-:W-:Y:S01]  /*2620*/  UIMAD UR57, UR13, 0x2b, URZ ;  /* 0x0000002b0d3978a4 */ /* 0x000fe2000f8e023f */
[----:B------:R-:W-:Y:S01]  /*2630*/  CS2R R126, SRZ ;  /* 0x00000000007e7805 */ /* 0x000fe2000001ff00 */
[----:B------:R-:W-:Y:S01]  /*2640*/  UIMAD UR39, UR13, 0x2a, URZ ;  /* 0x0000002a0d2778a4 */ /* 0x000fe2000f8e023f */
[----:B------:R-:W-:Y:S01]  /*2650*/  IMAD R19, R12, R5, RZ ;  /* 0x000000050c137224 */ /* 0x000fe200078e02ff */
[----:B------:R-:W-:Y:S01]  /*2660*/  UIMAD UR43, UR13, 0x29, URZ ;  /* 0x000000290d2b78a4 */ /* 0x000fe2000f8e023f */
[----:B------:R-:W-:Y:S01]  /*2670*/  IMAD.MOV.U32 R12, RZ, RZ, RZ ;  /* 0x000000ffff0c7224 */ /* 0x000fe200078e00ff */
[----:B------:R-:W-:Y:S01]  /*2680*/  UIMAD UR47, UR13, 0x28, URZ ;  /* 0x000000280d2f78a4 */ /* 0x000fe2000f8e023f */
[----:B------:R-:W-:Y:S01]  /*2690*/  IMAD.MOV R18, RZ, RZ, -R10 ;  /* 0x000000ffff127224 */ /* 0x000fe200078e0a0a */
[----:B------:R-:W-:Y:S01]  /*26a0*/  UIMAD UR51, UR13, 0x27, URZ ;  /* 0x000000270d3378a4 */ /* 0x000fe2000f8e023f */
[----:B------:R-:W-:Y:S01]  /*26b0*/  IMAD.HI.U32 R10, R13, R19, R12 ;  /* 0x000000130d0a7227 */ /* 0x000fe200078e000c */
[----:B------:R-:W-:Y:S01]  /*26c0*/  UIMAD UR55, UR13, 0x26, URZ ;  /* 0x000000260d3778a4 */ /* 0x000fe2000f8e023f */
[----:B------:R-:W-:Y:S01]  /*26d0*/  CS2R R128, SRZ ;  /* 0x0000000000807805 */ /* 0x000fe2000001ff00 */
[----:B------:R-:W-:Y:S01]  /*26e0*/  UIMAD UR59, UR13, 0x25, URZ ;  /* 0x000000250d3b78a4 */ /* 0x000fe2000f8e023f */
[C---:B------:R-:W-:Y:S01]  /*26f0*/  IMAD R12, R17.reuse, R18, R16 ;  /* 0x00000012110c7224 */ /* 0x040fe200078e0210 */
[----:B------:R-:W-:Y:S01]  /*2700*/  UIMAD UR38, UR13, 0x24, URZ ;  /* 0x000000240d2678a4 */ /* 0x000fe2000f8e023f */
[----:B------:R-:W-:Y:S01]  /*2710*/  IMAD.MOV R15, RZ, RZ, -R9 ;  /* 0x000000ffff0f7224 */ /* 0x000fe200078e0a09 */
[----:B------:R-:W-:Y:S01]  /*2720*/  LOP3.LUT R9, R2, R11, RZ, 0xfc, !PT ;  /* 0x0000000b02097212 */ /* 0x000fe200078efcff */
[----:B------:R-:W-:Y:S01]  /*2730*/  UIMAD UR40, UR13, 0x23, URZ ;  /* 0x000000230d2878a4 */ /* 0x000fe2000f8e023f */
[C---:B------:R-:W-:Y:S01]  /*2740*/  ISETP.GT.U32.AND P1, PT, R17.reuse, R12, PT ;  /* 0x0000000c1100720c */ /* 0x040fe20003f24070 */
[----:B------:R-:W-:Y:S01]  /*2750*/  IMAD R11, R17, R15, R14 ;  /* 0x0000000f110b7224 */ /* 0x000fe200078e020e */
[C---:B------:R-:W-:Y:S01]  /*2760*/  LOP3.LUT R13, R9.reuse, 0xf8, RZ, 0xfc, !PT ;  /* 0x000000f8090d7812 */ /* 0x040fe200078efcff */
[----:B------:R-:W-:Y:S01]  /*2770*/  UIMAD UR42, UR13, 0x22, URZ ;  /* 0x000000220d2a78a4 */ /* 0x000fe2000f8e023f */
[----:B------:R-:W-:Y:S01]  /*2780*/  LOP3.LUT R14, R9, 0xf4, RZ, 0xfc, !PT ;  /* 0x000000f4090e7812 */ /* 0x000fe200078efcff */
[----:B------:R-:W-:Y:S01]  /*2790*/  UIMAD UR44, UR13, 0x21, URZ ;  /* 0x000000210d2c78a4 */ /* 0x000fe2000f8e023f */
[----:B------:R-:W-:Y:S01]  /*27a0*/  ISETP.GT.U32.AND P0, PT, R17, R11, PT ;  /* 0x0000000b1100720c */ /* 0x000fe20003f04070 */
[----:B------:R-:W-:Y:S01]  /*27b0*/  USHF.L.U32 UR46, UR13, 0x5, URZ ;  /* 0x000000050d2e7899 */ /* 0x000fe2000800063f */
[----:B------:R-:W-:Y:S01]  /*27c0*/  IABS R18, R13 ;  /* 0x0000000d00127213 */ /* 0x000fe20000000000 */
[----:B------:R-:W-:Y:S01]  /*27d0*/  UIMAD UR48, UR13, 0x1f, URZ ;  /* 0x0000001f0d3078a4 */ /* 0x000fe2000f8e023f */
[----:B------:R-:W-:Y:S01]  /*27e0*/  ISETP.GE.AND P5, PT, R13, RZ, PT ;  /* 0x000000ff0d00720c */ /* 0x000fe20003fa6270 */
[----:B------:R-:W-:Y:S01]  /*27f0*/  UIMAD UR50, UR13, 0x1e, URZ ;  /* 0x0000001e0d3278a4 */ /* 0x000fe2000f8e023f */
[----:B------:R-:W-:Y:S01]  /*2800*/  ISETP.GE.AND P2, PT, R14, RZ, PT ;  /* 0x000000ff0e00720c */ /* 0x000fe20003f46270 */
[--C-:B------:R-:W-:Y:S01]  /*2810*/  @!P1 IMAD.IADD R12, R12, 0x1, -R17.reuse ;  /* 0x000000010c0c9824 */ /* 0x100fe200078e0a11 */
[----:B------:R-:W-:Y:S01]  /*2820*/  LOP3.LUT R15, R9, 0xf0, RZ, 0xfc, !PT ;  /* 0x000000f0090f7812 */ /* 0x000fe200078efcff */
[----:B------:R-:W-:Y:S01]  /*2830*/  IMAD.HI.U32 R13, R10, R18, RZ ;  /* 0x000000120a0d7227 */ /* 0x000fe200078e00ff */
[----:B------:R-:W-:Y:S01]  /*2840*/  IABS R14, R14 ;  /* 0x0000000e000e7213 */ /* 0x000fe20000000000 */
[----:B------:R-:W-:Y:S01]  /*2850*/  UIMAD UR52, UR13, 0x1d, URZ ;  /* 0x0000001d0d3478a4 */ /* 0x000fe2000f8e023f */
[----:B------:R-:W-:Y:S01]  /*2860*/  ISETP.GT.U32.AND P6, PT, R17, R12, PT ;  /* 0x0000000c1100720c */ /* 0x000fe20003fc4070 */
[----:B------:R-:W-:Y:S01]  /*2870*/  @!P0 IMAD.IADD R11, R11, 0x1, -R17 ;  /* 0x000000010b0b8824 */ /* 0x000fe200078e0a11 */
[----:B------:R-:W-:Y:S01]  /*2880*/  LOP3.LUT R16, R9, 0xe8, RZ, 0xfc, !PT ;  /* 0x000000e809107812 */ /* 0x000fe200078efcff */
[----:B------:R-:W-:Y:S01]  /*2890*/  IMAD.MOV R13, RZ, RZ, -R13 ;  /* 0x000000ffff0d7224 */ /* 0x000fe200078e0a0d */
[----:B------:R-:W-:Y:S01]  /*28a0*/  ISETP.GE.AND P3, PT, R15, RZ, PT ;  /* 0x000000ff0f00720c */ /* 0x000fe20003f66270 */
[----:B------:R-:W-:Y:S01]  /*28b0*/  UIMAD UR54, UR13, 0x1c, URZ ;  /* 0x0000001c0d3678a4 */ /* 0x000fe2000f8e023f */
[----:B------:R-:W-:Y:S01]  /*28c0*/  IABS R20, R15 ;  /* 0x0000000f00147213 */ /* 0x000fe20000000000 */
[----:B------:R-:W-:Y:S01]  /*28d0*/  IMAD.MOV.U32 R15, RZ, RZ, R14 ;  /* 0x000000ffff0f7224 */ /* 0x000fe200078e000e */
[----:B------:R-:W-:Y:S01]  /*28e0*/  ISETP.GT.U32.AND P1, PT, R17, R11, PT ;  /* 0x0000000b1100720c */ /* 0x000fe20003f24070 */
[----:B------:R-:W-:Y:S01]  /*28f0*/  UIMAD UR56, UR13, 0x1b, URZ ;  /* 0x0000001b0d3878a4 */ /* 0x000fe2000f8e023f */
[----:B------:R-:W-:Y:S01]  /*2900*/  ISETP.GE.AND P4, PT, R16, RZ, PT ;  /* 0x000000ff1000720c */ /* 0x000fe20003f86270 */
[----:B------:R-:W-:Y:S01]  /*2910*/  IMAD.HI.U32 R14, R10, R15, RZ ;  /* 0x0000000f0a0e7227 */ /* 0x000fe200078e00ff */
[----:B------:R-:W-:Y:S01]  /*2920*/  IABS R19, R16 ;  /* 0x0000001000137213 */ /* 0x000fe20000000000 */
[----:B------:R-:W-:Y:S01]  /*2930*/  UIMAD UR58, UR13, 0x1a, URZ ;  /* 0x0000001a0d3a78a4 */ /* 0x000fe2000f8e023f */
[----:B------:R-:W-:Y:S01]  /*2940*/  ISETP.GE.AND P0, PT, R3, RZ, PT ;  /* 0x000000ff0300720c */ /* 0x000fe20003f06270 */
[----:B------:R-:W-:Y:S01]  /*2950*/  IMAD R16, R5, R13, R18 ;  /* 0x0000000d05107224 */ /* 0x000fe200078e0212 */
[C---:B------:R-:W-:Y:S01]  /*2960*/  LOP3.LUT R25, R9.reuse, 0xe4, RZ, 0xfc, !PT ;  /* 0x000000e409197812 */ /* 0x040fe200078efcff */
[----:B------:R-:W-:Y:S01]  /*2970*/  @!P6 IMAD.IADD R12, R12, 0x1, -R17 ;  /* 0x000000010c0ce824 */ /* 0x000fe200078e0a11 */
[----:B------:R-:W-:Y:S01]  /*2980*/  ISETP.GE.AND P6, PT, R4, RZ, PT ;  /* 0x000000ff0400720c */ /* 0x000fe20003fc6270 */
[C---:B------:R-:W-:Y:S01]  /*2990*/  IMAD.HI.U32 R13, R10.reuse, R20, RZ ;  /* 0x000000140a0d7227 */ /* 0x040fe200078e00ff */
[----:B------:R-:W-:Y:S01]  /*29a0*/  IABS R22, R25 ;  /* 0x0000001900167213 */ /* 0x000fe20000000000 */
[----:B------:R-:W-:Y:S01]  /*29b0*/  UIMAD UR60, UR13, 0x19, URZ ;  /* 0x000000190d3c78a4 */ /* 0x000fe2000f8e023f */
[C---:B------:R-:W-:Y:S01]  /*29c0*/  LOP3.LUT R27, R9.reuse, 0xe0, RZ, 0xfc, !PT ;  /* 0x000000e0091b7812 */ /* 0x040fe200078efcff */
[----:B------:R-:W-:Y:S01]  /*29d0*/  IMAD.MOV R14, RZ, RZ, -R14 ;  /* 0x000000ffff0e7224 */ /* 0x000fe200078e0a0e */
[C---:B------:R-:W-:Y:S01]  /*29e0*/  LOP3.LUT R28, R9.reuse, 0xd8, RZ, 0xfc, !PT ;  /* 0x000000d8091c7812 */ /* 0x040fe200078efcff */
[----:B------:R-:W-:Y:S01]  /*29f0*/  IMAD.MOV R13, RZ, RZ, -R13 ;  /* 0x000000ffff0d7224 */ /* 0x000fe200078e0a0d */
[----:B------:R-:W-:Y:S01]  /*2a00*/  LOP3.LUT R30, R9, 0xd0, RZ, 0xfc, !PT ;  /* 0x000000d0091e7812 */ /* 0x000fe200078efcff */
[----:B------:R-:W-:Y:S01]  /*2a10*/  IMAD R18, R5, R14, R15 ;  /* 0x0000000e05127224 */ /* 0x000fe200078e020f */
[----:B------:R-:W-:Y:S01]  /*2a20*/  LOP3.LUT R29, R9, 0xd4, RZ, 0xfc, !PT ;  /* 0x000000d4091d7812 */ /* 0x000fe200078efcff */
[----:B------:R-:W-:Y:S01]  /*2a30*/  @!P1 IMAD.IADD R11, R11, 0x1, -R17 ;  /* 0x000000010b0b9824 */ /* 0x000fe200078e0a11 */
[C---:B------:R-:W-:Y:S01]  /*2a40*/  ISETP.GT.U32.AND P1, PT, R5.reuse, R16, PT ;  /* 0x000000100500720c */ /* 0x040fe20003f24070 */
[----:B------:R-:W-:Y:S01]  /*2a50*/  IMAD R20, R5, R13, R20 ;  /* 0x0000000d05147224 */ /* 0x000fe200078e0214 */
[----:B------:R-:W-:Y:S01]  /*2a60*/  IABS R23, R30 ;  /* 0x0000001e00177213 */ /* 0x000fe20000000000 */
[----:B------:R-:W-:Y:S01]  /*2a70*/  IMAD.HI.U32 R14, R10, R19, RZ ;  /* 0x000000130a0e7227 */ /* 0x000fe200078e00ff */
[----:B------:R-:W-:Y:S01]  /*2a80*/  IABS R21, R29 ;  /* 0x0000001d00157213 */ /* 0x000fe20000000000 */
[----:B------:R-:W-:Y:S01]  /*2a90*/  UIMAD UR61, UR13, 0x18, URZ ;  /* 0x000000180d3d78a4 */ /* 0x000fe2000f8e023f */
[C---:B------:R-:W-:Y:S01]  /*2aa0*/  LOP3.LUT R32, R9.reuse, 0xc4, RZ, 0xfc, !PT ;  /* 0x000000c409207812 */ /* 0x040fe200078efcff */
[----:B------:R-:W-:Y:S01]  /*2ab0*/  IMAD.MOV.U32 R13, RZ, RZ, R12 ;  /* 0x000000ffff0d7224 */ /* 0x000fe200078e000c */
[C---:B------:R-:W-:Y:S01]  /*2ac0*/  LOP3.LUT R31, R9.reuse, 0xc8, RZ, 0xfc, !PT ;  /* 0x000000c8091f7812 */ /* 0x040fe200078efcff */
[----:B------:R-:W-:Y:S01]  /*2ad0*/  @!P0 IMAD.MOV R11, RZ, RZ, -R11 ;  /* 0x000000ffff0b8224 */ /* 0x000fe200078e0a0b */
[----:B------:R-:W-:Y:S01]  /*2ae0*/  ISETP.NE.AND P0, PT, R6, RZ, PT ;  /* 0x000000ff0600720c */ /* 0x000fe20003f05270 */
[----:B------:R-:W-:Y:S01]  /*2af0*/  IMAD.MOV R14, RZ, RZ, -R14 ;  /* 0x000000ffff0e7224 */ /* 0x000fe200078e0a0e */
[----:B------:R-:W-:Y:S01]  /*2b00*/  LOP3.LUT R6, RZ, R6, RZ, 0x33, !PT ;  /* 0x00000006ff067212 */ /* 0x000fe200078e33ff */
[----:B------:R-:W-:Y:S01]  /*2b10*/  @!P6 IMAD.MOV R13, RZ, RZ, -R13 ;  /* 0x000000ffff0de224 */ /* 0x000fe200078e0a0d */
[----:B------:R-:W-:Y:S01]  /*2b20*/  LOP3.LUT R36, R9, 0x98, RZ, 0xfc, !PT ;  /* 0x0000009809247812 */ /* 0x000fe200078efcff */
[C---:B------:R-:W-:Y:S01]  /*2b30*/  IMAD R17, R5.reuse, R14, R19 ;  /* 0x0000000e05117224 */ /* 0x040fe200078e0213 */
[----:B------:R-:W-:Y:S01]  /*2b40*/  SEL R12, R6, R11, !P0 ;  /* 0x0000000b060c7207 */ /* 0x000fe20004000000 */
[----:B------:R-:W-:Y:S01]  /*2b50*/  IMAD.HI.U32 R15, R10, R22, RZ ;  /* 0x000000160a0f7227 */ /* 0x000fe200078e00ff */
[----:B------:R-:W-:Y:S01]  /*2b60*/  SEL R14, R6, R13, !P0 ;  /* 0x0000000d060e7207 */ /* 0x000fe20004000000 */
[----:B------:R-:W-:Y:S01]  /*2b70*/  UIMAD UR14, UR13, 0x15, URZ ;  /* 0x000000150d0e78a4 */ /* 0x000fe2000f8e023f */
[C---:B------:R-:W-:Y:S01]  /*2b80*/  ISETP.GT.U32.AND P0, PT, R5.reuse, R18, PT ;  /* 0x000000120500720c */ /* 0x040fe20003f04070 */
[----:B------:R-:W-:Y:S01]  /*2b90*/  @!P1 IMAD.IADD R16, R16, 0x1, -R5 ;  /* 0x0000000110109824 */ /* 0x000fe200078e0a05 */
[C---:B------:R-:W-:Y:S01]  /*2ba0*/  ISETP.GT.U32.AND P1, PT, R5.reuse, R20, PT ;  /* 0x000000140500720c */ /* 0x040fe20003f24070 */
[----:B------:R-:W-:Y:S01]  /*2bb0*/  IMAD.MOV R15, RZ, RZ, -R15 ;  /* 0x000000ffff0f7224 */ /* 0x000fe200078e0a0f */
[----:B------:R-:W-:Y:S01]  /*2bc0*/  IABS R19, R28 ;  /* 0x0000001c00137213 */ /* 0x000fe20000000000 */
[C---:B------:R-:W-:Y:S01]  /*2bd0*/  IMAD.HI.U32 R13, R10.reuse, R23, RZ ;  /* 0x000000170a0d7227 */ /* 0x040fe200078e00ff */
[----:B------:R-:W-:Y:S01]  /*2be0*/  ISETP.GT.U32.AND P6, PT, R5, R16, PT ;  /* 0x000000100500720c */ /* 0x000fe20003fc4070 */
[----:B------:R-:W-:Y:S01]  /*2bf0*/  UIMAD UR15, UR13, 0x14, URZ ;  /* 0x000000140d0f78a4 */ /* 0x000fe2000f8e023f */
[----:B------:R-:W-:Y:S01]  /*2c00*/  LOP3.LUT R37, R9, 0x94, RZ, 0xfc, !PT ;  /* 0x0000009409257812 */ /* 0x000fe200078efcff */
[C---:B------:R-:W-:Y:S01]  /*2c10*/  IMAD R22, R5.reuse, R15, R22 ;  /* 0x0000000f05167224 */ /* 0x040fe200078e0216 */
[----:B------:R-:W-:Y:S01]  /*2c20*/  IABS R15, R27 ;  /* 0x0000001b000f7213 */ /* 0x000fe20000000000 */
[----:B------:R-:W-:Y:S01]  /*2c30*/  IMAD.HI.U32 R11, R10, R21, RZ ;  /* 0x000000150a0b7227 */ /* 0x000fe200078e00ff */
[----:B------:R-:W-:Y:S01]  /*2c40*/  IABS R33, R36 ;  /* 0x0000002400217213 */ /* 0x000fe20000000000 */
[----:B------:R-:W-:Y:S01]  /*2c50*/  UIMAD UR16, UR13, 0x13, URZ ;  /* 0x000000130d1078a4 */ /* 0x000fe2000f8e023f */
[----:B------:R-:W-:Y:S01]  /*2c60*/  IABS R34, R37 ;  /* 0x0000002500227213 */ /* 0x000fe20000000000 */
[--C-:B------:R-:W-:Y:S01]  /*2c70*/  @!P0 IMAD.IADD R18, R18, 0x1, -R5.reuse ;  /* 0x0000000112128824 */ /* 0x100fe200078e0a05 */
[----:B------:R-:W-:Y:S01]  /*2c80*/  ISETP.GT.U32.AND P0, PT, R5, R22, PT ;  /* 0x000000160500720c */ /* 0x000fe20003f04070 */
[----:B------:R-:W-:Y:S01]  /*2c90*/  IMAD.HI.U32 R6, R10, R15, RZ ;  /* 0x0000000f0a067227 */ /* 0x000fe200078e00ff */
[C---:B------:R-:W-:Y:S01]  /*2ca0*/  LOP3.LUT R35, R9.reuse, 0xa0, RZ, 0xfc, !PT ;  /* 0x000000a009237812 */ /* 0x040fe200078efcff */
[----:B------:R-:W-:Y:S01]  /*2cb0*/  UIMAD UR17, UR13, 0x12, URZ ;  /* 0x000000120d1178a4 */ /* 0x000fe2000f8e023f */
[----:B------:R-:W-:Y:S01]  /*2cc0*/  LOP3.LUT R41, R9, 0x80, RZ, 0xfc, !PT ;  /* 0x0000008009297812 */ /* 0x000fe200078efcff */
[--C-:B------:R-:W-:Y:S01]  /*2cd0*/  @!P1 IMAD.IADD R20, R20, 0x1, -R5.reuse ;  /* 0x0000000114149824 */ /* 0x100fe200078e0a05 */
[----:B------:R-:W-:Y:S01]  /*2ce0*/  ISETP.GT.U32.AND P1, PT, R5, R18, PT ;  /* 0x000000120500720c */ /* 0x000fe20003f24070 */
[----:B------:R-:W-:Y:S01]  /*2cf0*/  IMAD.MOV R6, RZ, RZ, -R6 ;  /* 0x000000ffff067224 */ /* 0x000fe200078e0a06 */
[----:B------:R-:W-:Y:S01]  /*2d00*/  LOP3.LUT R42, R9, 0x78, RZ, 0xfc, !PT ;  /* 0x00000078092a7812 */ /* 0x000fe200078efcff */
[----:B------:R-:W-:Y:S01]  /*2d10*/  @!P6 IMAD.IADD R16, R16, 0x1, -R5 ;  /* 0x000000011010e824 */ /* 0x000fe200078e0a05 */
[C---:B------:R-:W-:Y:S01]  /*2d20*/  ISETP.GT.U32.AND P6, PT, R5.reuse, R17, PT ;  /* 0x000000110500720c */ /* 0x040fe20003fc4070 */
[----:B------:R-:W-:Y:S01]  /*2d30*/  IMAD R15, R5, R6, R15 ;  /* 0x00000006050f7224 */ /* 0x000fe200078e020f */
[----:B------:R-:W-:Y:S01]  /*2d40*/  IABS R38, R41 ;  /* 0x0000002900267213 */ /* 0x000fe20000000000 */
[----:B------:R-:W-:Y:S01]  /*2d50*/  IMAD.HI.U32 R6, R10, R19, RZ ;  /* 0x000000130a067227 */ /* 0x000fe200078e00ff */
[C---:B------:R-:W-:Y:S01]  /*2d60*/  LOP3.LUT R40, R9.reuse, 0x84, RZ, 0xfc, !PT ;  /* 0x0000008409287812 */ /* 0x040fe200078efcff */
[----:B------:R-:W-:Y:S01]  /*2d70*/  UIMAD UR20, UR13, 0x11, URZ ;  /* 0x000000110d1478a4 */ /* 0x000fe2000f8e023f */
[----:B------:R-:W-:Y:S01]  /*2d80*/  IABS R39, R42 ;  /* 0x0000002a00277213 */ /* 0x000fe20000000000 */
[----:B------:R-:W-:Y:S01]  /*2d90*/  IMAD.MOV R6, RZ, RZ, -R6 ;  /* 0x000000ffff067224 */ /* 0x000fe200078e0a06 */
[C---:B------:R-:W-:Y:S01]  /*2da0*/  LOP3.LUT R45, R9.reuse, 0x70, RZ, 0xfc, !PT ;  /* 0x00000070092d7812 */ /* 0x040fe200078efcff */
[----:B------:R-:W-:Y:S01]  /*2db0*/  @!P1 IMAD.IADD R18, R18, 0x1, -R5 ;  /* 0x0000000112129824 */ /* 0x000fe200078e0a05 */
[C---:B------:R-:W-:Y:S01]  /*2dc0*/  LOP3.LUT R44, R9.reuse, 0x74, RZ, 0xfc, !PT ;  /* 0x00000074092c7812 */ /* 0x040fe200078efcff */
[----:B------:R-:W-:Y:S01]  /*2dd0*/  IMAD.MOV R26, RZ, RZ, -R13 ;  /* 0x000000ffff1a7224 */ /* 0x000fe200078e0a0d */
[C---:B------:R-:W-:Y:S01]  /*2de0*/  LOP3.LUT R46, R9.reuse, 0x68, RZ, 0xfc, !PT ;  /* 0x00000068092e7812 */ /* 0x040fe200078efcff */
[----:B------:R-:W-:Y:S01]  /*2df0*/  IMAD.MOV R24, RZ, RZ, -R11 ;  /* 0x000000ffff187224 */ /* 0x000fe200078e0a0b */
[----:B------:R-:W-:Y:S01]  /*2e00*/  LOP3.LUT R48, R9, 0x60, RZ, 0xfc, !PT ;  /* 0x0000006009307812 */ /* 0x000fe200078efcff */
[----:B------:R-:W-:Y:S01]  /*2e10*/  IMAD R13, R5, R6, R19 ;  /* 0x00000006050d7224 */ /* 0x000fe200078e0213 */
[----:B------:R-:W-:Y:S01]  /*2e20*/  LOP3.LUT R47, R9, 0x64, RZ, 0xfc, !PT ;  /* 0x00000064092f7812 */ /* 0x000fe200078efcff */
[--C-:B------:R-:W-:Y:S01]  /*2e30*/  @!P6 IMAD.IADD R17, R17, 0x1, -R5.reuse ;  /* 0x000000011111e824 */ /* 0x100fe200078e0a05 */
[C---:B------:R-:W-:Y:S01]  /*2e40*/  ISETP.GT.U32.AND P6, PT, R5.reuse, R15, PT ;  /* 0x0000000f0500720c */ /* 0x040fe20003fc4070 */
[----:B------:R-:W-:Y:S01]  /*2e50*/  @!P0 IMAD.IADD R22, R22, 0x1, -R5 ;  /* 0x0000000116168824 */ /* 0x000fe200078e0a05 */
[C---:B------:R-:W-:Y:S01]  /*2e60*/  ISETP.GT.U32.AND P0, PT, R5.reuse, R20, PT ;  /* 0x000000140500720c */ /* 0x040fe20003f04070 */
[----:B------:R-:W-:Y:S01]  /*2e70*/  IMAD.MOV.U32 R6, RZ, RZ, R18 ;  /* 0x000000ffff067224 */ /* 0x000fe200078e0012 */
[C---:B------:R-:W-:Y:S01]  /*2e80*/  ISETP.GT.U32.AND P1, PT, R5.reuse, R17, PT ;  /* 0x000000110500720c */ /* 0x040fe20003f24070 */
[----:B------:R-:W-:Y:S01]  /*2e90*/  IMAD.MOV.U32 R11, RZ, RZ, R16 ;  /* 0x000000ffff0b7224 */ /* 0x000fe200078e0010 */
[----:B------:R-:W-:Y:S01]  /*2ea0*/  IABS R43, R47 ;  /* 0x0000002f002b7213 */ /* 0x000fe20000000000 */
[C---:B------:R-:W-:Y:S01]  /*2eb0*/  IMAD R19, R5.reuse, R24, R21 ;  /* 0x0000001805137224 */ /* 0x040fe200078e0215 */
[----:B------:R-:W-:Y:S01]  /*2ec0*/  IABS R21, R32 ;  /* 0x0000002000157213 */ /* 0x000fe20000000000 */
[----:B------:R-:W-:Y:S01]  /*2ed0*/  @!P2 IMAD.MOV R6, RZ, RZ, -R6 ;  /* 0x000000ffff06a224 */ /* 0x000fe200078e0a06 */
[C---:B------:R-:W-:Y:S01]  /*2ee0*/  ISETP.GT.U32.AND P2, PT, R5.reuse, R13, PT ;  /* 0x0000000d0500720c */ /* 0x040fe20003f44070 */
[----:B------:R-:W-:Y:S01]  /*2ef0*/  @!P5 IMAD.MOV R11, RZ, RZ, -R11 ;  /* 0x000000ffff0bd224 */ /* 0x000fe200078e0a0b */
[----:B------:R-:W-:Y:S01]  /*2f00*/  ISETP.GT.U32.AND P5, PT, R5, R22, PT ;  /* 0x000000160500720c */ /* 0x000fe20003fa4070 */
[----:B------:R-:W-:Y:S01]  /*2f10*/  IMAD.HI.U32 R18, R10, R21, RZ ;  /* 0x000000150a127227 */ /* 0x000fe200078e00ff */
[C---:B------:R-:W-:Y:S01]  /*2f20*/  LOP3.LUT R49, R9.reuse, 0x50, RZ, 0xfc, !PT ;  /* 0x0000005009317812 */ /* 0x040fe200078efcff */
[----:B------:R-:W-:Y:S01]  /*2f30*/  USHF.L.U32 UR21, UR13, 0x4, URZ ;  /* 0x000000040d157899 */ /* 0x000fe2000800063f */
[C---:B------:R-:W-:Y:S01]  /*2f40*/  LOP3.LUT R50, R9.reuse, 0x48, RZ, 0xfc, !PT ;  /* 0x0000004809327812 */ /* 0x040fe200078efcff */
[----:B------:R-:W-:Y:S01]  /*2f50*/  IMAD.MOV R18, RZ, RZ, -R18 ;  /* 0x000000ffff127224 */ /* 0x000fe200078e0a12 */
[----:B------:R-:W-:Y:S01]  /*2f60*/  LOP3.LUT R52, R9, 0x44, RZ, 0xfc, !PT ;  /* 0x0000004409347812 */ /* 0x000fe200078efcff */
[--C-:B------:R-:W-:Y:S01]  /*2f70*/  @!P6 IMAD.IADD R15, R15, 0x1, -R5.reuse ;  /* 0x000000010f0fe824 */ /* 0x100fe200078e0a05 */
[----:B------:R-:W-:Y:S01]  /*2f80*/  LOP3.LUT R53, R9, 0x40, RZ, 0xfc, !PT ;  /* 0x0000004009357812 */ /* 0x000fe200078efcff */
[----:B------:R-:W-:Y:S01]  /*2f90*/  @!P0 IMAD.IADD R20, R20, 0x1, -R5 ;  /* 0x0000000114148824 */ /* 0x000fe200078e0a05 */
[C---:B------:R-:W-:Y:S01]  /*2fa0*/  ISETP.GT.U32.AND P0, PT, R5.reuse, R19, PT ;  /* 0x000000130500720c */ /* 0x040fe20003f04070 */
[C---:B------:R-:W-:Y:S01]  /*2fb0*/  IMAD R24, R5.reuse, R26, R23 ;  /* 0x0000001a05187224 */ /* 0x040fe200078e0217 */
[C---:B------:R-:W-:Y:S01]  /*2fc0*/  ISETP.GT.U32.AND P6, PT, R5.reuse, R15, PT ;  /* 0x0000000f0500720c */ /* 0x040fe20003fc4070 */
[----:B------:R-:W-:Y:S01]  /*2fd0*/  IMAD R21, R5, R18, R21 ;  /* 0x0000001205157224 */ /* 0x000fe200078e0215 */
[----:B------:R-:W-:Y:S01]  /*2fe0*/  IABS R26, R31 ;  /* 0x0000001f001a7213 */ /* 0x000fe20000000000 */
[--C-:B------:R-:W-:Y:S01]  /*2ff0*/  @!P2 IMAD.IADD R13, R13, 0x1, -R5.reuse ;  /* 0x000000010d0da824 */ /* 0x100fe200078e0a05 */
[----:B------:R-:W-:Y:S01]  /*3000*/  ISETP.GE.AND P2, PT, R28, RZ, PT ;  /* 0x000000ff1c00720c */ /* 0x000fe20003f46270 */
[----:B------:R-:W-:Y:S01]  /*3010*/  IMAD.MOV.U32 R18, RZ, RZ, R20 ;  /* 0x000000ffff127224 */ /* 0x000fe200078e0014 */
[----:B------:R-:W-:Y:S01]  /*3020*/  LOP3.LUT R54, R9, 0x38, RZ, 0xfc, !PT ;  /* 0x0000003809367812 */ /* 0x000fe200078efcff */
[--C-:B------:R-:W-:Y:S01]  /*3030*/  @!P5 IMAD.IADD R22, R22, 0x1, -R5.reuse ;  /* 0x000000011616d824 */ /* 0x100fe200078e0a05 */
[C---:B------:R-:W-:Y:S01]  /*3040*/  ISETP.GT.U32.AND P5, PT, R5.reuse, R24, PT ;  /* 0x000000180500720c */ /* 0x040fe20003fa4070 */
[----:B------:R-:W-:Y:S01]  /*3050*/  @!P3 IMAD.MOV R18, RZ, RZ, -R18 ;  /* 0x000000ffff12b224 */ /* 0x000fe200078e0a12 */
[----:B------:R-:W-:Y:S01]  /*3060*/  ISETP.GT.U32.AND P3, PT, R5, R13, PT ;  /* 0x0000000d0500720c */ /* 0x000fe20003f64070 */
[----:B------:R-:W-:Y:S01]  /*3070*/  @!P1 IMAD.IADD R17, R17, 0x1, -R5 ;  /* 0x0000000111119824 */ /* 0x000fe200078e0a05 */
[----:B------:R-:W-:Y:S01]  /*3080*/  ISETP.GE.AND P1, PT, R25, RZ, PT ;  /* 0x000000ff1900720c */ /* 0x000fe20003f26270 */
[----:B------:R-:W-:Y:S01]  /*3090*/  IMAD.HI.U32 R16, R10, R26, RZ ;  /* 0x0000001a0a107227 */ /* 0x000fe200078e00ff */
[----:B------:R-:W-:-:S02]  /*30a0*/  LOP3.LUT R25, R9, 0xc0, RZ, 0xfc, !PT ;  /* 0x000000c009197812 */ /* 0x000fc400078efcff */
[----:B------:R-:W-:Y:S02]  /*30b0*/  CS2R R130, SRZ ;  /* 0x0000000000827805 */ /* 0x000fe4000001ff00 */
[----:B------:R-:W-:Y:S01]  /*30c0*/  IABS R51, R54 ;  /* 0x0000003600337213 */ /* 0x000fe20000000000 */
[----:B------:R-:W-:Y:S01]  /*30d0*/  IMAD.MOV R16, RZ, RZ, -R16 ;  /* 0x000000ffff107224 */ /* 0x000fe200078e0a10 */
[----:B------:R-:W-:Y:S01]  /*30e0*/  IABS R28, R25 ;  /* 0x00000019001c7213 */ /* 0x000fe20000000000 */
[--C-:B------:R-:W-:Y:S01]  /*30f0*/  @!P6 IMAD.IADD R15, R15, 0x1, -R5.reuse ;  /* 0x000000010f0fe824 */ /* 0x100fe200078e0a05 */
[----:B------:R-:W-:Y:S01]  /*3100*/  ISETP.GE.AND P6, PT, R27, RZ, PT ;  /* 0x000000ff1b00720c */ /* 0x000fe20003fc6270 */
[--C-:B------:R-:W-:Y:S01]  /*3110*/  @!P5 IMAD.IADD R24, R24, 0x1, -R5.reuse ;  /* 0x000000011818d824 */ /* 0x100fe200078e0a05 */
[----:B------:R-:W-:Y:S01]  /*3120*/  LOP3.LUT R27, R9, 0xb8, RZ, 0xfc, !PT ;  /* 0x000000b8091b7812 */ /* 0x000fe200078efcff */
[----:B------:R-:W-:Y:S01]  /*3130*/  IMAD R26, R5, R16, R26 ;  /* 0x00000010051a7224 */ /* 0x000fe200078e021a */
[----:B------:R-:W-:Y:S01]  /*3140*/  LOP3.LUT R55, R9, 0x30, RZ, 0xfc, !PT ;  /* 0x0000003009377812 */ /* 0x000fe200078efcff */
[----:B------:R-:W-:Y:S01]  /*3150*/  IMAD.MOV.U32 R16, RZ, RZ, R22 ;  /* 0x000000ffff107224 */ /* 0x000fe200078e0016 */
[----:B------:R-:W-:Y:S01]  /*3160*/  IABS R23, R27 ;  /* 0x0000001b00177213 */ /* 0x000fe20000000000 */
[----:B------:R-:W-:Y:S01]  /*3170*/  @!P3 IMAD.IADD R13, R13, 0x1, -R5 ;  /* 0x000000010d0db824 */ /* 0x000fe200078e0a05 */
[C---:B------:R-:W-:Y:S01]  /*3180*/  ISETP.GT.U32.AND P3, PT, R5.reuse, R21, PT ;  /* 0x000000150500720c */ /* 0x040fe20003f64070 */
[----:B------:R-:W-:Y:S01]  /*3190*/  @!P4 IMAD.MOV R17, RZ, RZ, -R17 ;  /* 0x000000ffff11c224 */ /* 0x000fe200078e0a11 */
[C---:B------:R-:W-:Y:S01]  /*31a0*/  ISETP.GT.U32.AND P4, PT, R5.reuse, R24, PT ;  /* 0x000000180500720c */ /* 0x040fe20003f84070 */
[----:B------:R-:W-:Y:S01]  /*31b0*/  @!P1 IMAD.MOV R16, RZ, RZ, -R16 ;  /* 0x000000ffff109224 */ /* 0x000fe200078e0a10 */
[----:B------:R-:W-:Y:S01]  /*31c0*/  ISETP.GT.U32.AND P1, PT, R5, R26, PT ;  /* 0x0000001a0500720c */ /* 0x000fe20003f24070 */
[----:B------:R-:W-:Y:S01]  /*31d0*/  @!P6 IMAD.MOV R15, RZ, RZ, -R15 ;  /* 0x000000ffff0fe224 */ /* 0x000fe200078e0a0f */
[----:B------:R-:W-:Y:S01]  /*31e0*/  ISETP.GE.AND P6, PT, R30, RZ, PT ;  /* 0x000000ff1e00720c */ /* 0x000fe20003fc6270 */
[----:B------:R-:W-:Y:S01]  /*31f0*/  IMAD.HI.U32 R20, R10, R28, RZ ;  /* 0x0000001c0a147227 */ /* 0x000fe200078e00ff */
[----:B------:R-:W-:-:S02]  /*3200*/  LOP3.LUT R57, R9, 0x28, RZ, 0xfc, !PT ;  /* 0x0000002809397812 */ /* 0x000fc400078efcff */
[----:B------:R-:W-:Y:S02]  /*3210*/  CS2R R132, SRZ ;  /* 0x0000000000847805 */ /* 0x000fe4000001ff00 */
[----:B------:R-:W-:Y:S01]  /*3220*/  LOP3.LUT R58, R9, 0x24, RZ, 0xfc, !PT ;  /* 0x00000024093a7812 */ /* 0x000fe200078efcff */
[--C-:B------:R-:W-:Y:S01]  /*3230*/  @!P0 IMAD.IADD R19, R19, 0x1, -R5.reuse ;  /* 0x0000000113138824 */ /* 0x100fe200078e0a05 */
[----:B------:R-:W-:Y:S01]  /*3240*/  ISETP.GE.AND P0, PT, R29, RZ, PT ;  /* 0x000000ff1d00720c */ /* 0x000fe20003f06270 */
[--C-:B------:R-:W-:Y:S01]  /*3250*/  @!P3 IMAD.IADD R21, R21, 0x1, -R5.reuse ;  /* 0x000000011515b824 */ /* 0x100fe200078e0a05 */
[----:B------:R-:W-:Y:S01]  /*3260*/  LOP3.LUT R59, R9, 0x20, RZ, 0xfc, !PT ;  /* 0x00000020093b7812 */ /* 0x000fe200078efcff */
[----:B------:R-:W-:Y:S01]  /*3270*/  IMAD.MOV R20, RZ, RZ, -R20 ;  /* 0x000000ffff147224 */ /* 0x000fe200078e0a14 */
[C---:B------:R-:W-:Y:S01]  /*3280*/  ISETP.GT.U32.AND P5, PT, R5.reuse, R19, PT ;  /* 0x000000130500720c */ /* 0x040fe20003fa4070 */
[--C-:B------:R-:W-:Y:S01]  /*3290*/  @!P4 IMAD.IADD R24, R24, 0x1, -R5.reuse ;  /* 0x000000011818c824 */ /* 0x100fe200078e0a05 */
[C---:B------:R-:W-:Y:S01]  /*32a0*/  ISETP.GT.U32.AND P3, PT, R5.reuse, R21, PT ;  /* 0x000000150500720c */ /* 0x040fe20003f64070 */
[----:B------:R-:W-:Y:S01]  /*32b0*/  @!P1 IMAD.IADD R26, R26, 0x1, -R5 ;  /* 0x000000011a1a9824 */ /* 0x000fe200078e0a05 */
[----:B------:R-:W-:Y:S01]  /*32c0*/  ISETP.GE.AND P4, PT, R32, RZ, PT ;  /* 0x000000ff2000720c */ /* 0x000fe20003f86270 */
[----:B------:R-:W-:Y:S01]  /*32d0*/  IMAD R28, R5, R20, R28 ;  /* 0x00000014051c7224 */ /* 0x000fe200078e021c */
[----:B------:R-:W-:Y:S01]  /*32e0*/  LOP3.LUT R32, R9, 0xa8, RZ, 0xfc, !PT ;  /* 0x000000a809207812 */ /* 0x000fe200078efcff */
[----:B------:R-:W-:Y:S01]  /*32f0*/  IMAD.HI.U32 R22, R10, R23, RZ ;  /* 0x000000170a167227 */ /* 0x000fe200078e00ff */
[----:B------:R-:W-:-:S02]  /*3300*/  ISETP.GE.AND P1, PT, R25, RZ, PT ;  /* 0x000000ff1900720c */ /* 0x000fc40003f26270 */
[----:B------:R-:W-:Y:S02]  /*3310*/  CS2R R134, SRZ ;  /* 0x0000000000867805 */ /* 0x000fe4000001ff00 */
[----:B------:R-:W-:Y:S01]  /*3320*/  IABS R56, R59 ;  /* 0x0000003b00387213 */ /* 0x000fe20000000000 */
[----:B------:R-:W-:Y:S01]  /*3330*/  IMAD.MOV.U32 R20, RZ, RZ, R24 ;  /* 0x000000ffff147224 */ /* 0x000fe200078e0018 */
[----:B------:R-:W-:Y:S01]  /*3340*/  LOP3.LUT R24, R9, 0xb0, RZ, 0xfc, !PT ;  /* 0x000000b009187812 */ /* 0x000fe200078efcff */
[----:B------:R-:W-:Y:S01]  /*3350*/  @!P2 IMAD.MOV R13, RZ, RZ, -R13 ;  /* 0x000000ffff0da224 */ /* 0x000fe200078e0a0d */
[C---:B------:R-:W-:Y:S01]  /*3360*/  ISETP.GT.U32.AND P2, PT, R5.reuse, R26, PT ;  /* 0x0000001a0500720c */ /* 0x040fe20003f44070 */
[----:B------:R-:W-:Y:S01]  /*3370*/  IMAD.MOV R22, RZ, RZ, -R22 ;  /* 0x000000ffff167224 */ /* 0x000fe200078e0a16 */
[----:B------:R-:W-:Y:S01]  /*3380*/  IABS R29, R24 ;  /* 0x00000018001d7213 */ /* 0x000fe20000000000 */
[----:B------:R-:W-:Y:S01]  /*3390*/  @!P6 IMAD.MOV R20, RZ, RZ, -R20 ;  /* 0x000000ffff14e224 */ /* 0x000fe200078e0a14 */
[C---:B------:R-:W-:Y:S01]  /*33a0*/  ISETP.GT.U32.AND P6, PT, R5.reuse, R28, PT ;  /* 0x0000001c0500720c */ /* 0x040fe20003fc4070 */
[----:B------:R-:W-:Y:S01]  /*33b0*/  IMAD R23, R5, R22, R23 ;  /* 0x0000001605177224 */ /* 0x000fe200078e0217 */
[----:B------:R-:W-:Y:S01]  /*33c0*/  LOP3.LUT R22, R9, 0xb4, RZ, 0xfc, !PT ;  /* 0x000000b409167812 */ /* 0x000fe200078efcff */
[--C-:B------:R-:W-:Y:S01]  /*33d0*/  @!P5 IMAD.IADD R19, R19, 0x1, -R5.reuse ;  /* 0x000000011313d824 */ /* 0x100fe200078e0a05 */
[----:B------:R-:W-:Y:S01]  /*33e0*/  ISETP.GE.AND P5, PT, R31, RZ, PT ;  /* 0x000000ff1f00720c */ /* 0x000fe20003fa6270 */
[----:B------:R-:W-:Y:S01]  /*33f0*/  @!P3 IMAD.IADD R21, R21, 0x1, -R5 ;  /* 0x000000011515b824 */ /* 0x000fe200078e0a05 */
[----:B------:R-:W-:Y:S01]  /*3400*/  ISETP.GT.U32.AND P3, PT, R5, R23, PT ;  /* 0x000000170500720c */ /* 0x000fe20003f64070 */
[----:B------:R-:W-:Y:S01]  /*3410*/  @!P0 IMAD.MOV R19, RZ, RZ, -R19 ;  /* 0x000000ffff138224 */ /* 0x000fe200078e0a13 */
[----:B------:R-:W-:Y:S01]  /*3420*/  ISETP.GE.AND P0, PT, R27, RZ, PT ;  /* 0x000000ff1b00720c */ /* 0x000fe20003f06270 */
[----:B------:R-:W-:Y:S01]  /*3430*/  @!P2 IMAD.IADD R26, R26, 0x1, -R5 ;  /* 0x000000011a1aa824 */ /* 0x000fe200078e0a05 */
[----:B------:R-:W-:Y:S01]  /*3440*/  ISETP.GE.AND P2, PT, R22, RZ, PT ;  /* 0x000000ff1600720c */ /* 0x000fe20003f46270 */
[----:B------:R-:W-:Y:S01]  /*3450*/  IMAD.HI.U32 R25, R10, R29, RZ ;  /* 0x0000001d0a197227 */ /* 0x000fe200078e00ff */
[----:B------:R-:W-:-:S02]  /*3460*/  IABS R27, R22 ;  /* 0x00000016001b7213 */ /* 0x000fc40000000000 */
[----:B------:R-:W-:Y:S02]  /*3470*/  CS2R R136, SRZ ;  /* 0x0000000000887805 */ /* 0x000fe4000001ff00 */
[----:B------:R-:W-:Y:S01]  /*3480*/  IABS R31, R32 ;  /* 0x00000020001f7213 */ /* 0x000fe20000000000 */
[--C-:B------:R-:W-:Y:S01]  /*3490*/  @!P6 IMAD.IADD R28, R28, 0x1, -R5.reuse ;  /* 0x000000011c1ce824 */ /* 0x100fe200078e0a05 */
[C---:B------:R-:W-:Y:S01]  /*34a0*/  LOP3.LUT R71, R9.reuse, 0x8, RZ, 0xfc, !PT ;  /* 0x0000000809477812 */ /* 0x040fe200078efcff */
[----:B------:R-:W-:Y:S01]  /*34b0*/  IMAD.MOV.U32 R22, RZ, RZ, R26 ;  /* 0x000000ffff167224 */ /* 0x000fe200078e001a */
[----:B------:R-:W-:Y:S01]  /*34c0*/  LOP3.LUT R73, R9, 0x4, RZ, 0xfc, !PT ;  /* 0x0000000409497812 */ /* 0x000fe200078efcff */
[----:B------:R-:W-:Y:S01]  /*34d0*/  @!P3 IMAD.IADD R23, R23, 0x1, -R5 ;  /* 0x000000011717b824 */ /* 0x000fe200078e0a05 */
[C---:B------:R-:W-:Y:S01]  /*34e0*/  ISETP.GT.U32.AND P6, PT, R5.reuse, R28, PT ;  /* 0x0000001c0500720c */ /* 0x040fe20003fc4070 */
[----:B------:R-:W-:Y:S01]  /*34f0*/  @!P5 IMAD.MOV R22, RZ, RZ, -R22 ;  /* 0x000000ffff16d224 */ /* 0x000fe200078e0a16 */
[----:B------:R-:W-:Y:S01]  /*3500*/  ISETP.GE.AND P5, PT, R24, RZ, PT ;  /* 0x000000ff1800720c */ /* 0x000fe20003fa6270 */
[----:B------:R-:W-:Y:S01]  /*3510*/  IMAD.HI.U32 R24, R10, R27, RZ ;  /* 0x0000001b0a187227 */ /* 0x000fe200078e00ff */
[----:B------:R-:W-:-:S02]  /*3520*/  ISETP.GT.U32.AND P3, PT, R5, R23, PT ;  /* 0x000000170500720c */ /* 0x000fc40003f64070 */
[----:B------:R-:W-:Y:S02]  /*3530*/  CS2R R138, SRZ ;  /* 0x00000000008a7805 */ /* 0x000fe4000001ff00 */
[----:B------:R-:W-:Y:S01]  /*3540*/  IABS R66, R71 ;  /* 0x0000004700427213 */ /* 0x000fe20000000000 */
[----:B------:R-:W-:Y:S01]  /*3550*/  IMAD.MOV R24, RZ, RZ, -R24 ;  /* 0x000000ffff187224 */ /* 0x000fe200078e0a18 */
[----:B------:R-:W-:Y:S01]  /*3560*/  IABS R68, R73 ;  /* 0x0000004900447213 */ /* 0x000fe20000000000 */
[----:B------:R-:W-:Y:S01]  /*3570*/  IMAD.HI.U32 R26, R10, R31, RZ ;  /* 0x0000001f0a1a7227 */ /* 0x000fe200078e00ff */
[----:B------:R-:W-:Y:S02]  /*3580*/  CS2R R140, SRZ ;  /* 0x00000000008c7805 */ /* 0x000fe4000001ff00 */
[----:B------:R-:W-:Y:S02]  /*3590*/  CS2R R142, SRZ ;  /* 0x00000000008e7805 */ /* 0x000fe4000001ff00 */
[----:B------:R-:W-:Y:S01]  /*35a0*/  CS2R R144, SRZ ;  /* 0x0000000000907805 */ /* 0x000fe2000001ff00 */
[----:B------:R-:W-:Y:S01]  /*35b0*/  IMAD.MOV R30, RZ, RZ, -R25 ;  /* 0x000000ffff1e7224 */ /* 0x000fe200078e0a19 */
[----:B------:R-:W-:Y:S01]  /*35c0*/  CS2R R146, SRZ ;  /* 0x0000000000927805 */ /* 0x000fe2000001ff00 */
[C---:B------:R-:W-:Y:S01]  /*35d0*/  IMAD R25, R5.reuse, R24, R27 ;  /* 0x0000001805197224 */ /* 0x040fe200078e021b */
[----:B------:R-:W-:Y:S01]  /*35e0*/  CS2R R148, SRZ ;  /* 0x0000000000947805 */ /* 0x000fe2000001ff00 */
[----:B------:R-:W-:Y:S01]  /*35f0*/  IMAD.MOV R24, RZ, RZ, -R26 ;  /* 0x000000ffff187224 */ /* 0x000fe200078e0a1a */
[----:B------:R-:W-:Y:S01]  /*3600*/  CS2R R150, SRZ ;  /* 0x0000000000967805 */ /* 0x000fe2000001ff00 */
[----:B------:R-:W-:Y:S01]  /*3610*/  @!P6 IMAD.IADD R28, R28, 0x1, -R5 ;  /* 0x000000011c1ce824 */ /* 0x000fe200078e0a05 */
[C---:B------:R-:W-:Y:S01]  /*3620*/  ISETP.GT.U32.AND P6, PT, R5.reuse, R25, PT ;  /* 0x000000190500720c */ /* 0x040fe20003fc4070 */
[----:B------:R-:W-:-:S02]  /*3630*/  IMAD R27, R5, R24, R31 ;  /* 0x00000018051b7224 */ /* 0x000fc400078e021f */
[----:B------:R-:W-:Y:S01]  /*3640*/  IMAD R26, R5, R30, R29 ;  /* 0x0000001e051a7224 */ /* 0x000fe200078e021d */
[----:B------:R-:W-:Y:S01]  /*3650*/  LOP3.LUT R30, R9, 0xa4, RZ, 0xfc, !PT ;  /* 0x000000a4091e7812 */ /* 0x000fe200078efcff */
[----:B------:R-:W-:Y:S02]  /*3660*/  IMAD.MOV.U32 R24, RZ, RZ, R28 ;  /* 0x000000ffff187224 */ /* 0x000fe400078e001c */
[----:B------:R-:W-:Y:S01]  /*3670*/  @!P3 IMAD.IADD R23, R23, 0x1, -R5 ;  /* 0x000000011717b824 */ /* 0x000fe200078e0a05 */
[C---:B------:R-:W-:Y:S01]  /*3680*/  ISETP.GT.U32.AND P3, PT, R5.reuse, R26, PT ;  /* 0x0000001a0500720c */ /* 0x040fe20003f64070 */
[----:B------:R-:W-:Y:S01]  /*3690*/  @!P1 IMAD.MOV R24, RZ, RZ, -R24 ;  /* 0x000000ffff189224 */ /* 0x000fe200078e0a18 */
[----:B------:R-:W-:Y:S01]  /*36a0*/  ISETP.GT.U32.AND P1, PT, R5, R27, PT ;  /* 0x0000001b0500720c */ /* 0x000fe20003f24070 */
[----:B------:R-:W-:Y:S01]  /*36b0*/  @!P0 IMAD.MOV R23, RZ, RZ, -R23 ;  /* 0x000000ffff178224 */ /* 0x000fe200078e0a17 */
[----:B------:R-:W-:Y:S01]  /*36c0*/  IABS R29, R30 ;  /* 0x0000001e001d7213 */ /* 0x000fe20000000000 */
[----:B------:R-:W-:Y:S01]  /*36d0*/  @!P6 IMAD.IADD R25, R25, 0x1, -R5 ;  /* 0x000000011919e824 */ /* 0x000fe200078e0a05 */
[----:B------:R-:W-:Y:S01]  /*36e0*/  ISETP.GE.AND P0, PT, R30, RZ, PT ;  /* 0x000000ff1e00720c */ /* 0x000fe20003f06270 */
[----:B------:R-:W-:-:S03]  /*36f0*/  IMAD.HI.U32 R30, R10, R33, RZ ;  /* 0x000000210a1e7227 */ /* 0x000fc600078e00ff */
[----:B------:R-:W-:Y:S01]  /*3700*/  ISETP.GT.U32.AND P6, PT, R5, R25, PT ;  /* 0x000000190500720c */ /* 0x000fe20003fc4070 */
[----:B------:R-:W-:-:S04]  /*3710*/  IMAD.HI.U32 R28, R10, R29, RZ ;  /* 0x0000001d0a1c7227 */ /* 0x000fc800078e00ff */
[--C-:B------:R-:W-:Y:S02]  /*3720*/  @!P3 IMAD.IADD R26, R26, 0x1, -R5.reuse ;  /* 0x000000011a1ab824 */ /* 0x100fe400078e0a05 */
[----:B------:R-:W-:Y:S02]  /*3730*/  @!P1 IMAD.IADD R27, R27, 0x1, -R5 ;  /* 0x000000011b1b9824 */ /* 0x000fe400078e0a05 */
[----:B------:R-:W-:Y:S01]  /*3740*/  @!P4 IMAD.MOV R21, RZ, RZ, -R21 ;  /* 0x000000ffff15c224 */ /* 0x000fe200078e0a15 */
[C---:B------:R-:W-:Y:S01]  /*3750*/  ISETP.GT.U32.AND P3, PT, R5.reuse, R26, PT ;  /* 0x0000001a0500720c */ /* 0x040fe20003f64070 */
[----:B------:R-:W-:Y:S01]  /*3760*/  IMAD.MOV R28, RZ, RZ, -R28 ;  /* 0x000000ffff1c7224 */ /* 0x000fe200078e0a1c */
[----:B------:R-:W-:Y:S01]  /*3770*/  ISETP.GT.U32.AND P1, PT, R5, R27, PT ;  /* 0x0000001b0500720c */ /* 0x000fe20003f24070 */
[----:B------:R-:W-:Y:S01]  /*3780*/  IMAD.HI.U32 R31, R10, R34, RZ ;  /* 0x000000220a1f7227 */ /* 0x000fe200078e00ff */
[----:B------:R-:W-:Y:S02]  /*3790*/  ISETP.GE.AND P4, PT, R32, RZ, PT ;  /* 0x000000ff2000720c */ /* 0x000fe40003f86270 */
[----:B------:R-:W-:Y:S01]  /*37a0*/  IABS R32, R35 ;  /* 0x0000002300207213 */ /* 0x000fe20000000000 */
[----:B------:R-:W-:-:S02]  /*37b0*/  IMAD.MOV R30, RZ, RZ, -R30 ;  /* 0x000000ffff1e7224 */ /* 0x000fc400078e0a1e */
[C---:B------:R-:W-:Y:S02]  /*37c0*/  IMAD R28, R5.reuse, R28, R29 ;  /* 0x0000001c051c7224 */ /* 0x040fe400078e021d */
[----:B------:R-:W-:Y:S02]  /*37d0*/  IMAD.MOV R31, RZ, RZ, -R31 ;  /* 0x000000ffff1f7224 */ /* 0x000fe400078e0a1f */
[----:B------:R-:W-:Y:S02]  /*37e0*/  IMAD R30, R5, R30, R33 ;  /* 0x0000001e051e7224 */ /* 0x000fe400078e0221 */
[----:B------:R-:W-:-:S04]  /*37f0*/  IMAD.HI.U32 R29, R10, R32, RZ ;  /* 0x000000200a1d7227 */ /* 0x000fc800078e00ff */
[--C-:B------:R-:W-:Y:S01]  /*3800*/  @!P6 IMAD.IADD R25, R25, 0x1, -R5.reuse ;  /* 0x000000011919e824 */ /* 0x100fe200078e0a05 */
[----:B------:R-:W-:Y:S01]  /*3810*/  ISETP.GT.U32.AND P6, PT, R5, R28, PT ;  /* 0x0000001c0500720c */ /* 0x000fe20003fc4070 */
[--C-:B------:R-:W-:Y:S01]  /*3820*/  @!P3 IMAD.IADD R26, R26, 0x1, -R5.reuse ;  /* 0x000000011a1ab824 */ /* 0x100fe200078e0a05 */
[----:B------:R-:W-:Y:S01]  /*3830*/  ISETP.GE.AND P3, PT, R35, RZ, PT ;  /* 0x000000ff2300720c */ /* 0x000fe20003f66270 */
[----:B------:R-:W-:Y:S01]  /*3840*/  IMAD R31, R5, R31, R34 ;  /* 0x0000001f051f7224 */ /* 0x000fe200078e0222 */
[----:B------:R-:W-:Y:S01]  /*3850*/  LOP3.LUT R35, R9, 0x90, RZ, 0xfc, !PT ;  /* 0x0000009009237812 */ /* 0x000fe200078efcff */
[----:B------:R-:W-:Y:S01]  /*3860*/  @!P1 IMAD.IADD R27, R27, 0x1, -R5 ;  /* 0x000000011b1b9824 */ /* 0x000fe200078e0a05 */
[C---:B------:R-:W-:Y:S01]  /*3870*/  ISETP.GT.U32.AND P1, PT, R5.reuse, R30, PT ;  /* 0x0000001e0500720c */ /* 0x040fe20003f24070 */
[----:B------:R-:W-:Y:S01]  /*3880*/  IMAD.MOV R29, RZ, RZ, -R29 ;  /* 0x000000ffff1d7224 */ /* 0x000fe200078e0a1d */
[----:B------:R-:W-:Y:S01]  /*3890*/  IABS R33, R35 ;  /* 0x0000002300217213 */ /* 0x000fe20000000000 */
[----:B------:R-:W-:Y:S01]  /*38a0*/  @!P4 IMAD.MOV R27, RZ, RZ, -R27 ;  /* 0x000000ffff1bc224 */ /* 0x000fe200078e0a1b */
[C---:B------:R-:W-:Y:S01]  /*38b0*/  ISETP.GT.U32.AND P4, PT, R5.reuse, R31, PT ;  /* 0x0000001f0500720c */ /* 0x040fe20003f84070 */
[----:B------:R-:W-:-:S02]  /*38c0*/  IMAD R29, R5, R29, R32 ;  /* 0x0000001d051d7224 */ /* 0x000fc400078e0220 */
[----:B------:R-:W-:Y:S02]  /*38d0*/  @!P2 IMAD.MOV R25, RZ, RZ, -R25 ;  /* 0x000000ffff19a224 */ /* 0x000fe400078e0a19 */
[----:B------:R-:W-:Y:S01]  /*38e0*/  @!P5 IMAD.MOV R26, RZ, RZ, -R26 ;  /* 0x000000ffff1ad224 */ /* 0x000fe200078e0a1a */
[----:B------:R-:W-:Y:S01]  /*38f0*/  ISETP.GT.U32.AND P2, PT, R5, R29, PT ;  /* 0x0000001d0500720c */ /* 0x000fe20003f44070 */
[----:B------:R-:W-:Y:S01]  /*3900*/  IMAD.HI.U32 R32, R10, R33, RZ ;  /* 0x000000210a207227 */ /* 0x000fe200078e00ff */
[----:B------:R-:W-:Y:S02]  /*3910*/  ISETP.GE.AND P5, PT, R36, RZ, PT ;  /* 0x000000ff2400720c */ /* 0x000fe40003fa6270 */
[----:B------:R-:W-:Y:S01]  /*3920*/  LOP3.LUT R36, R9, 0x88, RZ, 0xfc, !PT ;  /* 0x0000008809247812 */ /* 0x000fe200078efcff */
[--C-:B------:R-:W-:Y:S02]  /*3930*/  @!P6 IMAD.IADD R28, R28, 0x1, -R5.reuse ;  /* 0x000000011c1ce824 */ /* 0x100fe400078e0a05 */
[--C-:B------:R-:W-:Y:S01]  /*3940*/  @!P1 IMAD.IADD R30, R30, 0x1, -R5.reuse ;  /* 0x000000011e1e9824 */ /* 0x100fe200078e0a05 */
[----:B------:R-:W-:Y:S01]  /*3950*/  IABS R34, R36 ;  /* 0x0000002400227213 */ /* 0x000fe20000000000 */
[----:B------:R-:W-:Y:S01]  /*3960*/  IMAD.MOV R32, RZ, RZ, -R32 ;  /* 0x000000ffff207224 */ /* 0x000fe200078e0a20 */
[----:B------:R-:W-:Y:S01]  /*3970*/  ISETP.GT.U32.AND P6, PT, R5, R28, PT ;  /* 0x0000001c0500720c */ /* 0x000fe20003fc4070 */
[----:B------:R-:W-:Y:S01]  /*3980*/  @!P4 IMAD.IADD R31, R31, 0x1, -R5 ;  /* 0x000000011f1fc824 */ /* 0x000fe200078e0a05 */
[C---:B------:R-:W-:Y:S01]  /*3990*/  ISETP.GT.U32.AND P4, PT, R5.reuse, R30, PT ;  /* 0x0000001e0500720c */ /* 0x040fe20003f84070 */
[----:B------:R-:W-:-:S02]  /*39a0*/  IMAD R32, R5, R32, R33 ;  /* 0x0000002005207224 */ /* 0x000fc400078e0221 */
[----:B------:R-:W-:-:S04]  /*39b0*/  IMAD.HI.U32 R33, R10, R34, RZ ;  /* 0x000000220a217227 */ /* 0x000fc800078e00ff */
[----:B------:R-:W-:Y:S01]  /*39c0*/  @!P2 IMAD.IADD R29, R29, 0x1, -R5 ;  /* 0x000000011d1da824 */ /* 0x000fe200078e0a05 */
[----:B------:R-:W-:Y:S01]  /*39d0*/  ISETP.GE.AND P2, PT, R35, RZ, PT ;  /* 0x000000ff2300720c */ /* 0x000fe20003f46270 */
[----:B------:R-:W-:Y:S02]  /*39e0*/  IMAD.MOV R33, RZ, RZ, -R33 ;  /* 0x000000ffff217224 */ /* 0x000fe400078e0a21 */
[--C-:B------:R-:W-:Y:S01]  /*39f0*/  @!P6 IMAD.IADD R28, R28, 0x1, -R5.reuse ;  /* 0x000000011c1ce824 */ /* 0x100fe200078e0a05 */
[C---:B------:R-:W-:Y:S01]  /*3a00*/  ISETP.GT.U32.AND P1, PT, R5.reuse, R29, PT ;  /* 0x0000001d0500720c */ /* 0x040fe20003f24070 */
[----:B------:R-:W-:Y:S01]  /*3a10*/  IMAD R33, R5, R33, R34 ;  /* 0x0000002105217224 */ /* 0x000fe200078e0222 */
[----:B------:R-:W-:Y:S01]  /*3a20*/  ISETP.GE.AND P6, PT, R37, RZ, PT ;  /* 0x000000ff2500720c */ /* 0x000fe20003fc6270 */
[----:B------:R-:W-:Y:S01]  /*3a30*/  @!P4 IMAD.IADD R30, R30, 0x1, -R5 ;  /* 0x000000011e1ec824 */ /* 0x000fe200078e0a05 */
[----:B------:R-:W-:Y:S01]  /*3a40*/  IABS R37, R40 ;  /* 0x0000002800257213 */ /* 0x000fe20000000000 */
[----:B------:R-:W-:Y:S01]  /*3a50*/  @!P0 IMAD.MOV R28, RZ, RZ, -R28 ;  /* 0x000000ffff1c8224 */ /* 0x000fe200078e0a1c */
[C---:B------:R-:W-:Y:S01]  /*3a60*/  ISETP.GT.U32.AND P4, PT, R5.reuse, R33, PT ;  /* 0x000000210500720c */ /* 0x040fe20003f84070 */
[----:B------:R-:W-:Y:S01]  /*3a70*/  IMAD.HI.U32 R35, R10, R38, RZ ;  /* 0x000000260a237227 */ /* 0x000fe200078e00ff */
[----:B------:R-:W-:-:S03]  /*3a80*/  ISETP.GT.U32.AND P0, PT, R5, R31, PT ;  /* 0x0000001f0500720c */ /* 0x000fc60003f04070 */
[----:B------:R-:W-:Y:S02]  /*3a90*/  IMAD.MOV R35, RZ, RZ, -R35 ;  /* 0x000000ffff237224 */ /* 0x000fe400078e0a23 */
[----:B------:R-:W-:Y:S01]  /*3aa0*/  @!P1 IMAD.IADD R29, R29, 0x1, -R5 ;  /* 0x000000011d1d9824 */ /* 0x000fe200078e0a05 */
[----:B------:R-:W-:Y:S01]  /*3ab0*/  ISETP.GT.U32.AND P1, PT, R5, R32, PT ;  /* 0x000000200500720c */ /* 0x000fe20003f24070 */
[----:B------:R-:W-:-:S04]  /*3ac0*/  IMAD.HI.U32 R34, R10, R37, RZ ;  /* 0x000000250a227227 */ /* 0x000fc800078e00ff */
[--C-:B------:R-:W-:Y:S02]  /*3ad0*/  @!P4 IMAD.IADD R33, R33, 0x1, -R5.reuse ;  /* 0x000000012121c824 */ /* 0x100fe400078e0a05 */
[----:B------:R-:W-:Y:S01]  /*3ae0*/  @!P0 IMAD.IADD R31, R31, 0x1, -R5 ;  /* 0x000000011f1f8824 */ /* 0x000fe200078e0a05 */
[----:B------:R-:W-:Y:S01]  /*3af0*/  ISETP.GE.AND P0, PT, R36, RZ, PT ;  /* 0x000000ff2400720c */ /* 0x000fe20003f06270 */
[----:B------:R-:W-:Y:S01]  /*3b00*/  IMAD.HI.U32 R36, R10, R39, RZ ;  /* 0x000000270a247227 */ /* 0x000fe200078e00ff */
[----:B------:R-:W-:-:S03]  /*3b10*/  ISETP.GT.U32.AND P4, PT, R5, R33, PT ;  /* 0x000000210500720c */ /* 0x000fc60003f84070 */
[----:B------:R-:W-:Y:S01]  /*3b20*/  @!P1 IMAD.IADD R32, R32, 0x1, -R5 ;  /* 0x0000000120209824 */ /* 0x000fe200078e0a05 */
[----:B------:R-:W-:Y:S01]  /*3b30*/  ISETP.GE.AND P1, PT, R40, RZ, PT ;  /* 0x000000ff2800720c */ /* 0x000fe20003f26270 */
[----:B------:R-:W-:Y:S02]  /*3b40*/  IMAD.MOV R36, RZ, RZ, -R36 ;  /* 0x000000ffff247224 */ /* 0x000fe400078e0a24 */
[C---:B------:R-:W-:Y:S02]  /*3b50*/  IMAD R35, R5.reuse, R35, R38 ;  /* 0x0000002305237224 */ /* 0x040fe400078e0226 */
[----:B------:R-:W-:Y:S01]  /*3b60*/  @!P3 IMAD.MOV R29, RZ, RZ, -R29 ;  /* 0x000000ffff1db224 */ /* 0x000fe200078e0a1d */
[C---:B------:R-:W-:Y:S01]  /*3b70*/  ISETP.GT.U32.AND P3, PT, R5.reuse, R32, PT ;  /* 0x000000200500720c */ /* 0x040fe20003f64070 */
[----:B------:R-:W-:Y:S02]  /*3b80*/  IMAD.MOV R34, RZ, RZ, -R34 ;  /* 0x000000ffff227224 */ /* 0x000fe400078e0a22 */
[C---:B------:R-:W-:Y:S01]  /*3b90*/  IMAD R36, R5.reuse, R36, R39 ;  /* 0x0000002405247224 */ /* 0x040fe200078e0227 */
[----:B------:R-:W-:Y:S01]  /*3ba0*/  IABS R39, R44 ;  /* 0x0000002c00277213 */ /* 0x000fe20000000000 */
[----:B------:R-:W-:Y:S01]  /*3bb0*/  @!P6 IMAD.MOV R31, RZ, RZ, -R31 ;  /* 0x000000ffff1fe224 */ /* 0x000fe200078e0a1f */
[C---:B------:R-:W-:Y:S01]  /*3bc0*/  ISETP.GT.U32.AND P6, PT, R5.reuse, R35, PT ;  /* 0x000000230500720c */ /* 0x040fe20003fc4070 */
[----:B------:R-:W-:-:S02]  /*3bd0*/  IMAD R34, R5, R34, R37 ;  /* 0x0000002205227224 */ /* 0x000fc400078e0225 */
[--C-:B------:R-:W-:Y:S01]  /*3be0*/  @!P4 IMAD.IADD R33, R33, 0x1, -R5.reuse ;  /* 0x000000012121c824 */ /* 0x100fe200078e0a05 */
[C---:B------:R-:W-:Y:S01]  /*3bf0*/  ISETP.GT.U32.AND P4, PT, R5.reuse, R36, PT ;  /* 0x000000240500720c */ /* 0x040fe20003f84070 */
[----:B------:R-:W-:Y:S01]  /*3c00*/  @!P5 IMAD.MOV R30, RZ, RZ, -R30 ;  /* 0x000000ffff1ed224 */ /* 0x000fe200078e0a1e */
[----:B------:R-:W-:Y:S01]  /*3c10*/  ISETP.GT.U32.AND P5, PT, R5, R34, PT ;  /* 0x000000220500720c */ /* 0x000fe20003fa4070 */
[----:B------:R-:W-:Y:S01]  /*3c20*/  @!P3 IMAD.IADD R32, R32, 0x1, -R5 ;  /* 0x000000012020b824 */ /* 0x000fe200078e0a05 */
[----:B------:R-:W-:Y:S01]  /*3c30*/  ISETP.GE.AND P3, PT, R41, RZ, PT ;  /* 0x000000ff2900720c */ /* 0x000fe20003f66270 */
[----:B------:R-:W-:Y:S01]  /*3c40*/  IMAD.HI.U32 R37, R10, R39, RZ ;  /* 0x000000270a257227 */ /* 0x000fe200078e00ff */
[----:B------:R-:W-:-:S03]  /*3c50*/  IABS R41, R45 ;  /* 0x0000002d00297213 */ /* 0x000fc60000000000 */
[----:B------:R-:W-:Y:S02]  /*3c60*/  @!P6 IMAD.IADD R35, R35, 0x1, -R5 ;  /* 0x000000012323e824 */ /* 0x000fe400078e0a05 */
[----:B------:R-:W-:-:S04]  /*3c70*/  IMAD.HI.U32 R38, R10, R41, RZ ;  /* 0x000000290a267227 */ /* 0x000fc800078e00ff */
[--C-:B------:R-:W-:Y:S01]  /*3c80*/  @!P4 IMAD.IADD R36, R36, 0x1, -R5.reuse ;  /* 0x000000012424c824 */ /* 0x100fe200078e0a05 */
[C---:B------:R-:W-:Y:S01]  /*3c90*/  ISETP.GT.U32.AND P4, PT, R5.reuse, R35, PT ;  /* 0x000000230500720c */ /* 0x040fe20003f84070 */
[----:B------:R-:W-:Y:S01]  /*3ca0*/  @!P5 IMAD.IADD R34, R34, 0x1, -R5 ;  /* 0x000000012222d824 */ /* 0x000fe200078e0a05 */
[----:B------:R-:W-:Y:S01]  /*3cb0*/  ISETP.GE.AND P5, PT, R42, RZ, PT ;  /* 0x000000ff2a00720c */ /* 0x000fe20003fa6270 */
[----:B------:R-:W-:Y:S01]  /*3cc0*/  IMAD.MOV R38, RZ, RZ, -R38 ;  /* 0x000000ffff267224 */ /* 0x000fe200078e0a26 */
[----:B------:R-:W-:Y:S01]  /*3cd0*/  IABS R42, R46 ;  /* 0x0000002e002a7213 */ /* 0x000fe20000000000 */
[----:B------:R-:W-:Y:S01]  /*3ce0*/  IMAD.MOV R40, RZ, RZ, -R37 ;  /* 0x000000ffff287224 */ /* 0x000fe200078e0a25 */
[C---:B------:R-:W-:Y:S01]  /*3cf0*/  ISETP.GT.U32.AND P6, PT, R5.reuse, R34, PT ;  /* 0x000000220500720c */ /* 0x040fe20003fc4070 */
[C---:B------:R-:W-:Y:S01]  /*3d00*/  IMAD R38, R5.reuse, R38, R41 ;  /* 0x0000002605267224 */ /* 0x040fe200078e0229 */
[----:B------:R-:W-:Y:S01]  /*3d10*/  IABS R41, R48 ;  /* 0x0000003000297213 */ /* 0x000fe20000000000 */
[----:B------:R-:W-:-:S02]  /*3d20*/  IMAD R37, R5, R40, R39 ;  /* 0x0000002805257224 */ /* 0x000fc400078e0227 */
[----:B------:R-:W-:-:S04]  /*3d30*/  IMAD.HI.U32 R39, R10, R42, RZ ;  /* 0x0000002a0a277227 */ /* 0x000fc800078e00ff */
[----:B------:R-:W-:Y:S01]  /*3d40*/  @!P4 IMAD.IADD R35, R35, 0x1, -R5 ;  /* 0x000000012323c824 */ /* 0x000fe200078e0a05 */
[C---:B------:R-:W-:Y:S01]  /*3d50*/  ISETP.GT.U32.AND P4, PT, R5.reuse, R38, PT ;  /* 0x000000260500720c */ /* 0x040fe20003f84070 */
[----:B------:R-:W-:Y:S02]  /*3d60*/  IMAD.MOV R39, RZ, RZ, -R39 ;  /* 0x000000ffff277224 */ /* 0x000fe400078e0a27 */
[----:B------:R-:W-:Y:S01]  /*3d70*/  @!P6 IMAD.IADD R34, R34, 0x1, -R5 ;  /* 0x000000012222e824 */ /* 0x000fe200078e0a05 */
[C---:B------:R-:W-:Y:S01]  /*3d80*/  ISETP.GT.U32.AND P6, PT, R5.reuse, R37, PT ;  /* 0x000000250500720c */ /* 0x040fe20003fc4070 */
[C---:B------:R-:W-:Y:S02]  /*3d90*/  IMAD R39, R5.reuse, R39, R42 ;  /* 0x0000002705277224 */ /* 0x040fe400078e022a */
[----:B------:R-:W-:Y:S02]  /*3da0*/  IMAD.MOV.U32 R42, RZ, RZ, R41 ;  /* 0x000000ffff2a7224 */ /* 0x000fe400078e0029 */
[----:B------:R-:W-:Y:S01]  /*3db0*/  @!P2 IMAD.MOV R32, RZ, RZ, -R32 ;  /* 0x000000ffff20a224 */ /* 0x000fe200078e0a20 */
[----:B------:R-:W-:Y:S01]  /*3dc0*/  ISETP.GT.U32.AND P2, PT, R5, R36, PT ;  /* 0x000000240500720c */ /* 0x000fe20003f44070 */
[----:B------:R-:W-:-:S04]  /*3dd0*/  IMAD.HI.U32 R41, R10, R42, RZ ;  /* 0x0000002a0a297227 */ /* 0x000fc800078e00ff */
[--C-:B------:R-:W-:Y:S02]  /*3de0*/  @!P4 IMAD.IADD R38, R38, 0x1, -R5.reuse ;  /* 0x000000012626c824 */ /* 0x100fe400078e0a05 */
[----:B------:R-:W-:Y:S01]  /*3df0*/  @!P6 IMAD.IADD R37, R37, 0x1, -R5 ;  /* 0x000000012525e824 */ /* 0x000fe200078e0a05 */
[----:B------:R-:W-:Y:S01]  /*3e00*/  ISETP.GE.AND P6, PT, R45, RZ, PT ;  /* 0x000000ff2d00720c */ /* 0x000fe20003fc6270 */
[----:B------:R-:W-:Y:S01]  /*3e10*/  @!P1 IMAD.MOV R34, RZ, RZ, -R34 ;  /* 0x000000ffff229224 */ /* 0x000fe200078e0a22 */
[C---:B------:R-:W-:Y:S01]  /*3e20*/  ISETP.GT.U32.AND P4, PT, R5.reuse, R38, PT ;  /* 0x000000260500720c */ /* 0x040fe20003f84070 */
[----:B------:R-:W-:Y:S01]  /*3e30*/  IMAD.MOV R41, RZ, RZ, -R41 ;  /* 0x000000ffff297224 */ /* 0x000fe200078e0a29 */
[C---:B------:R-:W-:Y:S01]  /*3e40*/  ISETP.GT.U32.AND P1, PT, R5.reuse, R39, PT ;  /* 0x000000270500720c */ /* 0x040fe20003f24070 */
[----:B------:R-:W-:Y:S01]  /*3e50*/  @!P0 IMAD.MOV R33, RZ, RZ, -R33 ;  /* 0x000000ffff218224 */ /* 0x000fe200078e0a21 */
[C---:B------:R-:W-:Y:S01]  /*3e60*/  ISETP.GT.U32.AND P0, PT, R5.reuse, R37, PT ;  /* 0x000000250500720c */ /* 0x040fe20003f04070 */
[----:B------:R-:W-:-:S02]  /*3e70*/  IMAD R41, R5, R41, R42 ;  /* 0x0000002905297224 */ /* 0x000fc400078e022a */
[----:B------:R-:W-:Y:S01]  /*3e80*/  @!P2 IMAD.IADD R36, R36, 0x1, -R5 ;  /* 0x000000012424a824 */ /* 0x000fe200078e0a05 */
[----:B------:R-:W-:Y:S01]  /*3e90*/  ISETP.GE.AND P2, PT, R44, RZ, PT ;  /* 0x000000ff2c00720c */ /* 0x000fe20003f46270 */
[----:B------:R-:W-:Y:S01]  /*3ea0*/  IMAD.HI.U32 R40, R10, R43, RZ ;  /* 0x0000002b0a287227 */ /* 0x000fe200078e00ff */
[----:B------:R-:W-:-:S03]  /*3eb0*/  LOP3.LUT R44, R9, 0x58, RZ, 0xfc, !PT ;  /* 0x00000058092c7812 */ /* 0x000fc600078efcff */
[--C-:B------:R-:W-:Y:S02]  /*3ec0*/  @!P4 IMAD.IADD R38, R38, 0x1, -R5.reuse ;  /* 0x000000012626c824 */ /* 0x100fe400078e0a05 */
[--C-:B------:R-:W-:Y:S02]  /*3ed0*/  @!P1 IMAD.IADD R39, R39, 0x1, -R5.reuse ;  /* 0x0000000127279824 */ /* 0x100fe400078e0a05 */
[----:B------:R-:W-:Y:S01]  /*3ee0*/  @!P6 IMAD.MOV R38, RZ, RZ, -R38 ;  /* 0x000000ffff26e224 */ /* 0x000fe200078e0a26 */
[C---:B------:R-:W-:Y:S01]  /*3ef0*/  ISETP.GT.U32.AND P6, PT, R5.reuse, R41, PT ;  /* 0x000000290500720c */ /* 0x040fe20003fc4070 */
[----:B------:R-:W-:Y:S01]  /*3f00*/  IMAD.MOV R40, RZ, RZ, -R40 ;  /* 0x000000ffff287224 */ /* 0x000fe200078e0a28 */
[----:B------:R-:W-:Y:S01]  /*3f10*/  ISETP.GT.U32.AND P1, PT, R5, R39, PT ;  /* 0x000000270500720c */ /* 0x000fe20003f24070 */
[----:B------:R-:W-:Y:S01]  /*3f20*/  @!P0 IMAD.IADD R37, R37, 0x1, -R5 ;  /* 0x0000000125258824 */ /* 0x000fe200078e0a05 */
[----:B------:R-:W-:Y:S01]  /*3f30*/  ISETP.GE.AND P0, PT, R48, RZ, PT ;  /* 0x000000ff3000720c */ /* 0x000fe20003f06270 */
[----:B------:R-:W-:Y:S01]  /*3f40*/  IMAD R40, R5, R40, R43 ;  /* 0x0000002805287224 */ /* 0x000fe200078e022b */
[----:B------:R-:W-:Y:S01]  /*3f50*/  IABS R43, R44 ;  /* 0x0000002c002b7213 */ /* 0x000fe20000000000 */
[----:B------:R-:W-:Y:S01]  /*3f60*/  @!P2 IMAD.MOV R37, RZ, RZ, -R37 ;  /* 0x000000ffff25a224 */ /* 0x000fe200078e0a25 */
[----:B------:R-:W-:Y:S01]  /*3f70*/  ISETP.GE.AND P2, PT, R44, RZ, PT ;  /* 0x000000ff2c00720c */ /* 0x000fe20003f46270 */
[----:B------:R-:W-:Y:S01]  /*3f80*/  @!P3 IMAD.MOV R35, RZ, RZ, -R35 ;  /* 0x000000ffff23b224 */ /* 0x000fe200078e0a23 */
[----:B------:R-:W-:Y:S01]  /*3f90*/  LOP3.LUT R44, R9, 0x54, RZ, 0xfc, !PT ;  /* 0x00000054092c7812 */ /* 0x000fe200078efcff */
[----:B------:R-:W-:Y:S01]  /*3fa0*/  IMAD.HI.U32 R42, R10, R43, RZ ;  /* 0x0000002b0a2a7227 */ /* 0x000fe200078e00ff */
[----:B------:R-:W-:-:S02]  /*3fb0*/  ISETP.GE.AND P3, PT, R46, RZ, PT ;  /* 0x000000ff2e00720c */ /* 0x000fc40003f66270 */
[----:B------:R-:W-:Y:S01]  /*3fc0*/  ISETP.GT.U32.AND P4, PT, R5, R40, PT ;  /* 0x000000280500720c */ /* 0x000fe20003f84070 */
[--C-:B------:R-:W-:Y:S01]  /*3fd0*/  @!P6 IMAD.IADD R41, R41, 0x1, -R5.reuse ;  /* 0x000000012929e824 */ /* 0x100fe200078e0a05 */
[----:B------:R-:W-:Y:S01]  /*3fe0*/  IABS R45, R44 ;  /* 0x0000002c002d7213 */ /* 0x000fe20000000000 */
[----:B------:R-:W-:Y:S01]  /*3ff0*/  @!P5 IMAD.MOV R36, RZ, RZ, -R36 ;  /* 0x000000ffff24d224 */ /* 0x000fe200078e0a24 */
[----:B------:R-:W-:Y:S01]  /*4000*/  ISETP.GE.AND P5, PT, R47, RZ, PT ;  /* 0x000000ff2f00720c */ /* 0x000fe20003fa6270 */
[----:B------:R-:W-:Y:S01]  /*4010*/  IMAD.MOV R42, RZ, RZ, -R42 ;  /* 0x000000ffff2a7224 */ /* 0x000fe200078e0a2a */
[----:B------:R-:W-:Y:S01]  /*4020*/  IABS R47, R49 ;  /* 0x00000031002f7213 */ /* 0x000fe20000000000 */
[----:B------:R-:W-:Y:S01]  /*4030*/  @!P1 IMAD.IADD R39, R39, 0x1, -R5 ;  /* 0x0000000127279824 */ /* 0x000fe200078e0a05 */
[C---:B------:R-:W-:Y:S01]  /*4040*/  ISETP.GT.U32.AND P6, PT, R5.reuse, R41, PT ;  /* 0x000000290500720c */ /* 0x040fe20003fc4070 */
[----:B------:R-:W-:Y:S01]  /*4050*/  IMAD R42, R5, R42, R43 ;  /* 0x0000002a052a7224 */ /* 0x000fe200078e022b */
[----:B------:R-:W-:Y:S01]  /*4060*/  ISETP.GE.AND P1, PT, R44, RZ, PT ;  /* 0x000000ff2c00720c */ /* 0x000fe20003f26270 */
[----:B------:R-:W-:Y:S01]  /*4070*/  IMAD.HI.U32 R43, R10, R45, RZ ;  /* 0x0000002d0a2b7227 */ /* 0x000fe200078e00ff */
[----:B------:R-:W-:-:S03]  /*4080*/  IABS R48, R50 ;  /* 0x0000003200307213 */ /* 0x000fc60000000000 */
[----:B------:R-:W-:-:S04]  /*4090*/  IMAD.HI.U32 R44, R10, R47, RZ ;  /* 0x0000002f0a2c7227 */ /* 0x000fc800078e00ff */
[----:B------:R-:W-:Y:S02]  /*40a0*/  IMAD.MOV R46, RZ, RZ, -R43 ;  /* 0x000000ffff2e7224 */ /* 0x000fe400078e0a2b */
[----:B------:R-:W-:Y:S02]  /*40b0*/  IMAD.MOV R44, RZ, RZ, -R44 ;  /* 0x000000ffff2c7224 */ /* 0x000fe400078e0a2c */
[----:B------:R-:W-:Y:S01]  /*40c0*/  @!P3 IMAD.MOV R39, RZ, RZ, -R39 ;  /* 0x000000ffff27b224 */ /* 0x000fe200078e0a27 */
[C---:B------:R-:W-:Y:S01]  /*40d0*/  ISETP.GT.U32.AND P3, PT, R5.reuse, R42, PT ;  /* 0x0000002a0500720c */ /* 0x040fe20003f64070 */
[----:B------:R-:W-:Y:S02]  /*40e0*/  @!P4 IMAD.IADD R40, R40, 0x1, -R5 ;  /* 0x000000012828c824 */ /* 0x000fe400078e0a05 */
[C---:B------:R-:W-:Y:S02]  /*40f0*/  IMAD R43, R5.reuse, R46, R45 ;  /* 0x0000002e052b7224 */ /* 0x040fe400078e022d */
[C---:B------:R-:W-:Y:S01]  /*4100*/  IMAD R44, R5.reuse, R44, R47 ;  /* 0x0000002c052c7224 */ /* 0x040fe200078e022f */
[----:B------:R-:W-:Y:S01]  /*4110*/  ISETP.GT.U32.AND P4, PT, R5, R40, PT ;  /* 0x000000280500720c */ /* 0x000fe20003f84070 */
[----:B------:R-:W-:Y:S01]  /*4120*/  @!P6 IMAD.IADD R41, R41, 0x1, -R5 ;  /* 0x000000012929e824 */ /* 0x000fe200078e0a05 */
[----:B------:R-:W-:Y:S01]  /*4130*/  ISETP.GT.U32.AND P6, PT, R5, R43, PT ;  /* 0x0000002b0500720c */ /* 0x000fe20003fc4070 */
[----:B------:R-:W-:-:S04]  /*4140*/  IMAD.HI.U32 R45, R10, R48, RZ ;  /* 0x000000300a2d7227 */ /* 0x000fc800078e00ff */
[----:B------:R-:W-:Y:S01]  /*4150*/  @!P0 IMAD.MOV R41, RZ, RZ, -R41 ;  /* 0x000000ffff298224 */ /* 0x000fe200078e0a29 */
[C---:B------:R-:W-:Y:S01]  /*4160*/  ISETP.GT.U32.AND P0, PT, R5.reuse, R44, PT ;  /* 0x0000002c0500720c */ /* 0x040fe20003f04070 */
[----:B------:R-:W-:Y:S02]  /*4170*/  @!P3 IMAD.IADD R42, R42, 0x1, -R5 ;  /* 0x000000012a2ab824 */ /* 0x000fe400078e0a05 */
[----:B------:R-:W-:Y:S02]  /*4180*/  IMAD.MOV R45, RZ, RZ, -R45 ;  /* 0x000000ffff2d7224 */ /* 0x000fe400078e0a2d */
[--C-:B------:R-:W-:Y:S01]  /*4190*/  @!P4 IMAD.IADD R40, R40, 0x1, -R5.reuse ;  /* 0x000000012828c824 */ /* 0x100fe200078e0a05 */
[----:B------:R-:W-:Y:S01]  /*41a0*/  ISETP.GT.U32.AND P3, PT, R5, R42, PT ;  /* 0x0000002a0500720c */ /* 0x000fe20003f64070 */
[--C-:B------:R-:W-:Y:S01]  /*41b0*/  @!P6 IMAD.IADD R43, R43, 0x1, -R5.reuse ;  /* 0x000000012b2be824 */ /* 0x100fe200078e0a05 */
[----:B------:R-:W-:Y:S01]  /*41c0*/  ISETP.GE.AND P4, PT, R49, RZ, PT ;  /* 0x000000ff3100720c */ /* 0x000fe20003f86270 */
[----:B------:R-:W-:Y:S01]  /*41d0*/  @!P5 IMAD.MOV R40, RZ, RZ, -R40 ;  /* 0x000000ffff28d224 */ /* 0x000fe200078e0a28 */
[----:B------:R-:W-:Y:S01]  /*41e0*/  IABS R49, R52 ;  /* 0x0000003400317213 */ /* 0x000fe20000000000 */
[C---:B------:R-:W-:Y:S01]  /*41f0*/  IMAD R45, R5.reuse, R45, R48 ;  /* 0x0000002d052d7224 */ /* 0x040fe200078e0230 */
[----:B------:R-:W-:Y:S01]  /*4200*/  ISETP.GE.AND P5, PT, R50, RZ, PT ;  /* 0x000000ff3200720c */ /* 0x000fe20003fa6270 */
[----:B------:R-:W-:Y:S01]  /*4210*/  @!P0 IMAD.IADD R44, R44, 0x1, -R5 ;  /* 0x000000012c2c8824 */ /* 0x000fe200078e0a05 */
[----:B------:R-:W-:Y:S01]  /*4220*/  IABS R50, R53 ;  /* 0x0000003500327213 */ /* 0x000fe20000000000 */
[----:B------:R-:W-:Y:S01]  /*4230*/  IMAD.HI.U32 R46, R10, R49, RZ ;  /* 0x000000310a2e7227 */ /* 0x000fe200078e00ff */
[----:B------:R-:W-:-:S02]  /*4240*/  ISETP.GT.U32.AND P6, PT, R5, R43, PT ;  /* 0x0000002b0500720c */ /* 0x000fc40003fc4070 */
[----:B------:R-:W-:Y:S01]  /*4250*/  ISETP.GT.U32.AND P0, PT, R5, R44, PT ;  /* 0x0000002c0500720c */ /* 0x000fe20003f04070 */
[----:B------:R-:W-:-:S04]  /*4260*/  IMAD.HI.U32 R47, R10, R50, RZ ;  /* 0x000000320a2f7227 */ /* 0x000fc800078e00ff */
[----:B------:R-:W-:Y:S02]  /*4270*/  IMAD.MOV R46, RZ, RZ, -R46 ;  /* 0x000000ffff2e7224 */ /* 0x000fe400078e0a2e */
[----:B------:R-:W-:Y:S01]  /*4280*/  @!P3 IMAD.IADD R42, R42, 0x1, -R5 ;  /* 0x000000012a2ab824 */ /* 0x000fe200078e0a05 */
[C---:B------:R-:W-:Y:S01]  /*4290*/  ISETP.GT.U32.AND P3, PT, R5.reuse, R45, PT ;  /* 0x0000002d0500720c */ /* 0x040fe20003f64070 */
[----:B------:R-:W-:Y:S02]  /*42a0*/  IMAD.MOV R47, RZ, RZ, -R47 ;  /* 0x000000ffff2f7224 */ /* 0x000fe400078e0a2f */
[----:B------:R-:W-:Y:S01]  /*42b0*/  IMAD R46, R5, R46, R49 ;  /* 0x0000002e052e7224 */ /* 0x000fe200078e0231 */
[----:B------:R-:W-:Y:S01]  /*42c0*/  LOP3.LUT R49, R9, 0x34, RZ, 0xfc, !PT ;  /* 0x0000003409317812 */ /* 0x000fe200078efcff */
[--C-:B------:R-:W-:Y:S01]  /*42d0*/  @!P6 IMAD.IADD R43, R43, 0x1, -R5.reuse ;  /* 0x000000012b2be824 */ /* 0x100fe200078e0a05 */
[----:B------:R-:W-:Y:S01]  /*42e0*/  ISETP.GE.AND P6, PT, R53, RZ, PT ;  /* 0x000000ff3500720c */ /* 0x000fe20003fc6270 */
[C---:B------:R-:W-:Y:S01]  /*42f0*/  IMAD R47, R5.reuse, R47, R50 ;  /* 0x0000002f052f7224 */ /* 0x040fe200078e0232 */
[----:B------:R-:W-:Y:S01]  /*4300*/  IABS R50, R49 ;  /* 0x0000003100327213 */ /* 0x000fe20000000000 */
[----:B------:R-:W-:Y:S01]  /*4310*/  @!P0 IMAD.IADD R44, R44, 0x1, -R5 ;  /* 0x000000012c2c8824 */ /* 0x000fe200078e0a05 */
[C---:B------:R-:W-:Y:S01]  /*4320*/  ISETP.GT.U32.AND P0, PT, R5.reuse, R46, PT ;  /* 0x0000002e0500720c */ /* 0x040fe20003f04070 */
[----:B------:R-:W-:Y:S01]  /*4330*/  @!P1 IMAD.MOV R43, RZ, RZ, -R43 ;  /* 0x000000ffff2b9224 */ /* 0x000fe200078e0a2b */
[----:B------:R-:W-:Y:S01]  /*4340*/  ISETP.GT.U32.AND P1, PT, R5, R47, PT ;  /* 0x0000002f0500720c */ /* 0x000fe20003f24070 */
[----:B------:R-:W-:Y:S01]  /*4350*/  @!P3 IMAD.IADD R45, R45, 0x1, -R5 ;  /* 0x000000012d2db824 */ /* 0x000fe200078e0a05 */
[----:B------:R-:W-:Y:S01]  /*4360*/  IABS R53, R57 ;  /* 0x0000003900357213 */ /* 0x000fe20000000000 */
[----:B------:R-:W-:-:S03]  /*4370*/  IMAD.HI.U32 R48, R10, R51, RZ ;  /* 0x000000330a307227 */ /* 0x000fc600078e00ff */
[----:B------:R-:W-:Y:S01]  /*4380*/  ISETP.GT.U32.AND P3, PT, R5, R45, PT ;  /* 0x0000002d0500720c */ /* 0x000fe20003f64070 */
[----:B------:R-:W-:Y:S01]  /*4390*/  @!P2 IMAD.MOV R42, RZ, RZ, -R42 ;  /* 0x000000ffff2aa224 */ /* 0x000fe200078e0a2a */
[----:B------:R-:W-:Y:S01]  /*43a0*/  ISETP.GE.AND P2, PT, R52, RZ, PT ;  /* 0x000000ff3400720c */ /* 0x000fe20003f46270 */
[----:B------:R-:W-:Y:S01]  /*43b0*/  IMAD.MOV R48, RZ, RZ, -R48 ;  /* 0x000000ffff307224 */ /* 0x000fe200078e0a30 */
[----:B------:R-:W-:Y:S01]  /*43c0*/  IABS R52, R55 ;  /* 0x0000003700347213 */ /* 0x000fe20000000000 */
[--C-:B------:R-:W-:Y:S01]  /*43d0*/  @!P0 IMAD.IADD R46, R46, 0x1, -R5.reuse ;  /* 0x000000012e2e8824 */ /* 0x100fe200078e0a05 */
[----:B------:R-:W-:Y:S01]  /*43e0*/  ISETP.GE.AND P0, PT, R49, RZ, PT ;  /* 0x000000ff3100720c */ /* 0x000fe20003f06270 */
[----:B------:R-:W-:Y:S02]  /*43f0*/  @!P1 IMAD.IADD R47, R47, 0x1, -R5 ;  /* 0x000000012f2f9824 */ /* 0x000fe400078e0a05 */
[----:B------:R-:W-:Y:S01]  /*4400*/  IMAD.HI.U32 R49, R10, R50, RZ ;  /* 0x000000320a317227 */ /* 0x000fe200078e00ff */
[----:B------:R-:W-:-:S03]  /*4410*/  ISETP.GT.U32.AND P1, PT, R5, R46, PT ;  /* 0x0000002e0500720c */ /* 0x000fc60003f24070 */
[----:B------:R-:W-:Y:S02]  /*4420*/  IMAD.MOV R49, RZ, RZ, -R49 ;  /* 0x000000ffff317224 */ /* 0x000fe400078e0a31 */
[----:B------:R-:W-:Y:S02]  /*4430*/  @!P3 IMAD.IADD R45, R45, 0x1, -R5 ;  /* 0x000000012d2db824 */ /* 0x000fe400078e0a05 */
[C---:B------:R-:W-:Y:S02]  /*4440*/  IMAD R48, R5.reuse, R48, R51 ;  /* 0x0000003005307224 */ /* 0x040fe400078e0233 */
[C---:B------:R-:W-:Y:S02]  /*4450*/  IMAD R50, R5.reuse, R49, R50 ;  /* 0x0000003105327224 */ /* 0x040fe400078e0232 */
[----:B------:R-:W-:Y:S01]  /*4460*/  IMAD.HI.U32 R51, R10, R52, RZ ;  /* 0x000000340a337227 */ /* 0x000fe200078e00ff */
[----:B------:R-:W-:-:S03]  /*4470*/  ISETP.GT.U32.AND P3, PT, R5, R48, PT ;  /* 0x000000300500720c */ /* 0x000fc60003f64070 */
[----:B------:R-:W-:Y:S01]  /*4480*/  @!P5 IMAD.MOV R45, RZ, RZ, -R45 ;  /* 0x000000ffff2dd224 */ /* 0x000fe200078e0a2d */
[C---:B------:R-:W-:Y:S01]  /*4490*/  ISETP.GT.U32.AND P5, PT, R5.reuse, R47, PT ;  /* 0x0000002f0500720c */ /* 0x040fe20003fa4070 */
[----:B------:R-:W-:Y:S01]  /*44a0*/  @!P1 IMAD.IADD R46, R46, 0x1, -R5 ;  /* 0x000000012e2e9824 */ /* 0x000fe200078e0a05 */
[C---:B------:R-:W-:Y:S01]  /*44b0*/  ISETP.GT.U32.AND P1, PT, R5.reuse, R50, PT ;  /* 0x000000320500720c */ /* 0x040fe20003f24070 */
[----:B------:R-:W-:Y:S02]  /*44c0*/  IMAD.MOV R51, RZ, RZ, -R51 ;  /* 0x000000ffff337224 */ /* 0x000fe400078e0a33 */
[----:B------:R-:W-:Y:S02]  /*44d0*/  @!P2 IMAD.MOV R46, RZ, RZ, -R46 ;  /* 0x000000ffff2ea224 */ /* 0x000fe400078e0a2e */
[----:B------:R-:W-:Y:S02]  /*44e0*/  IMAD R49, R5, R51, R52 ;  /* 0x0000003305317224 */ /* 0x000fe400078e0234 */
[----:B------:R-:W-:-:S04]  /*44f0*/  IMAD.HI.U32 R51, R10, R53, RZ ;  /* 0x000000350a337227 */ /* 0x000fc800078e00ff */
[----:B------:R-:W-:Y:S02]  /*4500*/  IMAD.MOV R52, RZ, RZ, -R51 ;  /* 0x000000ffff347224 */ /* 0x000fe400078e0a33 */
[--C-:B------:R-:W-:Y:S01]  /*4510*/  @!P5 IMAD.IADD R47, R47, 0x1, -R5.reuse ;  /* 0x000000012f2fd824 */ /* 0x100fe200078e0a05 */
[----:B------:R-:W-:Y:S01]  /*4520*/  ISETP.GT.U32.AND P5, PT, R5, R49, PT ;  /* 0x000000310500720c */ /* 0x000fe20003fa4070 */
[----:B------:R-:W-:Y:S01]  /*4530*/  @!P1 IMAD.IADD R50, R50, 0x1, -R5 ;  /* 0x0000000132329824 */ /* 0x000fe200078e0a05 */
[----:B------:R-:W-:Y:S01]  /*4540*/  ISETP.GE.AND P1, PT, R57, RZ, PT ;  /* 0x000000ff3900720c */ /* 0x000fe20003f26270 */
[C---:B------:R-:W-:Y:S01]  /*4550*/  IMAD R52, R5.reuse, R52, R53 ;  /* 0x0000003405347224 */ /* 0x040fe200078e0235 */
[----:B------:R-:W-:Y:S01]  /*4560*/  IABS R57, R65 ;  /* 0x0000004100397213 */ /* 0x000fe20000000000 */
[----:B------:R-:W-:Y:S01]  /*4570*/  @!P6 IMAD.MOV R47, RZ, RZ, -R47 ;  /* 0x000000ffff2fe224 */ /* 0x000fe200078e0a2f */
[C---:B------:R-:W-:Y:S01]  /*4580*/  ISETP.GT.U32.AND P2, PT, R5.reuse, R50, PT ;  /* 0x000000320500720c */ /* 0x040fe20003f44070 */
[----:B------:R-:W-:Y:S01]  /*4590*/  @!P4 IMAD.MOV R44, RZ, RZ, -R44 ;  /* 0x000000ffff2cc224 */ /* 0x000fe200078e0a2c */
[----:B------:R-:W-:Y:S01]  /*45a0*/  ISETP.GT.U32.AND P6, PT, R5, R52, PT ;  /* 0x000000340500720c */ /* 0x000fe20003fc4070 */
[----:B------:R-:W-:Y:S01]  /*45b0*/  @!P3 IMAD.IADD R48, R48, 0x1, -R5 ;  /* 0x000000013030b824 */ /* 0x000fe200078e0a05 */
[----:B------:R-:W-:Y:S01]  /*45c0*/  ISETP.GE.AND P4, PT, R54, RZ, PT ;  /* 0x000000ff3600720c */ /* 0x000fe20003f86270 */
[----:B------:R-:W-:Y:S01]  /*45d0*/  IMAD.HI.U32 R53, R10, R56, RZ ;  /* 0x000000380a357227 */ /* 0x000fe200078e00ff */
[----:B------:R-:W-:-:S02]  /*45e0*/  IABS R54, R58 ;  /* 0x0000003a00367213 */ /* 0x000fc40000000000 */
[----:B------:R-:W-:Y:S01]  /*45f0*/  ISETP.GT.U32.AND P3, PT, R5, R48, PT ;  /* 0x000000300500720c */ /* 0x000fe20003f64070 */
[----:B------:R-:W-:Y:S02]  /*4600*/  @!P5 IMAD.IADD R49, R49, 0x1, -R5 ;  /* 0x000000013131d824 */ /* 0x000fe400078e0a05 */
[----:B------:R-:W-:-:S03]  /*4610*/  IMAD.HI.U32 R51, R10, R54, RZ ;  /* 0x000000360a337227 */ /* 0x000fc600078e00ff */
[----:B------:R-:W-:Y:S01]  /*4620*/  ISETP.GT.U32.AND P5, PT, R5, R49, PT ;  /* 0x000000310500720c */ /* 0x000fe20003fa4070 */
[--C-:B------:R-:W-:Y:S01]  /*4630*/  @!P2 IMAD.IADD R50, R50, 0x1, -R5.reuse ;  /* 0x000000013232a824 */ /* 0x100fe200078e0a05 */
[----:B------:R-:W-:Y:S01]  /*4640*/  ISETP.GE.AND P2, PT, R59, RZ, PT ;  /* 0x000000ff3b00720c */ /* 0x000fe20003f46270 */
[----:B------:R-:W-:Y:S01]  /*4650*/  @!P6 IMAD.IADD R52, R52, 0x1, -R5 ;  /* 0x000000013434e824 */ /* 0x000fe200078e0a05 */
[----:B------:R-:W-:Y:S01]  /*4660*/  IABS R59, R67 ;  /* 0x00000043003b7213 */ /* 0x000fe20000000000 */
[----:B------:R-:W-:Y:S02]  /*4670*/  IMAD.MOV R51, RZ, RZ, -R51 ;  /* 0x000000ffff337224 */ /* 0x000fe400078e0a33 */
[----:B------:R-:W-:Y:S01]  /*4680*/  @!P0 IMAD.MOV R50, RZ, RZ, -R50 ;  /* 0x000000ffff328224 */ /* 0x000fe200078e0a32 */
[C---:B------:R-:W-:Y:S01]  /*4690*/  ISETP.GT.U32.AND P0, PT, R5.reuse, R52, PT ;  /* 0x000000340500720c */ /* 0x040fe20003f04070 */
[----:B------:R-:W-:Y:S01]  /*46a0*/  IMAD R54, R5, R51, R54 ;  /* 0x0000003305367224 */ /* 0x000fe200078e0236 */
[----:B------:R-:W-:Y:S01]  /*46b0*/  LOP3.LUT R51, R9, 0x18, RZ, 0xfc, !PT ;  /* 0x0000001809337812 */ /* 0x000fe200078efcff */
[----:B------:R-:W-:-:S02]  /*46c0*/  IMAD.MOV R53, RZ, RZ, -R53 ;  /* 0x000000ffff357224 */ /* 0x000fc400078e0a35 */
[--C-:B------:R-:W-:Y:S01]  /*46d0*/  @!P5 IMAD.IADD R49, R49, 0x1, -R5.reuse ;  /* 0x000000013131d824 */ /* 0x100fe200078e0a05 */
[C---:B------:R-:W-:Y:S01]  /*46e0*/  ISETP.GT.U32.AND P5, PT, R5.reuse, R54, PT ;  /* 0x000000360500720c */ /* 0x040fe20003fa4070 */
[----:B------:R-:W-:Y:S01]  /*46f0*/  IMAD R56, R5, R53, R56 ;  /* 0x0000003505387224 */ /* 0x000fe200078e0238 */
[----:B------:R-:W-:Y:S01]  /*4700*/  LOP3.LUT R53, R9, 0x14, RZ, 0xfc, !PT ;  /* 0x0000001409357812 */ /* 0x000fe200078efcff */
[--C-:B------:R-:W-:Y:S01]  /*4710*/  @!P3 IMAD.IADD R48, R48, 0x1, -R5.reuse ;  /* 0x000000013030b824 */ /* 0x100fe200078e0a05 */
[----:B------:R-:W-:Y:S01]  /*4720*/  ISETP.GE.AND P3, PT, R55, RZ, PT ;  /* 0x000000ff3700720c */ /* 0x000fe20003f66270 */
[----:B------:R-:W-:Y:S01]  /*4730*/  IMAD R12, R12, UR5, RZ ;  /* 0x000000050c0c7c24 */ /* 0x000fe2000f8e02ff */
[----:B------:R-:W-:Y:S01]  /*4740*/  IABS R60, R51 ;  /* 0x00000033003c7213 */ /* 0x000fe20000000000 */
[----:B------:R-:W-:Y:S01]  /*4750*/  @!P0 IMAD.IADD R52, R52, 0x1, -R5 ;  /* 0x0000000134348824 */ /* 0x000fe200078e0a05 */
[----:B------:R-:W-:Y:S01]  /*4760*/  ISETP.GT.U32.AND P0, PT, R5, R56, PT ;  /* 0x000000380500720c */ /* 0x000fe20003f04070 */
[----:B------:R-:W-:Y:S01]  /*4770*/  @!P4 IMAD.MOV R48, RZ, RZ, -R48 ;  /* 0x000000ffff30c224 */ /* 0x000fe200078e0a30 */
[----:B------:R-:W-:Y:S01]  /*4780*/  ISETP.GE.AND P6, PT, R51, RZ, PT ;  /* 0x000000ff3300720c */ /* 0x000fe20003fc6270 */
[----:B------:R-:W-:Y:S01]  /*4790*/  IMAD.HI.U32 R51, R10, R60, RZ ;  /* 0x0000003c0a337227 */ /* 0x000fe200078e00ff */
[----:B------:R-:W-:-:S02]  /*47a0*/  IABS R62, R53 ;  /* 0x00000035003e7213 */ /* 0x000fc40000000000 */
[----:B------:R-:W-:Y:S01]  /*47b0*/  LOP3.LUT R55, R9, 0x10, RZ, 0xfc, !PT ;  /* 0x0000001009377812 */ /* 0x000fe200078efcff */
[----:B------:R-:W-:Y:S01]  /*47c0*/  @!P5 IMAD.IADD R54, R54, 0x1, -R5 ;  /* 0x000000013636d824 */ /* 0x000fe200078e0a05 */
[----:B------:R-:W-:Y:S01]  /*47d0*/  ISETP.GE.AND P4, PT, R58, RZ, PT ;  /* 0x000000ff3a00720c */ /* 0x000fe20003f86270 */
[----:B------:R-:W-:Y:S01]  /*47e0*/  @!P3 IMAD.MOV R49, RZ, RZ, -R49 ;  /* 0x000000ffff31b224 */ /* 0x000fe200078e0a31 */
[----:B------:R-:W-:Y:S01]  /*47f0*/  ISETP.GE.AND P3, PT, R53, RZ, PT ;  /* 0x000000ff3500720c */ /* 0x000fe20003f66270 */
[----:B------:R-:W-:Y:S01]  /*4800*/  IMAD.HI.U32 R53, R10, R62, RZ ;  /* 0x0000003e0a357227 */ /* 0x000fe200078e00ff */
[----:B------:R-:W-:Y:S02]  /*4810*/  ISETP.GT.U32.AND P5, PT, R5, R54, PT ;  /* 0x000000360500720c */ /* 0x000fe40003fa4070 */
[----:B------:R-:W-:Y:S01]  /*4820*/  IABS R64, R55 ;  /* 0x0000003700407213 */ /* 0x000fe20000000000 */
[----:B------:R-:W-:Y:S02]  /*4830*/  @!P0 IMAD.IADD R56, R56, 0x1, -R5 ;  /* 0x0000000138388824 */ /* 0x000fe400078e0a05 */
[----:B------:R-:W-:-:S02]  /*4840*/  IMAD.MOV R51, RZ, RZ, -R51 ;  /* 0x000000ffff337224 */ /* 0x000fc400078e0a33 */
[----:B------:R-:W-:Y:S01]  /*4850*/  IMAD.MOV R53, RZ, RZ, -R53 ;  /* 0x000000ffff357224 */ /* 0x000fe200078e0a35 */
[C---:B------:R-:W-:Y:S01]  /*4860*/  ISETP.GT.U32.AND P0, PT, R5.reuse, R56, PT ;  /* 0x000000380500720c */ /* 0x040fe20003f04070 */
[C---:B------:R-:W-:Y:S02]  /*4870*/  IMAD R60, R5.reuse, R51, R60 ;  /* 0x00000033053c7224 */ /* 0x040fe400078e023c */
[C---:B------:R-:W-:Y:S02]  /*4880*/  IMAD R62, R5.reuse, R53, R62 ;  /* 0x00000035053e7224 */ /* 0x040fe400078e023e */
[----:B------:R-:W-:Y:S01]  /*4890*/  @!P5 IMAD.IADD R54, R54, 0x1, -R5 ;  /* 0x000000013636d824 */ /* 0x000fe200078e0a05 */
[----:B------:R-:W-:Y:S01]  /*48a0*/  ISETP.GT.U32.AND P5, PT, R5, R60, PT ;  /* 0x0000003c0500720c */ /* 0x000fe20003fa4070 */
[----:B------:R-:W-:Y:S02]  /*48b0*/  IMAD.MOV.U32 R80, RZ, RZ, R52 ;  /* 0x000000ffff507224 */ /* 0x000fe400078e0034 */
[----:B------:R-:W-:-:S04]  /*48c0*/  IMAD.HI.U32 R53, R10, R66, RZ ;  /* 0x000000420a357227 */ /* 0x000fc800078e00ff */
[----:B------:R-:W-:Y:S01]  /*48d0*/  @!P1 IMAD.MOV R80, RZ, RZ, -R80 ;  /* 0x000000ffff509224 */ /* 0x000fe200078e0a50 */
[----:B------:R-:W-:Y:S01]  /*48e0*/  ISETP.GT.U32.AND P1, PT, R5, R62, PT ;  /* 0x0000003e0500720c */ /* 0x000fe20003f24070 */
[----:B------:R-:W-:Y:S02]  /*48f0*/  IMAD.MOV R53, RZ, RZ, -R53 ;  /* 0x000000ffff357224 */ /* 0x000fe400078e0a35 */
[----:B------:R-:W-:Y:S02]  /*4900*/  @!P0 IMAD.IADD R56, R56, 0x1, -R5 ;  /* 0x0000000138388824 */ /* 0x000fe400078e0a05 */
[----:B------:R-:W-:-:S04]  /*4910*/  IMAD.HI.U32 R51, R10, R64, RZ ;  /* 0x000000400a337227 */ /* 0x000fc800078e00ff */
[C---:B------:R-:W-:Y:S02]  /*4920*/  IMAD R66, R5.reuse, R53, R66 ;  /* 0x0000003505427224 */ /* 0x040fe400078e0242 */
[----:B------:R-:W-:Y:S02]  /*4930*/  IMAD.MOV.U32 R84, RZ, RZ, R56 ;  /* 0x000000ffff547224 */ /* 0x000fe400078e0038 */
[----:B------:R-:W-:Y:S02]  /*4940*/  IMAD.MOV R51, RZ, RZ, -R51 ;  /* 0x000000ffff337224 */ /* 0x000fe400078e0a33 */
[--C-:B------:R-:W-:Y:S02]  /*4950*/  @!P5 IMAD.IADD R60, R60, 0x1, -R5.reuse ;  /* 0x000000013c3cd824 */ /* 0x100fe400078e0a05 */
[----:B------:R-:W-:Y:S01]  /*4960*/  @!P2 IMAD.MOV R84, RZ, RZ, -R84 ;  /* 0x000000ffff54a224 */ /* 0x000fe200078e0a54 */
[C---:B------:R-:W-:Y:S01]  /*4970*/  ISETP.GT.U32.AND P2, PT, R5.reuse, R66, PT ;  /* 0x000000420500720c */ /* 0x040fe20003f44070 */
[C---:B------:R-:W-:Y:S01]  /*4980*/  IMAD R64, R5.reuse, R51, R64 ;  /* 0x0000003305407224 */ /* 0x040fe200078e0240 */
[----:B------:R-:W-:Y:S01]  /*4990*/  ISETP.GT.U32.AND P5, PT, R5, R60, PT ;  /* 0x0000003c0500720c */ /* 0x000fe20003fa4070 */
[----:B------:R-:W-:-:S02]  /*49a0*/  @!P1 IMAD.IADD R62, R62, 0x1, -R5 ;  /* 0x000000013e3e9824 */ /* 0x000fc400078e0a05 */
[----:B------:R-:W-:Y:S01]  /*49b0*/  IMAD.HI.U32 R52, R10, R68, RZ ;  /* 0x000000440a347227 */ /* 0x000fe200078e00ff */
[C---:B------:R-:W-:Y:S02]  /*49c0*/  ISETP.GT.U32.AND P0, PT, R5.reuse, R64, PT ;  /* 0x000000400500720c */ /* 0x040fe40003f04070 */
[----:B------:R-:W-:Y:S01]  /*49d0*/  ISETP.GT.U32.AND P1, PT, R5, R62, PT ;  /* 0x0000003e0500720c */ /* 0x000fe20003f24070 */
[----:B------:R-:W-:Y:S02]  /*49e0*/  VIADD R51, R63, 0xfc ;  /* 0x000000fc3f337836 */ /* 0x000fe40000000000 */
[----:B------:R-:W-:Y:S02]  /*49f0*/  IMAD.MOV R52, RZ, RZ, -R52 ;  /* 0x000000ffff347224 */ /* 0x000fe400078e0a34 */
[----:B------:R-:W-:Y:S01]  /*4a00*/  @!P2 IMAD.IADD R66, R66, 0x1, -R5 ;  /* 0x000000014242a824 */ /* 0x000fe200078e0a05 */
[----:B------:R-:W-:Y:S01]  /*4a10*/  IABS R53, R51 ;  /* 0x0000003300357213 */ /* 0x000fe20000000000 */
[----:B------:R-:W-:-:S02]  /*4a20*/  IMAD R68, R5, R52, R68 ;  /* 0x0000003405447224 */ /* 0x000fc400078e0244 */
[----:B------:R-:W-:Y:S01]  /*4a30*/  VIADD R52, R63, 0xec ;  /* 0x000000ec3f347836 */ /* 0x000fe20000000000 */
[----:B------:R-:W-:Y:S01]  /*4a40*/  ISETP.GT.U32.AND P2, PT, R5, R66, PT ;  /* 0x000000420500720c */ /* 0x000fe20003f44070 */
[--C-:B------:R-:W-:Y:S01]  /*4a50*/  @!P5 IMAD.IADD R60, R60, 0x1, -R5.reuse ;  /* 0x000000013c3cd824 */ /* 0x100fe200078e0a05 */
[----:B------:R-:W-:Y:S01]  /*4a60*/  ISETP.GE.AND P5, PT, R51, RZ, PT ;  /* 0x000000ff3300720c */ /* 0x000fe20003fa6270 */
[----:B------:R-:W-:Y:S01]  /*4a70*/  @!P0 IMAD.IADD R64, R64, 0x1, -R5 ;  /* 0x0000000140408824 */ /* 0x000fe200078e0a05 */
[----:B------:R-:W-:Y:S01]  /*4a80*/  IABS R56, R52 ;  /* 0x0000003400387213 */ /* 0x000fe20000000000 */
[----:B------:R-:W-:-:S03]  /*4a90*/  IMAD.HI.U32 R51, R10, R53, RZ ;  /* 0x000000350a337227 */ /* 0x000fc600078e00ff */
[C---:B------:R-:W-:Y:S01]  /*4aa0*/  ISETP.GT.U32.AND P0, PT, R5.reuse, R64, PT ;  /* 0x000000400500720c */ /* 0x040fe20003f04070 */
[----:B------:R-:W-:Y:S01]  /*4ab0*/  @!P1 IMAD.IADD R62, R62, 0x1, -R5 ;  /* 0x000000013e3e9824 */ /* 0x000fe200078e0a05 */
[----:B------:R-:W-:Y:S01]  /*4ac0*/  ISETP.GE.AND P1, PT, R52, RZ, PT ;  /* 0x000000ff3400720c */ /* 0x000fe20003f26270 */
[----:B------:R-:W-:Y:S02]  /*4ad0*/  IMAD.MOV R52, RZ, RZ, -R51 ;  /* 0x000000ffff347224 */ /* 0x000fe400078e0a33 */
[----:B------:R-:W-:Y:S02]  /*4ae0*/  @!P2 IMAD.IADD R66, R66, 0x1, -R5 ;  /* 0x000000014242a824 */ /* 0x000fe400078e0a05 */
[C---:B------:R-:W-:Y:S02]  /*4af0*/  IMAD R52, R5.reuse, R52, R53 ;  /* 0x0000003405347224 */ /* 0x040fe400078e0235 */
[----:B------:R-:W-:Y:S02]  /*4b00*/  IMAD.MOV.U32 R82, RZ, RZ, R54 ;  /* 0x000000ffff527224 */ /* 0x000fe400078e0036 */
[----:B------:R-:W-:Y:S01]  /*4b10*/  IMAD.MOV.U32 R88, RZ, RZ, R60 ;  /* 0x000000ffff587224 */ /* 0x000fe200078e003c */
[C---:B------:R-:W-:Y:S01]  /*4b20*/  ISETP.GT.U32.AND P2, PT, R5.reuse, R52, PT ;  /* 0x000000340500720c */ /* 0x040fe20003f44070 */
[----:B------:R-:W-:Y:S01]  /*4b30*/  @!P0 IMAD.IADD R64, R64, 0x1, -R5 ;  /* 0x0000000140408824 */ /* 0x000fe200078e0a05 */
[----:B------:R-:W-:Y:S01]  /*4b40*/  ISETP.GT.U32.AND P0, PT, R5, R68, PT ;  /* 0x000000440500720c */ /* 0x000fe20003f04070 */
[----:B------:R-:W-:Y:S01]  /*4b50*/  @!P4 IMAD.MOV R82, RZ, RZ, -R82 ;  /* 0x000000ffff52c224 */ /* 0x000fe200078e0a52 */
[----:B------:R-:W-:Y:S01]  /*4b60*/  ISETP.GE.AND P4, PT, R55, RZ, PT ;  /* 0x000000ff3700720c */ /* 0x000fe20003f86270 */
[----:B------:R-:W-:-:S02]  /*4b70*/  @!P6 IMAD.MOV R88, RZ, RZ, -R88 ;  /* 0x000000ffff58e224 */ /* 0x000fc400078e0a58 */
[----:B------:R-:W-:-:S04]  /*4b80*/  IMAD.HI.U32 R51, R10, R56, RZ ;  /* 0x000000380a337227 */ /* 0x000fc800078e00ff */
[----:B------:R-:W-:-:S04]  /*4b90*/  IMAD.HI.U32 R55, R10, R61, RZ ;  /* 0x0000003d0a377227 */ /* 0x000fc800078e00ff */
[--C-:B------:R-:W-:Y:S02]  /*4ba0*/  @!P2 IMAD.IADD R52, R52, 0x1, -R5.reuse ;  /* 0x000000013434a824 */ /* 0x100fe400078e0a05 */
[----:B------:R-:W-:Y:S01]  /*4bb0*/  @!P0 IMAD.IADD R68, R68, 0x1, -R5 ;  /* 0x0000000144448824 */ /* 0x000fe200078e0a05 */
[----:B------:R-:W-:Y:S01]  /*4bc0*/  ISETP.GE.AND P0, PT, R71, RZ, PT ;  /* 0x000000ff4700720c */ /* 0x000fe20003f06270 */
[C---:B------:R-:W-:Y:S01]  /*4bd0*/  IMAD.HI.U32 R53, R10.reuse, R57, RZ ;  /* 0x000000390a357227 */ /* 0x040fe200078e00ff */
[C---:B------:R-:W-:Y:S02]  /*4be0*/  ISETP.GT.U32.AND P6, PT, R5.reuse, R52, PT ;  /* 0x000000340500720c */ /* 0x040fe40003fc4070 */
[----:B------:R-:W-:Y:S01]  /*4bf0*/  ISETP.GT.U32.AND P2, PT, R5, R68, PT ;  /* 0x000000440500720c */ /* 0x000fe20003f44070 */
[----:B------:R-:W-:-:S04]  /*4c00*/  IMAD.HI.U32 R54, R10, R59, RZ ;  /* 0x0000003b0a367227 */ /* 0x000fc800078e00ff */
[----:B------:R-:W-:Y:S02]  /*4c10*/  IMAD.MOV R51, RZ, RZ, -R51 ;  /* 0x000000ffff337224 */ /* 0x000fe400078e0a33 */
[----:B------:R-:W-:Y:S02]  /*4c20*/  IMAD.MOV R72, RZ, RZ, -R55 ;  /* 0x000000ffff487224 */ /* 0x000fe400078e0a37 */
[----:B------:R-:W-:Y:S02]  /*4c30*/  IMAD.MOV R58, RZ, RZ, -R53 ;  /* 0x000000ffff3a7224 */ /* 0x000fe400078e0a35 */
[----:B------:R-:W-:Y:S02]  /*4c40*/  IMAD.MOV R70, RZ, RZ, -R54 ;  /* 0x000000ffff467224 */ /* 0x000fe400078e0a36 */
[C---:B------:R-:W-:Y:S02]  /*4c50*/  IMAD R54, R5.reuse, R51, R56 ;  /* 0x0000003305367224 */ /* 0x040fe400078e0238 */
[----:B------:R-:W-:-:S02]  /*4c60*/  IMAD R60, R5, R72, R61 ;  /* 0x00000048053c7224 */ /* 0x000fc400078e023d */
[C---:B------:R-:W-:Y:S02]  /*4c70*/  IMAD R56, R5.reuse, R58, R57 ;  /* 0x0000003a05387224 */ /* 0x040fe400078e0239 */
[----:B------:R-:W-:Y:S02]  /*4c80*/  IMAD.MOV.U32 R92, RZ, RZ, R64 ;  /* 0x000000ffff5c7224 */ /* 0x000fe400078e0040 */
[--C-:B------:R-:W-:Y:S01]  /*4c90*/  @!P6 IMAD.IADD R52, R52, 0x1, -R5.reuse ;  /* 0x000000013434e824 */ /* 0x100fe200078e0a05 */
[C---:B------:R-:W-:Y:S01]  /*4ca0*/  ISETP.GT.U32.AND P6, PT, R5.reuse, R60, PT ;  /* 0x0000003c0500720c */ /* 0x040fe20003fc4070 */
[----:B------:R-:W-:Y:S01]  /*4cb0*/  @!P4 IMAD.MOV R92, RZ, RZ, -R92 ;  /* 0x000000ffff5cc224 */ /* 0x000fe200078e0a5c */
[----:B------:R-:W-:Y:S01]  /*4cc0*/  ISETP.GT.U32.AND P4, PT, R5, R56, PT ;  /* 0x000000380500720c */ /* 0x000fe20003f84070 */
[----:B------:R-:W-:Y:S02]  /*4cd0*/  VIADD R55, R63, 0xac ;  /* 0x000000ac3f377836 */ /* 0x000fe40000000000 */
[----:B------:R-:W-:Y:S01]  /*4ce0*/  @!P2 IMAD.IADD R68, R68, 0x1, -R5 ;  /* 0x000000014444a824 */ /* 0x000fe200078e0a05 */
[----:B------:R-:W-:Y:S01]  /*4cf0*/  ISETP.GE.AND P2, PT, R73, RZ, PT ;  /* 0x000000ff4900720c */ /* 0x000fe20003f46270 */
[----:B------:R-:W-:Y:S01]  /*4d00*/  IMAD.MOV.U32 R90, RZ, RZ, R62 ;  /* 0x000000ffff5a7224 */ /* 0x000fe200078e003e */
[----:B------:R-:W-:Y:S01]  /*4d10*/  IABS R62, R55 ;  /* 0x00000037003e7213 */ /* 0x000fe20000000000 */
[----:B------:R-:W-:-:S02]  /*4d20*/  VIADD R57, R63, 0x9c ;  /* 0x0000009c3f397836 */ /* 0x000fc40000000000 */
[----:B------:R-:W-:Y:S01]  /*4d30*/  @!P3 IMAD.MOV R90, RZ, RZ, -R90 ;  /* 0x000000ffff5ab224 */ /* 0x000fe200078e0a5a */
[----:B------:R-:W-:Y:S01]  /*4d40*/  ISETP.GT.U32.AND P3, PT, R5, R54, PT ;  /* 0x000000360500720c */ /* 0x000fe20003f64070 */
[----:B------:R-:W-:Y:S01]  /*4d50*/  @!P6 IMAD.IADD R60, R60, 0x1, -R5 ;  /* 0x000000013c3ce824 */ /* 0x000fe200078e0a05 */
[----:B------:R-:W-:Y:S01]  /*4d60*/  IABS R64, R57 ;  /* 0x0000003900407213 */ /* 0x000fe20000000000 */
[----:B------:R-:W-:-:S03]  /*4d70*/  IMAD.HI.U32 R51, R10, R62, RZ ;  /* 0x0000003e0a337227 */ /* 0x000fc600078e00ff */
[C---:B------:R-:W-:Y:S01]  /*4d80*/  ISETP.GT.U32.AND P6, PT, R5.reuse, R60, PT ;  /* 0x0000003c0500720c */ /* 0x040fe20003fc4070 */
[----:B------:R-:W-:Y:S02]  /*4d90*/  IMAD.MOV.U32 R98, RZ, RZ, R68 ;  /* 0x000000ffff627224 */ /* 0x000fe400078e0044 */
[----:B------:R-:W-:Y:S02]  /*4da0*/  @!P4 IMAD.IADD R56, R56, 0x1, -R5 ;  /* 0x000000013838c824 */ /* 0x000fe400078e0a05 */
[----:B------:R-:W-:Y:S02]  /*4db0*/  @!P2 IMAD.MOV R98, RZ, RZ, -R98 ;  /* 0x000000ffff62a224 */ /* 0x000fe400078e0a62 */
[----:B------:R-:W-:Y:S01]  /*4dc0*/  IMAD.MOV R53, RZ, RZ, -R51 ;  /* 0x000000ffff357224 */ /* 0x000fe200078e0a33 */
[----:B------:R-:W-:Y:S01]  /*4dd0*/  ISETP.GT.U32.AND P2, PT, R5, R56, PT ;  /* 0x000000380500720c */ /* 0x000fe20003f44070 */
[----:B------:R-:W-:-:S04]  /*4de0*/  IMAD.HI.U32 R51, R10, R64, RZ ;  /* 0x000000400a337227 */ /* 0x000fc800078e00ff */
[----:B------:R-:W-:Y:S02]  /*4df0*/  IMAD.MOV R51, RZ, RZ, -R51 ;  /* 0x000000ffff337224 */ /* 0x000fe400078e0a33 */
[----:B------:R-:W-:Y:S01]  /*4e00*/  @!P3 IMAD.IADD R54, R54, 0x1, -R5 ;  /* 0x000000013636b824 */ /* 0x000fe200078e0a05 */
[----:B------:R-:W-:Y:S01]  /*4e10*/  ISETP.GE.AND P3, PT, R65, RZ, PT ;  /* 0x000000ff4100720c */ /* 0x000fe20003f66270 */
[C---:B------:R-:W-:Y:S02]  /*4e20*/  IMAD R64, R5.reuse, R51, R64 ;  /* 0x0000003305407224 */ /* 0x040fe400078e0240 */
[C---:B------:R-:W-:Y:S01]  /*4e30*/  IMAD R58, R5.reuse, R70, R59 ;  /* 0x00000046053a7224 */ /* 0x040fe200078e023b */
[C---:B------:R-:W-:Y:S01]  /*4e40*/  ISETP.GT.U32.AND P4, PT, R5.reuse, R54, PT ;  /* 0x000000360500720c */ /* 0x040fe20003f84070 */
[----:B------:R-:W-:Y:S02]  /*4e50*/  IMAD.MOV.U32 R96, RZ, RZ, R66 ;  /* 0x000000ffff607224 */ /* 0x000fe400078e0042 */
[----:B------:R-:W-:-:S02]  /*4e60*/  IMAD R62, R5, R53, R62 ;  /* 0x00000035053e7224 */ /* 0x000fc400078e023e */
[--C-:B------:R-:W-:Y:S01]  /*4e70*/  @!P6 IMAD.IADD R60, R60, 0x1, -R5.reuse ;  /* 0x000000013c3ce824 */ /* 0x100fe200078e0a05 */
[C---:B------:R-:W-:Y:S01]  /*4e80*/  ISETP.GT.U32.AND P6, PT, R5.reuse, R64, PT ;  /* 0x000000400500720c */ /* 0x040fe20003fc4070 */
[----:B------:R-:W-:Y:S01]  /*4e90*/  @!P0 IMAD.MOV R96, RZ, RZ, -R96 ;  /* 0x000000ffff608224 */ /* 0x000fe200078e0a60 */
[C---:B------:R-:W-:Y:S01]  /*4ea0*/  ISETP.GT.U32.AND P0, PT, R5.reuse, R58, PT ;  /* 0x0000003a0500720c */ /* 0x040fe20003f04070 */
[--C-:B------:R-:W-:Y:S01]  /*4eb0*/  @!P2 IMAD.IADD R56, R56, 0x1, -R5.reuse ;  /* 0x000000013838a824 */ /* 0x100fe200078e0a05 */
[----:B------:R-:W-:Y:S01]  /*4ec0*/  ISETP.GT.U32.AND P2, PT, R5, R62, PT ;  /* 0x0000003e0500720c */ /* 0x000fe20003f44070 */
[C---:B------:R-:W-:Y:S02]  /*4ed0*/  VIADD R61, R63.reuse, 0x7c ;  /* 0x0000007c3f3d7836 */ /* 0x040fe40000000000 */
[----:B------:R-:W-:Y:S02]  /*4ee0*/  VIADD R59, R63, 0x8c ;  /* 0x0000008c3f3b7836 */ /* 0x000fe40000000000 */
[--C-:B------:R-:W-:Y:S01]  /*4ef0*/  @!P4 IMAD.IADD R54, R54, 0x1, -R5.reuse ;  /* 0x000000013636c824 */ /* 0x100fe200078e0a05 */
[----:B------:R-:W-:Y:S01]  /*4f00*/  IABS R68, R61 ;  /* 0x0000003d00447213 */ /* 0x000fe20000000000 */
[----:B------:R-:W-:Y:S01]  /*4f10*/  @!P5 IMAD.MOV R52, RZ, RZ, -R52 ;  /* 0x000000ffff34d224 */ /* 0x000fe200078e0a34 */
[----:B------:R-:W-:Y:S01]  /*4f20*/  IABS R66, R59 ;  /* 0x0000003b00427213 */ /* 0x000fe20000000000 */
[--C-:B------:R-:W-:Y:S01]  /*4f30*/  @!P6 IMAD.IADD R64, R64, 0x1, -R5.reuse ;  /* 0x000000014040e824 */ /* 0x100fe200078e0a05 */
[----:B------:R-:W-:Y:S01]  /*4f40*/  ISETP.GE.AND P5, PT, R67, RZ, PT ;  /* 0x000000ff4300720c */ /* 0x000fe20003fa6270 */
[--C-:B------:R-:W-:Y:S01]  /*4f50*/  @!P0 IMAD.IADD R58, R58, 0x1, -R5.reuse ;  /* 0x000000013a3a8824 */ /* 0x100fe200078e0a05 */
[----:B------:R-:W-:Y:S01]  /*4f60*/  ISETP.GE.AND P4, PT, R69, RZ, PT ;  /* 0x000000ff4500720c */ /* 0x000fe20003f86270 */
[----:B------:R-:W-:Y:S01]  /*4f70*/  @!P2 IMAD.IADD R62, R62, 0x1, -R5 ;  /* 0x000000013e3ea824 */ /* 0x000fe200078e0a05 */
[----:B------:R-:W-:Y:S01]  /*4f80*/  ISETP.GE.AND P2, PT, R57, RZ, PT ;  /* 0x000000ff3900720c */ /* 0x000fe20003f46270 */
[----:B------:R-:W-:Y:S01]  /*4f90*/  @!P1 IMAD.MOV R54, RZ, RZ, -R54 ;  /* 0x000000ffff369224 */ /* 0x000fe200078e0a36 */
[C---:B------:R-:W-:Y:S01]  /*4fa0*/  ISETP.GT.U32.AND P1, PT, R5.reuse, R64, PT ;  /* 0x000000400500720c */ /* 0x040fe20003f24070 */
[----:B------:R-:W-:Y:S01]  /*4fb0*/  IMAD.HI.U32 R53, R10, R68, RZ ;  /* 0x000000440a357227 */ /* 0x000fe200078e00ff */
[----:B------:R-:W-:-:S02]  /*4fc0*/  ISETP.GT.U32.AND P0, PT, R5, R58, PT ;  /* 0x0000003a0500720c */ /* 0x000fc40003f04070 */
[----:B------:R-:W-:Y:S01]  /*4fd0*/  ISETP.GT.U32.AND P6, PT, R5, R62, PT ;  /* 0x0000003e0500720c */ /* 0x000fe20003fc4070 */
[----:B------:R-:W-:-:S04]  /*4fe0*/  IMAD.HI.U32 R51, R10, R66, RZ ;  /* 0x000000420a337227 */ /* 0x000fc800078e00ff */
[C---:B------:R-:W-:Y:S02]  /*4ff0*/  VIADD R67, R63.reuse, 0x5c ;  /* 0x0000005c3f437836 */ /* 0x040fe40000000000 */
[----:B------:R-:W-:Y:S02]  /*5000*/  IMAD.MOV R53, RZ, RZ, -R53 ;  /* 0x000000ffff357224 */ /* 0x000fe400078e0a35 */
[----:B------:R-:W-:Y:S01]  /*5010*/  VIADD R65, R63, 0x6c ;  /* 0x0000006c3f417836 */ /* 0x000fe20000000000 */
[----:B------:R-:W-:Y:S01]  /*5020*/  IABS R72, R67 ;  /* 0x0000004300487213 */ /* 0x000fe20000000000 */
[----:B------:R-:W-:Y:S02]  /*5030*/  IMAD.MOV R51, RZ, RZ, -R51 ;  /* 0x000000ffff337224 */ /* 0x000fe400078e0a33 */
[C---:B------:R-:W-:Y:S01]  /*5040*/  IMAD R68, R5.reuse, R53, R68 ;  /* 0x0000003505447224 */ /* 0x040fe200078e0244 */
[----:B------:R-:W-:Y:S01]  /*5050*/  IABS R70, R65 ;  /* 0x0000004100467213 */ /* 0x000fe20000000000 */
[----:B------:R-:W-:-:S02]  /*5060*/  IMAD R66, R5, R51, R66 ;  /* 0x0000003305427224 */ /* 0x000fc400078e0242 */
[--C-:B------:R-:W-:Y:S01]  /*5070*/  @!P1 IMAD.IADD R64, R64, 0x1, -R5.reuse ;  /* 0x0000000140409824 */ /* 0x100fe200078e0a05 */
[----:B------:R-:W-:Y:S01]  /*5080*/  ISETP.GT.U32.AND P1, PT, R5, R68, PT ;  /* 0x000000440500720c */ /* 0x000fe20003f24070 */
[--C-:B------:R-:W-:Y:S01]  /*5090*/  @!P0 IMAD.IADD R58, R58, 0x1, -R5.reuse ;  /* 0x000000013a3a8824 */ /* 0x100fe200078e0a05 */
[----:B------:R-:W-:Y:S01]  /*50a0*/  ISETP.GE.AND P0, PT, R55, RZ, PT ;  /* 0x000000ff3700720c */ /* 0x000fe20003f06270 */
[----:B------:R-:W-:Y:S01]  /*50b0*/  @!P6 IMAD.IADD R62, R62, 0x1, -R5 ;  /* 0x000000013e3ee824 */ /* 0x000fe200078e0a05 */
[----:B------:R-:W-:Y:S01]  /*50c0*/  ISETP.GT.U32.AND P6, PT, R5, R66, PT ;  /* 0x000000420500720c */ /* 0x000fe20003fc4070 */
[----:B------:R-:W-:-:S04]  /*50d0*/  IMAD.HI.U32 R51, R10, R72, RZ ;  /* 0x000000480a337227 */ /* 0x000fc800078e00ff */
[----:B------:R-:W-:-:S04]  /*50e0*/  IMAD.HI.U32 R55, R10, R70, RZ ;  /* 0x000000460a377227 */ /* 0x000fc800078e00ff */
[----:B------:R-:W-:Y:S02]  /*50f0*/  VIADD R69, R63, 0x4c ;  /* 0x0000004c3f457836 */ /* 0x000fe40000000000 */
[----:B------:R-:W-:Y:S02]  /*5100*/  IMAD.MOV R51, RZ, RZ, -R51 ;  /* 0x000000ffff337224 */ /* 0x000fe400078e0a33 */
[----:B------:R-:W-:Y:S01]  /*5110*/  IMAD.MOV R55, RZ, RZ, -R55 ;  /* 0x000000ffff377224 */ /* 0x000fe200078e0a37 */
[----:B------:R-:W-:Y:S01]  /*5120*/  IABS R74, R69 ;  /* 0x00000045004a7213 */ /* 0x000fe20000000000 */
[C---:B------:R-:W-:Y:S02]  /*5130*/  IMAD R72, R5.reuse, R51, R72 ;  /* 0x0000003305487224 */ /* 0x040fe400078e0248 */
[C---:B------:R-:W-:Y:S02]  /*5140*/  IMAD R70, R5.reuse, R55, R70 ;  /* 0x0000003705467224 */ /* 0x040fe400078e0246 */
[----:B------:R-:W-:Y:S01]  /*5150*/  @!P1 IMAD.IADD R68, R68, 0x1, -R5 ;  /* 0x0000000144449824 */ /* 0x000fe200078e0a05 */
[----:B------:R-:W-:Y:S01]  /*5160*/  ISETP.GT.U32.AND P1, PT, R5, R72, PT ;  /* 0x000000480500720c */ /* 0x000fe20003f24070 */
[----:B------:R-:W-:-:S02]  /*5170*/  VIADD R73, R63, 0x2c ;  /* 0x0000002c3f497836 */ /* 0x000fc40000000000 */
[----:B------:R-:W-:Y:S01]  /*5180*/  @!P6 IMAD.IADD R66, R66, 0x1, -R5 ;  /* 0x000000014242e824 */ /* 0x000fe200078e0a05 */
[----:B------:R-:W-:Y:S01]  /*5190*/  ISETP.GT.U32.AND P6, PT, R5, R70, PT ;  /* 0x000000460500720c */ /* 0x000fe20003fc4070 */
[----:B------:R-:W-:Y:S01]  /*51a0*/  VIADD R71, R63, 0x3c ;  /* 0x0000003c3f477836 */ /* 0x000fe20000000000 */
[----:B------:R-:W-:Y:S01]  /*51b0*/  IABS R78, R73 ;  /* 0x00000049004e7213 */ /* 0x000fe20000000000 */
[----:B------:R-:W-:-:S03]  /*51c0*/  IMAD.HI.U32 R51, R10, R74, RZ ;  /* 0x0000004a0a337227 */ /* 0x000fc600078e00ff */
[----:B------:R-:W-:Y:S01]  /*51d0*/  IABS R76, R71 ;  /* 0x00000047004c7213 */ /* 0x000fe20000000000 */
[----:B------:R-:W-:Y:S02]  /*51e0*/  IMAD.MOV R53, RZ, RZ, -R51 ;  /* 0x000000ffff357224 */ /* 0x000fe400078e0a33 */
[----:B------:R-:W-:Y:S01]  /*51f0*/  @!P3 IMAD.MOV R56, RZ, RZ, -R56 ;  /* 0x000000ffff38b224 */ /* 0x000fe200078e0a38 */
[C---:B------:R-:W-:Y:S01]  /*5200*/  ISETP.GT.U32.AND P3, PT, R5.reuse, R66, PT ;  /* 0x000000420500720c */ /* 0x040fe20003f64070 */
[----:B------:R-:W-:Y:S02]  /*5210*/  IMAD R74, R5, R53, R74 ;  /* 0x00000035054a7224 */ /* 0x000fe400078e024a */
[----:B------:R-:W-:Y:S02]  /*5220*/  VIADD R57, R63, 0xc ;  /* 0x0000000c3f397836 */ /* 0x000fe40000000000 */
[----:B------:R-:W-:-:S03]  /*5230*/  IMAD.HI.U32 R53, R10, R78, RZ ;  /* 0x0000004e0a357227 */ /* 0x000fc600078e00ff */
[----:B------:R-:W-:Y:S01]  /*5240*/  IABS R94, R57 ;  /* 0x00000039005e7213 */ /* 0x000fe20000000000 */
[----:B------:R-:W-:-:S04]  /*5250*/  IMAD.HI.U32 R51, R10, R76, RZ ;  /* 0x0000004c0a337227 */ /* 0x000fc800078e00ff */
[--C-:B------:R-:W-:Y:S01]  /*5260*/  @!P1 IMAD.IADD R72, R72, 0x1, -R5.reuse ;  /* 0x0000000148489824 */ /* 0x100fe200078e0a05 */
[----:B------:R-:W-:Y:S01]  /*5270*/  ISETP.GE.AND P1, PT, R59, RZ, PT ;  /* 0x000000ff3b00720c */ /* 0x000fe20003f26270 */
[----:B------:R-:W-:Y:S01]  /*5280*/  @!P6 IMAD.IADD R70, R70, 0x1, -R5 ;  /* 0x000000014646e824 */ /* 0x000fe200078e0a05 */
[C---:B------:R-:W-:Y:S01]  /*5290*/  ISETP.GT.U32.AND P6, PT, R5.reuse, R74, PT ;  /* 0x0000004a0500720c */ /* 0x040fe20003fc4070 */
[----:B------:R-:W-:Y:S01]  /*52a0*/  IMAD.MOV R53, RZ, RZ, -R53 ;  /* 0x000000ffff357224 */ /* 0x000fe200078e0a35 */
[----:B------:R-:W-:Y:S01]  /*52b0*/  IABS R59, R9 ;  /* 0x00000009003b7213 */ /* 0x000fe20000000000 */
[----:B------:R-:W-:Y:S02]  /*52c0*/  IMAD.MOV R51, RZ, RZ, -R51 ;  /* 0x000000ffff337224 */ /* 0x000fe400078e0a33 */
[----:B------:R-:W-:Y:S01]  /*52d0*/  @!P5 IMAD.MOV R58, RZ, RZ, -R58 ;  /* 0x000000ffff3ad224 */ /* 0x000fe200078e0a3a */
[C---:B------:R-:W-:Y:S01]  /*52e0*/  ISETP.GT.U32.AND P5, PT, R5.reuse, R68, PT ;  /* 0x000000440500720c */ /* 0x040fe20003fa4070 */
[----:B------:R-:W-:-:S02]  /*52f0*/  IMAD R78, R5, R53, R78 ;  /* 0x00000035054e7224 */ /* 0x000fc400078e024e */
[----:B------:R-:W-:Y:S01]  /*5300*/  @!P4 IMAD.MOV R60, RZ, RZ, -R60 ;  /* 0x000000ffff3cc224 */ /* 0x000fe200078e0a3c */
[----:B------:R-:W-:Y:S01]  /*5310*/  ISETP.GT.U32.AND P4, PT, R5, R70, PT ;  /* 0x000000460500720c */ /* 0x000fe20003f84070 */
[----:B------:R-:W-:-:S04]  /*5320*/  IMAD.HI.U32 R55, R10, R86, RZ ;  /* 0x000000560a377227 */ /* 0x000fc800078e00ff */
[----:B------:R-:W-:Y:S02]  /*5330*/  IMAD R76, R5, R51, R76 ;  /* 0x00000033054c7224 */ /* 0x000fe400078e024c */
[----:B------:R-:W-:-:S04]  /*5340*/  IMAD.HI.U32 R51, R10, R94, RZ ;  /* 0x0000005e0a337227 */ /* 0x000fc800078e00ff */
[----:B------:R-:W-:Y:S02]  /*5350*/  IMAD.MOV.U32 R53, RZ, RZ, R59 ;  /* 0x000000ffff357224 */ /* 0x000fe400078e003b */
[----:B------:R-:W-:Y:S01]  /*5360*/  @!P0 IMAD.MOV R62, RZ, RZ, -R62 ;  /* 0x000000ffff3e8224 */ /* 0x000fe200078e0a3e */
[C---:B------:R-:W-:Y:S01]  /*5370*/  ISETP.GT.U32.AND P0, PT, R5.reuse, R72, PT ;  /* 0x000000480500720c */ /* 0x040fe20003f04070 */
[----:B------:R-:W-:Y:S01]  /*5380*/  @!P3 IMAD.IADD R66, R66, 0x1, -R5 ;  /* 0x000000014242b824 */ /* 0x000fe200078e0a05 */
[----:B------:R-:W-:Y:S01]  /*5390*/  ISETP.GT.U32.AND P3, PT, R5, R78, PT ;  /* 0x0000004e0500720c */ /* 0x000fe20003f64070 */
[----:B------:R-:W-:Y:S02]  /*53a0*/  IMAD.MOV R55, RZ, RZ, -R55 ;  /* 0x000000ffff377224 */ /* 0x000fe400078e0a37 */
[----:B------:R-:W-:Y:S02]  /*53b0*/  IMAD.MOV R51, RZ, RZ, -R51 ;  /* 0x000000ffff337224 */ /* 0x000fe400078e0a33 */
[----:B------:R-:W-:-:S04]  /*53c0*/  IMAD.HI.U32 R10, R10, R53, RZ ;  /* 0x000000350a0a7227 */ /* 0x000fc800078e00ff */
[C---:B------:R-:W-:Y:S02]  /*53d0*/  IMAD R86, R5.reuse, R55, R86 ;  /* 0x0000003705567224 */ /* 0x040fe400078e0256 */
[--C-:B------:R-:W-:Y:S02]  /*53e0*/  @!P6 IMAD.IADD R74, R74, 0x1, -R5.reuse ;  /* 0x000000014a4ae824 */ /* 0x100fe400078e0a05 */
[----:B------:R-:W-:Y:S01]  /*53f0*/  IMAD R94, R5, R51, R94 ;  /* 0x00000033055e7224 */ /* 0x000fe200078e025e */
[----:B------:R-:W-:Y:S01]  /*5400*/  LOP3.LUT R51, R77, 0x30, RZ, 0xc0, !PT ;  /* 0x000000304d337812 */ /* 0x000fe200078ec0ff */
[----:B------:R-:W-:Y:S01]  /*5410*/  IMAD.MOV R10, RZ, RZ, -R10 ;  /* 0x000000ffff0a7224 */ /* 0x000fe200078e0a0a */
[C---:B------:R-:W-:Y:S01]  /*5420*/  ISETP.GT.U32.AND P6, PT, R5.reuse, R74, PT ;  /* 0x0000004a0500720c */ /* 0x040fe20003fc4070 */
[----:B------:R-:W-:Y:S01]  /*5430*/  @!P2 IMAD.MOV R64, RZ, RZ, -R64 ;  /* 0x000000ffff40a224 */ /* 0x000fe200078e0a40 */
[C---:B------:R-:W-:Y:S01]  /*5440*/  ISETP.GT.U32.AND P2, PT, R5.reuse, R76, PT ;  /* 0x0000004c0500720c */ /* 0x040fe20003f44070 */
[--C-:B------:R-:W-:Y:S01]  /*5450*/  @!P5 IMAD.IADD R68, R68, 0x1, -R5.reuse ;  /* 0x000000014444d824 */ /* 0x100fe200078e0a05 */
[C---:B------:R-:W-:Y:S01]  /*5460*/  ISETP.GT.U32.AND P5, PT, R5.reuse, R86, PT ;  /* 0x000000560500720c */ /* 0x040fe20003fa4070 */
[----:B------:R-:W-:Y:S01]  /*5470*/  @!P4 IMAD.IADD R70, R70, 0x1, -R5 ;  /* 0x000000014646c824 */ /* 0x000fe200078e0a05 */
[C---:B------:R-:W-:Y:S01]  /*5480*/  ISETP.GT.U32.AND P4, PT, R5.reuse, R94, PT ;  /* 0x0000005e0500720c */ /* 0x040fe20003f84070 */
[----:B------:R-:W-:Y:S01]  /*5490*/  IMAD R10, R5, R10, R53 ;  /* 0x0000000a050a7224 */ /* 0x000fe200078e0235 */
[----:B------:R-:W-:Y:S01]  /*54a0*/  LOP3.LUT R53, R153, 0x3f, RZ, 0xc0, !PT ;  /* 0x0000003f99357812 */ /* 0x000fe200078ec0ff */
[--C-:B------:R-:W-:Y:S01]  /*54b0*/  @!P0 IMAD.IADD R72, R72, 0x1, -R5.reuse ;  /* 0x0000000148488824 */ /* 0x100fe200078e0a05 */
[----:B------:R-:W-:Y:S01]  /*54c0*/  ISETP.GE.AND P0, PT, R61, RZ, PT ;  /* 0x000000ff3d00720c */ /* 0x000fe20003f06270 */
[--C-:B------:R-:W-:Y:S01]  /*54d0*/  @!P3 IMAD.IADD R78, R78, 0x1, -R5.reuse ;  /* 0x000000014e4eb824 */ /* 0x100fe200078e0a05 */
[----:B------:R-:W-:Y:S01]  /*54e0*/  ISETP.GT.U32.AND P3, PT, R5, R10, PT ;  /* 0x0000000a0500720c */ /* 0x000fe20003f64070 */
[--C-:B------:R-:W-:Y:S01]  /*54f0*/  @!P6 IMAD.IADD R74, R74, 0x1, -R5.reuse ;  /* 0x000000014a4ae824 */ /* 0x100fe200078e0a05 */
[----:B------:R-:W-:Y:S01]  /*5500*/  ISETP.GE.AND P6, PT, R65, RZ, PT ;  /* 0x000000ff4100720c */ /* 0x000fe20003fc6270 */
[--C-:B------:R-:W-:Y:S01]  /*5510*/  @!P2 IMAD.IADD R76, R76, 0x1, -R5.reuse ;  /* 0x000000014c4ca824 */ /* 0x100fe200078e0a05 */
[----:B------:R-:W-:Y:S01]  /*5520*/  ISETP.GE.AND P2, PT, R67, RZ, PT ;  /* 0x000000ff4300720c */ /* 0x000fe20003f46270 */
[--C-:B------:R-:W-:Y:S01]  /*5530*/  @!P5 IMAD.IADD R86, R86, 0x1, -R5.reuse ;  /* 0x000000015656d824 */ /* 0x100fe200078e0a05 */
[----:B------:R-:W-:Y:S01]  /*5540*/  ISETP.GE.AND P5, PT, R69, RZ, PT ;  /* 0x000000ff4500720c */ /* 0x000fe20003fa6270 */
[----:B------:R-:W-:-:S02]  /*5550*/  @!P4 IMAD.IADD R94, R94, 0x1, -R5 ;  /* 0x000000015e5ec824 */ /* 0x000fc400078e0a05 */
[----:B------:R-:W-:Y:S01]  /*5560*/  @!P1 IMAD.MOV R66, RZ, RZ, -R66 ;  /* 0x000000ffff429224 */ /* 0x000fe200078e0a42 */
[C---:B------:R-:W-:Y:S01]  /*5570*/  ISETP.GT.U32.AND P1, PT, R5.reuse, R76, PT ;  /* 0x0000004c0500720c */ /* 0x040fe20003f24070 */
[----:B------:R-:W-:Y:S01]  /*5580*/  @!P0 IMAD.MOV R68, RZ, RZ, -R68 ;  /* 0x000000ffff448224 */ /* 0x000fe200078e0a44 */
[C---:B------:R-:W-:Y:S01]  /*5590*/  ISETP.GT.U32.AND P0, PT, R5.reuse, R78, PT ;  /* 0x0000004e0500720c */ /* 0x040fe20003f04070 */
        /* <DEDUP_REMOVED lines=8> */
[----:B------:R-:W-:Y:S01]  /*5620*/  IMAD R152, R8, 0x40, R51 ;  /* 0x0000004008987824 */ /* 0x000fe200078e0233 */
[----:B------:R-:W-:Y:S01]  /*5630*/  ISETP.NE.AND P5, PT, R7, RZ, PT ;  /* 0x000000ff0700720c */ /* 0x000fe20003fa5270 */
[--C-:B------:R-:W-:Y:S01]  /*5640*/  @!P1 IMAD.IADD R76, R76, 0x1, -R5.reuse ;  /* 0x000000014c4c9824 */ /* 0x100fe200078e0a05 */
[----:B------:R-:W-:Y:S01]  /*5650*/  ISETP.GE.AND P1, PT, R73, RZ, PT ;  /* 0x000000ff4900720c */ /* 0x000fe20003f26270 */
[--C-:B------:R-:W-:Y:S01]  /*5660*/  @!P0 IMAD.IADD R78, R78, 0x1, -R5.reuse ;  /* 0x000000014e4e8824 */ /* 0x100fe200078e0a05 */
[----:B------:R-:W-:Y:S01]  /*5670*/  ISETP.GE.AND P0, PT, R75, RZ, PT ;  /* 0x000000ff4b00720c */ /* 0x000fe20003f06270 */
[--C-:B------:R-:W-:Y:S01]  /*5680*/  @!P4 IMAD.IADD R86, R86, 0x1, -R5.reuse ;  /* 0x000000015656c824 */ /* 0x100fe200078e0a05 */
[----:B------:R-:W-:Y:S01]  /*5690*/  ISETP.GE.AND P4, PT, R57, RZ, PT ;  /* 0x000000ff3900720c */ /* 0x000fe20003f86270 */
[--C-:B------:R-:W-:Y:S01]  /*56a0*/  @!P3 IMAD.IADD R94, R94, 0x1, -R5.reuse ;  /* 0x000000015e5eb824 */ /* 0x100fe200078e0a05 */
[----:B------:R-:W-:Y:S01]  /*56b0*/  ISETP.GE.AND P3, PT, R9, RZ, PT ;  /* 0x000000ff0900720c */ /* 0x000fe20003f66270 */
[----:B------:R-:W-:Y:S01]  /*56c0*/  @!P6 IMAD.IADD R10, R10, 0x1, -R5 ;  /* 0x000000010a0ae824 */ /* 0x000fe200078e0a05 */
[----:B------:R-:W-:Y:S01]  /*56d0*/  LOP3.LUT R7, RZ, R7, RZ, 0x33, !PT ;  /* 0x00000007ff077212 */ /* 0x000fe200078e33ff */
[----:B------:R-:W-:Y:S01]  /*56e0*/  IMAD R8, R53, UR11, RZ ;  /* 0x0000000b35087c24 */ /* 0x000fe2000f8e02ff */
[----:B------:R-:W-:Y:S01]  /*56f0*/  STL [R1+0xc3c], R152 ;  /* 0x000c3c9801007387 */ /* 0x000fe20000100800 */
[----:B------:R-:W-:Y:S01]  /*5700*/  @!P2 IMAD.MOV R76, RZ, RZ, -R76 ;  /* 0x000000ffff4ca224 */ /* 0x000fe200078e0a4c */
[C---:B------:R-:W-:Y:S01]  /*5710*/  SEL R52, R7.reuse, R52, !P5 ;  /* 0x0000003407347207 */ /* 0x040fe20006800000 */
[----:B------:R-:W-:Y:S01]  /*5720*/  @!P1 IMAD.MOV R78, RZ, RZ, -R78 ;  /* 0x000000ffff4e9224 */ /* 0x000fe200078e0a4e */
[C---:B------:R-:W-:Y:S01]  /*5730*/  SEL R11, R7.reuse, R11, !P5 ;  /* 0x0000000b070b7207 */ /* 0x040fe20006800000 */
[----:B------:R-:W-:Y:S01]  /*5740*/  @!P0 IMAD.MOV R86, RZ, RZ, -R86 ;  /* 0x000000ffff568224 */ /* 0x000fe200078e0a56 */
[C---:B------:R-:W-:Y:S01]  /*5750*/  SEL R9, R7.reuse, R6, !P5 ;  /* 0x0000000607097207 */ /* 0x040fe20006800000 */
[----:B------:R-:W-:Y:S01]  /*5760*/  @!P4 IMAD.MOV R94, RZ, RZ, -R94 ;  /* 0x000000ffff5ec224 */ /* 0x000fe200078e0a5e */
[----:B------:R-:W-:Y:S01]  /*5770*/  IADD3 R5, P6, R8, UR8, RZ ;  /* 0x0000000808057c10 */ /* 0x000fe2000ffde0ff */
[----:B------:R-:W-:Y:S01]  /*5780*/  @!P3 IMAD.MOV R10, RZ, RZ, -R10 ;  /* 0x000000ffff0ab224 */ /* 0x000fe200078e0a0a */
[C---:B------:R-:W-:Y:S01]  /*5790*/  SEL R18, R7.reuse, R18, !P5 ;  /* 0x0000001207127207 */ /* 0x040fe20006800000 */
[----:B------:R-:W-:Y:S01]  /*57a0*/  IMAD R52, R52, UR12, RZ ;  /* 0x0000000c34347c24 */ /* 0x000fe2000f8e02ff */
[----:B------:R-:W-:Y:S01]  /*57b0*/  SEL R54, R7, R54, !P5 ;  /* 0x0000003607367207 */ /* 0x000fe20006800000 */
[----:B------:R-:W-:Y:S01]  /*57c0*/  IMAD R11, R11, UR12, RZ ;  /* 0x0000000c0b0b7c24 */ /* 0x000fe2000f8e02ff */
[----:B------:R-:W-:Y:S01]  /*57d0*/  SEL R17, R7, R17, !P5 ;  /* 0x0000001107117207 */ /* 0x000fe20006800000 */
[----:B------:R-:W-:Y:S01]  /*57e0*/  IMAD R9, R9, UR12, RZ ;  /* 0x0000000c09097c24 */ /* 0x000fe2000f8e02ff */
[C---:B------:R-:W-:Y:S01]  /*57f0*/  SEL R16, R7.reuse, R16, !P5 ;  /* 0x0000001007107207 */ /* 0x040fe20006800000 */
[----:B------:R-:W-:Y:S01]  /*5800*/  IMAD R18, R18, UR12, RZ ;  /* 0x0000000c12127c24 */ /* 0x000fe2000f8e02ff */
[C---:B------:R-:W-:Y:S01]  /*5810*/  SEL R15, R7.reuse, R15, !P5 ;  /* 0x0000000f070f7207 */ /* 0x040fe20006800000 */
[----:B------:R-:W-:Y:S01]  /*5820*/  IMAD R54, R54, UR12, RZ ;  /* 0x0000000c36367c24 */ /* 0x000fe2000f8e02ff */
[----:B------:R-:W-:Y:S01]  /*5830*/  SEL R13, R7, R13, !P5 ;  /* 0x0000000d070d7207 */ /* 0x000fe20006800000 */
[----:B------:R-:W-:Y:S01]  /*5840*/  IMAD R17, R17, UR12, RZ ;  /* 0x0000000c11117c24 */ /* 0x000fe2000f8e02ff */
[C---:B------:R-:W-:Y:S01]  /*5850*/  SEL R19, R7.reuse, R19, !P5 ;  /* 0x0000001307137207 */ /* 0x040fe20006800000 */
[----:B------:R-:W-:Y:S01]  /*5860*/  IMAD R16, R16, UR12, RZ ;  /* 0x0000000c10107c24 */ /* 0x000fe2000f8e02ff */
[----:B------:R-:W-:Y:S01]  /*5870*/  SEL R20, R7, R20, !P5 ;  /* 0x0000001407147207 */ /* 0x000fe20006800000 */
        /* <DEDUP_REMOVED lines=105> */
[----:B------:R-:W-:Y:S01]  /*5f10*/  SEL R7, R7, R10, !P5 ;  /* 0x0000000a07077207 */ /* 0x000fe20006800000 */
[----:B------:R-:W-:Y:S01]  /*5f20*/  IMAD R86, R86, UR12, RZ ;  /* 0x0000000c56567c24 */ /* 0x000fe2000f8e02ff */
[----:B------:R-:W-:Y:S01]  /*5f30*/  LEA.HI.X.SX32 R6, R8, UR9, 0x1, P6 ;  /* 0x0000000908067c11 */ /* 0x000fe2000b0f0eff */
[----:B------:R-:W-:Y:S01]  /*5f40*/  IMAD R94, R94, UR12, RZ ;  /* 0x0000000c5e5e7c24 */ /* 0x000fe2000f8e02ff */
[-C--:B------:R-:W-:Y:S01]  /*5f50*/  IADD3 R10, P5, R52, R5.reuse, RZ ;  /* 0x00000005340a7210 */ /* 0x080fe20007fbe0ff */
[----:B------:R-:W-:Y:S01]  /*5f60*/  IMAD R98, R98, UR12, RZ ;  /* 0x0000000c62627c24 */ /* 0x000fe2000f8e02ff */
[-C--:B------:R-:W-:Y:S01]  /*5f70*/  IADD3 R8, P6, R11, R5.reuse, RZ ;  /* 0x000000050b087210 */ /* 0x080fe20007fde0ff */
[----:B------:R-:W-:Y:S01]  /*5f80*/  IMAD R7, R7, UR12, RZ ;  /* 0x0000000c07077c24 */ /* 0x000fe2000f8e02ff */
[C---:B------:R-:W-:Y:S01]  /*5f90*/  IADD3 R51, P0, R9.reuse, R5, RZ ;  /* 0x0000000509337210 */ /* 0x040fe20007f1e0ff */
[----:B------:R0:W-:Y:S01]  /*5fa0*/  STL [R1+0x650], R10 ;  /* 0x0006500a01007387 */ /* 0x0001e20000100800 */
[----:B------:R-:W-:Y:S01]  /*5fb0*/  IMAD R14, R14, UR5, RZ ;  /* 0x000000050e0e7c24 */ /* 0x000fe2000f8e02ff */
[----:B------:R-:W-:Y:S01]  /*5fc0*/  UIADD3 UR5, UR4, 0x8000, URZ ;  /* 0x0000800004057890 */ /* 0x000fe2000fffe03f */
[----:B------:R-:W-:Y:S01]  /*5fd0*/  LEA.HI.X.SX32 R9, R9, R6, 0x1, P0 ;  /* 0x0000000609097211 */ /* 0x000fe200000f0eff */
[----:B------:R1:W-:Y:S01]  /*5fe0*/  STL [R1+0x658], R8 ;  /* 0x0006580801007387 */ /* 0x0003e20000100800 */
[----:B------:R-:W-:Y:S01]  /*5ff0*/  ULDC.64 UR8, c[0x0][0x210] ;  /* 0x0000840000087ab9 */ /* 0x000fe20000000a00 */
[----:B------:R-:W-:-:S02]  /*6000*/  UIMAD UR12, UR13, 0x31, URZ ;  /* 0x000000310d0c78a4 */ /* 0x000fc4000f8e023f */
[----:B------:R2:W-:Y:S01]  /*6010*/  STL [R1+0x660], R51 ;  /* 0x0006603301007387 */ /* 0x0005e20000100800 */
[----:B------:R-:W-:Y:S01]  /*6020*/  USHF.L.U32 UR11, UR11, 0x6, URZ ;  /* 0x000000060b0b7899 */ /* 0x000fe2000800063f */
[-C--:B0-----:R-:W-:Y:S02]  /*6030*/  IADD3 R10, P1, R18, R5.reuse, RZ ;  /* 0x00000005120a7210 */ /* 0x081fe40007f3e0ff */
[----:B-1----:R-:W-:-:S03]  /*6040*/  IADD3 R8, P2, R54, R5, RZ ;  /* 0x0000000536087210 */ /* 0x002fc60007f5e0ff */
[----:B------:R0:W-:Y:S01]  /*6050*/  STL [R1+0x668], R10 ;  /* 0x0006680a01007387 */ /* 0x0001e20000100800 */
[----:B--2---:R-:W-:-:S03]  /*6060*/  IADD3 R51, P3, R17, R5, RZ ;  /* 0x0000000511337210 */ /* 0x004fc60007f7e0ff */
[----:B------:R1:W-:Y:S04]  /*6070*/  STL [R1+0x670], R8 ;  /* 0x0006700801007387 */ /* 0x0003e80000100800 */
[----:B------:R2:W-:Y:S01]  /*6080*/  STL [R1+0x678], R51 ;  /* 0x0006783301007387 */ /* 0x0005e20000100800 */
[----:B0-----:R-:W-:Y:S02]  /*6090*/  IADD3 R10, P4, R16, R5, RZ ;  /* 0x00000005100a7210 */ /* 0x001fe40007f9e0ff */
[----:B-1----:R-:W-:-:S03]  /*60a0*/  LEA.HI.X.SX32 R8, R52, R6, 0x1, P5 ;  /* 0x0000000634087211 */ /* 0x002fc600028f0eff */
[----:B------:R0:W-:Y:S01]  /*60b0*/  STL [R1+0x680], R10 ;  /* 0x0006800a01007387 */ /* 0x0001e20000100800 */
[----:B------:R-:W-:Y:S02]  /*60c0*/  CS2R R52, SRZ ;  /* 0x0000000000347805 */ /* 0x000fe4000001ff00 */
[-C--:B--2---:R-:W-:Y:S01]  /*60d0*/  IADD3 R51, P5, R15, R5.reuse, RZ ;  /* 0x000000050f337210 */ /* 0x084fe20007fbe0ff */
[----:B------:R1:W-:Y:S04]  /*60e0*/  STL [R1+0x64c], R8 ;  /* 0x00064c0801007387 */ /* 0x0003e80000100800 */
[----:B------:R-:W-:Y:S01]  /*60f0*/  STL [R1+0x688], R51 ;  /* 0x0006883301007387 */ /* 0x000fe20000100800 */
[----:B0-----:R-:W-:Y:S02]  /*6100*/  LEA.HI.X.SX32 R10, R11, R6, 0x1, P6 ;  /* 0x000000060b0a7211 */ /* 0x001fe400030f0eff */
[----:B-1----:R-:W-:-:S03]  /*6110*/  IADD3 R8, P6, R56, R5, RZ ;  /* 0x0000000538087210 */ /* 0x002fc60007fde0ff */
[----:B------:R0:W-:Y:S04]  /*6120*/  STL [R1+0x654], R10 ;  /* 0x0006540a01007387 */ /* 0x0001e80000100800 */
[----:B------:R1:W-:Y:S04]  /*6130*/  STL [R1+0x690], R8 ;  /* 0x0006900801007387 */ /* 0x0003e80000100800 */
[----:B------:R2:W-:Y:S01]  /*6140*/  STL [R1+0x65c], R9 ;  /* 0x00065c0901007387 */ /* 0x0005e20000100800 */
[----:B0-----:R-:W-:Y:S02]  /*6150*/  IADD3 R10, P0, R13, R5, RZ ;  /* 0x000000050d0a7210 */ /* 0x001fe40007f1e0ff */
[----:B-1----:R-:W-:-:S03]  /*6160*/  LEA.HI.X.SX32 R8, R18, R6, 0x1, P1 ;  /* 0x0000000612087211 */ /* 0x002fc600008f0eff */
[----:B------:R0:W-:Y:S01]  /*6170*/  STL [R1+0x698], R10 ;  /* 0x0006980a01007387 */ /* 0x0001e20000100800 */
[----:B--2---:R-:W-:-:S03]  /*6180*/  IADD3 R9, P1, R19, R5, RZ ;  /* 0x0000000513097210 */ /* 0x004fc60007f3e0ff */
[----:B------:R1:W-:Y:S04]  /*6190*/  STL [R1+0x664], R8 ;  /* 0x0006640801007387 */ /* 0x0003e80000100800 */
[----:B------:R2:W-:Y:S01]  /*61a0*/  STL [R1+0x6a0], R9 ;  /* 0x0006a00901007387 */ /* 0x0005e20000100800 */
[-C--:B0-----:R-:W-:Y:S02]  /*61b0*/  LEA.HI.X.SX32 R10, R54, R6.reuse, 0x1, P2 ;  /* 0x00000006360a7211 */ /* 0x081fe400010f0eff */
[----:B------:R-:W-:Y:S02]  /*61c0*/  CS2R R54, SRZ ;  /* 0x0000000000367805 */ /* 0x000fe4000001ff00 */
[----:B-1----:R-:W-:Y:S01]  /*61d0*/  IADD3 R8, P2, R20, R5, RZ ;  /* 0x0000000514087210 */ /* 0x002fe20007f5e0ff */
[----:B------:R0:W-:Y:S01]  /*61e0*/  STL [R1+0x66c], R10 ;  /* 0x00066c0a01007387 */ /* 0x0001e20000100800 */
[----:B--2---:R-:W-:-:S03]  /*61f0*/  LEA.HI.X.SX32 R9, R17, R6, 0x1, P3 ;  /* 0x0000000611097211 */ /* 0x004fc600018f0eff */
        /* <DEDUP_REMOVED lines=8> */
[----:B0-----:R-:W-:Y:S02]  /*6280*/  LEA.HI.X.SX32 R10, R15, R6, 0x1, P5 ;  /* 0x000000060f0a7211 */ /* 0x001fe400028f0eff */
[----:B-1----:R-:W-:-:S03]  /*6290*/  IADD3 R8, P5, R21, R5, RZ ;  /* 0x0000000515087210 */ /* 0x002fc60007fbe0ff */
[----:B------:R0:W-:Y:S01]  /*62a0*/  STL [R1+0x684], R10 ;  /* 0x0006840a01007387 */ /* 0x0001e20000100800 */
[----:B--2---:R-:W-:-:S03]  /*62b0*/  LEA.HI.X.SX32 R9, R56, R6, 0x1, P6 ;  /* 0x0000000638097211 */ /* 0x004fc600030f0eff */
[----:B------:R1:W-:Y:S01]  /*62c0*/  STL [R1+0x6c0], R8 ;  /* 0x0006c00801007387 */ /* 0x0003e20000100800 */
[----:B------:R-:W-:-:S03]  /*62d0*/  CS2R R56, SRZ ;  /* 0x0000000000387805 */ /* 0x000fc6000001ff00 */
        /* <DEDUP_REMOVED lines=126> */
[----:B--2---:R-:W-:Y:S01]  /*6ac0*/  IADD3 R9, P6, R44, R5, RZ ;  /* 0x000000052c097210 */ /* 0x004fe20007fde0ff */
[----:B------:R1:W-:Y:S04]  /*6ad0*/  STL [R1+0x76c], R8 ;  /* 0x00076c0801007387 */ /* 0x0003e80000100800 */
[----:B------:R2:W-:Y:S01]  /*6ae0*/  STL [R1+0x7a8], R9 ;  /* 0x0007a80901007387 */ /* 0x0005e20000100800 */
[----:B0-----:R-:W-:Y:S02]  /*6af0*/  LEA.HI.X.SX32 R10, R39, R6, 0x1, P0 ;  /* 0x00000006270a7211 */ /* 0x001fe400000f0eff */
[----:B------:R-:W-:-:S02]  /*6b00*/  CS2R R38, SRZ ;  /* 0x0000000000267805 */ /* 0x000fc4000001ff00 */
        /* <DEDUP_REMOVED lines=86> */
[----:B------:R-:W-:Y:S01]  /*7070*/  STL [R1+0x804], R10 ;  /* 0x0008040a01007387 */ /* 0x000fe20000100800 */
[----:B--2---:R-:W-:-:S03]  /*7080*/  LEA.HI.X.SX32 R9, R86, R6, 0x1, P5 ;  /* 0x0000000656097211 */ /* 0x004fc600028f0eff */
[----:B------:R0:W-:Y:S01]  /*7090*/  STL [R1+0x840], R8 ;  /* 0x0008400801007387 */ /* 0x0001e20000100800 */
[----:B------:R-:W-:Y:S02]  /*70a0*/  IADD3 R5, P5, R7, R5, RZ ;  /* 0x0000000507057210 */ /* 0x000fe40007fbe0ff */
[----:B------:R-:W-:Y:S01]  /*70b0*/  CS2R R86, SRZ ;  /* 0x0000000000567805 */ /* 0x000fe2000001ff00 */
[----:B------:R1:W-:Y:S04]  /*70c0*/  STL [R1+0x80c], R9 ;  /* 0x00080c0901007387 */ /* 0x0003e80000100800 */
[----:B------:R2:W-:Y:S01]  /*70d0*/  STL [R1+0x848], R5 ;  /* 0x0008480501007387 */ /* 0x0005e20000100800 */
[----:B0-----:R-:W-:Y:S02]  /*70e0*/  LEA.HI.X.SX32 R8, R88, R6, 0x1, P6 ;  /* 0x0000000658087211 */ /* 0x001fe400030f0eff */
[----:B------:R-:W-:-:S02]  /*70f0*/  CS2R R88, SRZ ;  /* 0x0000000000587805 */ /* 0x000fc4000001ff00 */
[----:B------:R-:W-:Y:S02]  /*7100*/  IADD3 R13, P6, R12, UR8, RZ ;  /* 0x000000080c0d7c10 */ /* 0x000fe4000ffde0ff */
[-C--:B-1----:R-:W-:Y:S01]  /*7110*/  LEA.HI.X.SX32 R9, R96, R6.reuse, 0x1, P3 ;  /* 0x0000000660097211 */ /* 0x082fe200018f0eff */
[----:B------:R0:W-:Y:S01]  /*7120*/  STL [R1+0x814], R8 ;  /* 0x0008140801007387 */ /* 0x0001e20000100800 */
[----:B------:R-:W-:Y:S02]  /*7130*/  LEA.HI.X.SX32 R12, R12, UR9, 0x1, P6 ;  /* 0x000000090c0c7c11 */ /* 0x000fe4000b0f0eff */
[----:B------:R-:W-:Y:S02]  /*7140*/  CS2R R96, SRZ ;  /* 0x0000000000607805 */ /* 0x000fe4000001ff00 */
[----:B--2---:R-:W-:Y:S02]  /*7150*/  LEA.HI.X.SX32 R5, R90, R6, 0x1, P0 ;  /* 0x000000065a057211 */ /* 0x004fe400000f0eff */
[----:B------:R-:W-:-:S02]  /*7160*/  CS2R R90, SRZ ;  /* 0x00000000005a7805 */ /* 0x000fc4000001ff00 */
[C---:B------:R-:W-:Y:S01]  /*7170*/  IADD3 R15, P0, R14.reuse, UR8, RZ ;  /* 0x000000080e0f7c10 */ /* 0x040fe2000ff1e0ff */
[----:B------:R-:W-:Y:S01]  /*7180*/  USHF.R.U32.HI UR8, URZ, 0x4, UR5 ;  /* 0x000000043f087899 */ /* 0x000fe20008011605 */
[----:B------:R1:W-:Y:S02]  /*7190*/  STL [R1+0x81c], R5 ;  /* 0x00081c0501007387 */ /* 0x0003e40000100800 */
[----:B------:R-:W-:Y:S01]  /*71a0*/  LEA.HI.X.SX32 R14, R14, UR9, 0x1, P0 ;  /* 0x000000090e0e7c11 */ /* 0x000fe200080f0eff */
[----:B------:R-:W-:Y:S01]  /*71b0*/  USGXT.U32 UR8, UR8, 0xe ;  /* 0x0000000e0808789a */ /* 0x000fe20008000000 */
[-C--:B0-----:R-:W-:Y:S01]  /*71c0*/  LEA.HI.X.SX32 R8, R92, R6.reuse, 0x1, P1 ;  /* 0x000000065c087211 */ /* 0x081fe200008f0eff */
[----:B------:R-:W-:Y:S01]  /*71d0*/  UMOV UR9, URZ ;  /* 0x0000003f00097c82 */ /* 0x000fe20008000000 */
[----:B------:R-:W-:Y:S01]  /*71e0*/  UIMAD UR5, UR13, 0x17, URZ ;  /* 0x000000170d0578a4 */ /* 0x000fe2000f8e023f */
[----:B------:R-:W-:Y:S01]  /*71f0*/  CS2R R92, SRZ ;  /* 0x00000000005c7805 */ /* 0x000fe2000001ff00 */
[----:B------:R-:W-:Y:S01]  /*7200*/  UIADD3.64 UR18, UR8, -UR18, URZ ;  /* 0x8000001208127297 */ /* 0x000fe2000fffe03f */
[----:B------:R0:W-:Y:S01]  /*7210*/  STL [R1+0x824], R8 ;  /* 0x0008240801007387 */ /* 0x0001e20000100800 */
[----:B------:R-:W-:Y:S01]  /*7220*/  USHF.R.S32.HI UR9, URZ, 0x1f, UR22 ;  /* 0x0000001f3f097899 */ /* 0x000fe20008011416 */
[----:B-1----:R-:W-:-:S02]  /*7230*/  LEA.HI.X.SX32 R5, R94, R6, 0x1, P2 ;  /* 0x000000065e057211 */ /* 0x002fc400010f0eff */
[----:B------:R-:W-:-:S03]  /*7240*/  CS2R R94, SRZ ;  /* 0x00000000005e7805 */ /* 0x000fc6000001ff00 */
[----:B------:R1:W-:Y:S01]  /*7250*/  STL [R1+0x82c], R5 ;  /* 0x00082c0501007387 */ /* 0x0003e20000100800 */
[----:B0-----:R-:W-:-:S03]  /*7260*/  LEA.HI.X.SX32 R8, R98, R6, 0x1, P4 ;  /* 0x0000000662087211 */ /* 0x001fc600020f0eff */
[----:B------:R-:W-:Y:S01]  /*7270*/  STL [R1+0x834], R9 ;  /* 0x0008340901007387 */ /* 0x000fe20000100800 */
[----:B------:R-:W-:-:S03]  /*7280*/  CS2R R98, SRZ ;  /* 0x0000000000627805 */ /* 0x000fc6000001ff00 */
[----:B------:R-:W-:Y:S01]  /*7290*/  STL [R1+0x83c], R8 ;  /* 0x00083c0801007387 */ /* 0x000fe20000100800 */
[----:B-1----:R-:W-:Y:S02]  /*72a0*/  LEA.HI.X.SX32 R5, R7, R6, 0x1, P5 ;  /* 0x0000000607057211 */ /* 0x002fe400028f0eff */
[----:B------:R-:W-:Y:S02]  /*72b0*/  IADD3 R7, P0, R15, UR22, RZ ;  /* 0x000000160f077c10 */ /* 0x000fe4000ff1e0ff */
[----:B------:R-:W-:Y:S01]  /*72c0*/  IADD3 R6, P1, R13, UR22, RZ ;  /* 0x000000160d067c10 */ /* 0x000fe2000ff3e0ff */
[----:B------:R0:W-:Y:S01]  /*72d0*/  STL [R1+0x844], R5 ;  /* 0x0008440501007387 */ /* 0x0001e20000100800 */
[----:B------:R-:W-:-:S03]  /*72e0*/  UIMAD UR22, UR13, 0xf, URZ ;  /* 0x0000000f0d1678a4 */ /* 0x000fc6000f8e023f */
[----:B------:R-:W-:Y:S04]  /*72f0*/  STL [R1+0x400], RZ ;  /* 0x000400ff01007387 */ /* 0x000fe80000100800 */
[----:B------:R-:W-:Y:S01]  /*7300*/  STL [R1+0x404], RZ ;  /* 0x000404ff01007387 */ /* 0x000fe20000100800 */
[----:B0-----:R-:W-:-:S03]  /*7310*/  SHF.R.S32.HI R5, RZ, 0x7, R153 ;  /* 0x00000007ff057819 */ /* 0x001fc60000011499 */
[----:B------:R-:W-:Y:S01]  /*7320*/  STL [R1+0x408], RZ ;  /* 0x000408ff01007387 */ /* 0x000fe20000100800 */
[----:B------:R-:W-:-:S03]  /*7330*/  SGXT R5, R5, 0x1 ;  /* 0x000000010505781a */ /* 0x000fc60000000200 */
[----:B------:R-:W-:Y:S04]  /*7340*/  STL [R1+0x40c], RZ ;  /* 0x00040cff01007387 */ /* 0x000fe80000100800 */
        /* <DEDUP_REMOVED lines=252> */
[----:B------:R-:W-:Y:S04]  /*8310*/  STL [R1], RZ ;  /* 0x000000ff01007387 */ /* 0x000fe80000100800 */
        /* <DEDUP_REMOVED lines=127> */
[----:B------:R0:W-:Y:S04]  /*8b10*/  STL [R1+0x850], R7 ;  /* 0x0008500701007387 */ /* 0x0001e80000100800 */
[----:B------:R1:W-:Y:S01]  /*8b20*/  STL [R1+0x858], R6 ;  /* 0x0008580601007387 */ /* 0x0003e20000100800 */
[----:B0-----:R-:W-:-:S02]  /*8b30*/  IADD3.X R7, R14, UR9, RZ, P0, !PT ;  /* 0x000000090e077c10 */ /* 0x001fc400087fe4ff */
[----:B-1----:R-:W-:-:S03]  /*8b40*/  IADD3.X R6, R12, UR9, RZ, P1, !PT ;  /* 0x000000090c067c10 */ /* 0x002fc60008ffe4ff */
[----:B------:R0:W-:Y:S01]  /*8b50*/  STL [R1+0x84c], R7 ;  /* 0x00084c0701007387 */ /* 0x0001e20000100800 */
[----:B------:R-:W-:-:S03]  /*8b60*/  USHF.R.S32.HI UR9, URZ, 0x1f, UR24 ;  /* 0x0000001f3f097899 */ /* 0x000fc60008011418 */
[----:B------:R1:W-:Y:S01]  /*8b70*/  STL [R1+0x854], R6 ;  /* 0x0008540601007387 */ /* 0x0003e20000100800 */
[----:B0-----:R-:W-:Y:S02]  /*8b80*/  IADD3 R7, P0, R15, UR25, RZ ;  /* 0x000000190f077c10 */ /* 0x001fe4000ff1e0ff */
[----:B-1----:R-:W-:-:S03]  /*8b90*/  IADD3 R6, P1, R13, UR25, RZ ;  /* 0x000000190d067c10 */ /* 0x002fc6000ff3e0ff */
[----:B------:R0:W-:Y:S01]  /*8ba0*/  STL [R1+0x860], R7 ;  /* 0x0008600701007387 */ /* 0x0001e20000100800 */
[----:B------:R-:W-:-:S03]  /*8bb0*/  USHF.R.S32.HI UR25, URZ, 0x1f, UR27 ;  /* 0x0000001f3f197899 */ /* 0x000fc6000801141b */
[----:B------:R1:W-:Y:S01]  /*8bc0*/  STL [R1+0x868], R6 ;  /* 0x0008680601007387 */ /* 0x0003e20000100800 */
[----:B0-----:R-:W-:Y:S02]  /*8bd0*/  IADD3.X R7, R14, UR23, RZ, P0, !PT ;  /* 0x000000170e077c10 */ /* 0x001fe400087fe4ff */
[----:B-1----:R-:W-:-:S03]  /*8be0*/  IADD3.X R6, R12, UR23, RZ, P1, !PT ;  /* 0x000000170c067c10 */ /* 0x002fc60008ffe4ff */
[----:B------:R0:W-:Y:S01]  /*8bf0*/  STL [R1+0x85c], R7 ;  /* 0x00085c0701007387 */ /* 0x0001e20000100800 */
[----:B------:R-:W-:-:S03]  /*8c00*/  UIMAD UR23, UR13, 0xe, URZ ;  /* 0x0000000e0d1778a4 */ /* 0x000fc6000f8e023f */
[----:B------:R1:W-:Y:S01]  /*8c10*/  STL [R1+0x864], R6 ;  /* 0x0008640601007387 */ /* 0x0003e20000100800 */
[----:B0-----:R-:W-:Y:S02]  /*8c20*/  IADD3 R7, P0, R15, UR24, RZ ;  /* 0x000000180f077c10 */ /* 0x001fe4000ff1e0ff */
[----:B-1----:R-:W-:-:S03]  /*8c30*/  IADD3 R6, P1, R13, UR24, RZ ;  /* 0x000000180d067c10 */ /* 0x002fc6000ff3e0ff */
[----:B------:R0:W-:Y:S01]  /*8c40*/  STL [R1+0x870], R7 ;  /* 0x0008700701007387 */ /* 0x0001e20000100800 */
[----:B------:R-:W-:-:S03]  /*8c50*/  UIMAD UR24, UR13, 0xd, URZ ;  /* 0x0000000d0d1878a4 */ /* 0x000fc6000f8e023f */
[----:B------:R1:W-:Y:S01]  /*8c60*/  STL [R1+0x878], R6 ;  /* 0x0008780601007387 */ /* 0x0003e20000100800 */
[----:B0-----:R-:W-:Y:S02]  /*8c70*/  IADD3.X R7, R14, UR9, RZ, P0, !PT ;  /* 0x000000090e077c10 */ /* 0x001fe400087fe4ff */
        /* <DEDUP_REMOVED lines=52> */
[----:B------:R-:W-:-:S03]  /*8fc0*/  USHF.L.U32 UR29, UR13, 0x3, URZ ;  /* 0x000000030d1d7899 */ /* 0x000fc6000800063f */
        /* <DEDUP_REMOVED lines=204> */
[----:B------:R-:W-:Y:S02]  /*9c90*/  USHF.R.S32.HI UR40, URZ, 0x1f, UR59 ;  /* 0x0000001f3f287899 */ /* 0x000fe4000801143b */
[----:B------:R-:W-:Y:S01]  /*9ca0*/  USHF.R.S32.HI UR59, URZ, 0x1f, UR34 ;  /* 0x0000001f3f3b7899 */ /* 0x000fe20008011422 */
        /* <DEDUP_REMOVED lines=101> */
[----:B0-----:R-:W-:Y:S02]  /*a300*/  SHF.R.S32.HI R7, RZ, 0x6, R0 ;  /* 0x00000006ff077819 */ /* 0x001fe40000011400 */
[----:B------:R-:W-:Y:S02]  /*a310*/  LOP3.LUT R0, R5, 0x90, RZ, 0xc0, !PT ;  /* 0x0000009005007812 */ /* 0x000fe400078ec0ff */
[----:B-1----:R-:W-:Y:S01]  /*a320*/  IADD3 R6, P2, R15, UR61, RZ ;  /* 0x0000003d0f067c10 */ /* 0x002fe2000ff5e0ff */
[----:B------:R0:W-:Y:S01]  /*a330*/  STL [R1+0xc50], R7 ;  /* 0x000c500701007387 */ /* 0x0001e20000100800 */
[----:B------:R-:W-:Y:S01]  /*a340*/  IADD3 R5, P1, R13, UR61, RZ ;  /* 0x0000003d0d057c10 */ /* 0x000fe2000ff3e0ff */
[----:B------:R-:W-:Y:S01]  /*a350*/  UIMAD UR61, UR13, 0x16, URZ ;  /* 0x000000160d3d78a4 */ /* 0x000fe2000f8e023f */
[----:B------:R-:W-:Y:S01]  /*a360*/  LOP3.LUT R0, R0, 0x7f, R153, 0x78, !PT ;  /* 0x0000007f00007812 */ /* 0x000fe200078e7899 */
[----:B------:R1:W-:Y:S04]  /*a370*/  STL [R1+0xac0], R6 ;  /* 0x000ac00601007387 */ /* 0x0003e80000100800 */
[----:B------:R2:W-:Y:S01]  /*a380*/  STL [R1+0xac8], R5 ;  /* 0x000ac80501007387 */ /* 0x0005e20000100800 */
[----:B0-----:R-:W-:-:S02]  /*a390*/  LOP3.LUT R7, R152, 0x30, RZ, 0x3c, !PT ;  /* 0x0000003098077812 */ /* 0x001fc400078e3cff */
[----:B-1----:R-:W-:Y:S02]  /*a3a0*/  IADD3 R6, P0, R15, UR5, RZ ;  /* 0x000000050f067c10 */ /* 0x002fe4000ff1e0ff */
[----:B--2---:R-:W-:-:S03]  /*a3b0*/  IADD3 R5, P4, R13, UR5, RZ ;  /* 0x000000050d057c10 */ /* 0x004fc6000ff9e0ff */
[----:B------:R0:W-:Y:S01]  /*a3c0*/  STL [R1+0xad0], R6 ;  /* 0x000ad00601007387 */ /* 0x0001e20000100800 */
[----:B------:R-:W-:-:S03]  /*a3d0*/  USHF.R.S32.HI UR5, URZ, 0x1f, UR11 ;  /* 0x0000001f3f057899 */ /* 0x000fc6000801140b */
[----:B------:R1:W-:Y:S01]  /*a3e0*/  STL [R1+0xad8], R5 ;  /* 0x000ad80501007387 */ /* 0x0003e20000100800 */
[C---:B0-----:R-:W-:Y:S02]  /*a3f0*/  LOP3.LUT R6, R152.reuse, 0x10, RZ, 0x3c, !PT ;  /* 0x0000001098067812 */ /* 0x041fe400078e3cff */
[----:B-1----:R-:W-:-:S03]  /*a400*/  LOP3.LUT R5, R152, 0x20, RZ, 0x3c, !PT ;  /* 0x0000002098057812 */ /* 0x002fc600078e3cff */
[----:B------:R0:W-:Y:S04]  /*a410*/  STL [R1+0xc48], R6 ;  /* 0x000c480601007387 */ /* 0x0001e80000100800 */
[----:B------:R1:W-:Y:S04]  /*a420*/  STL [R1+0xc44], R5 ;  /* 0x000c440501007387 */ /* 0x0003e80000100800 */
[----:B------:R2:W-:Y:S01]  /*a430*/  STL [R1+0xc40], R7 ;  /* 0x000c400701007387 */ /* 0x0005e20000100800 */
[----:B0-----:R-:W-:Y:S02]  /*a440*/  LOP3.LUT R6, R0, 0x20, RZ, 0x3c, !PT ;  /* 0x0000002000067812 */ /* 0x001fe400078e3cff */
[----:B-1----:R-:W-:-:S02]  /*a450*/  IADD3 R5, P3, R15, UR61, RZ ;  /* 0x0000003d0f057c10 */ /* 0x002fc4000ff7e0ff */
[----:B--2---:R-:W-:-:S03]  /*a460*/  IADD3.X R7, R14, UR37, RZ, P6, !PT ;  /* 0x000000250e077c10 */ /* 0x004fc6000b7fe4ff */
[----:B------:R0:W-:Y:S01]  /*a470*/  STL [R1+0xae0], R5 ;  /* 0x000ae00501007387 */ /* 0x0001e20000100800 */
[----:B------:R-:W-:-:S03]  /*a480*/  IADD3 R6, P6, R13, UR61, RZ ;  /* 0x0000003d0d067c10 */ /* 0x000fc6000ffde0ff */
[----:B------:R1:W-:Y:S04]  /*a490*/  STL [R1+0xaac], R7 ;  /* 0x000aac0701007387 */ /* 0x0003e80000100800 */
[----:B------:R2:W-:Y:S01]  /*a4a0*/  STL [R1+0xae8], R6 ;  /* 0x000ae80601007387 */ /* 0x0005e20000100800 */
[----:B0-----:R-:W-:Y:S02]  /*a4b0*/  IADD3.X R5, R12, UR37, RZ, P5, !PT ;  /* 0x000000250c057c10 */ /* 0x001fe4000affe4ff */
[----:B-1----:R-:W-:-:S03]  /*a4c0*/  IADD3 R7, P5, R15, UR14, RZ ;  /* 0x0000000e0f077c10 */ /* 0x002fc6000ffbe0ff */
[----:B------:R0:W-:Y:S01]  /*a4d0*/  STL [R1+0xab4], R5 ;  /* 0x000ab40501007387 */ /* 0x0001e20000100800 */
[----:B--2---:R-:W-:-:S03]  /*a4e0*/  IADD3.X R6, R14, UR38, RZ, P2, !PT ;  /* 0x000000260e067c10 */ /* 0x004fc600097fe4ff */
[----:B------:R1:W-:Y:S04]  /*a4f0*/  STL [R1+0xaf0], R7 ;  /* 0x000af00701007387 */ /* 0x0003e80000100800 */
[----:B------:R2:W-:Y:S01]  /*a500*/  STL [R1+0xabc], R6 ;  /* 0x000abc0601007387 */ /* 0x0005e20000100800 */
[----:B0-----:R-:W-:Y:S02]  /*a510*/  IADD3 R5, P2, R13, UR14, RZ ;  /* 0x0000000e0d057c10 */ /* 0x001fe4000ff5e0ff */
[----:B-1----:R-:W-:-:S03]  /*a520*/  IADD3.X R7, R12, UR38, RZ, P1, !PT ;  /* 0x000000260c077c10 */ /* 0x002fc60008ffe4ff */
[----:B------:R0:W-:Y:S01]  /*a530*/  STL [R1+0xaf8], R5 ;  /* 0x000af80501007387 */ /* 0x0001e20000100800 */
[----:B--2---:R-:W-:-:S03]  /*a540*/  IADD3 R6, P1, R15, UR15, RZ ;  /* 0x0000000f0f067c10 */ /* 0x004fc6000ff3e0ff */
        /* <DEDUP_REMOVED lines=44> */
[----:B0-----:R-:W-:Y:S01]  /*a810*/  IADD3 R5, P6, R13, UR22, RZ ;  /* 0x000000160d057c10 */ /* 0x001fe2000ffde0ff */
[----:B------:R-:W-:Y:S01]  /*a820*/  UMOV UR22, UR8 ;  /* 0x0000000800167c82 */ /* 0x000fe20008000000 */
        /* <DEDUP_REMOVED lines=8> */
[----:B------:R-:W-:Y:S01]  /*a8b0*/  UMOV UR23, 0x80000020 ;  /* 0x8000002000177882 */ /* 0x000fe20000000000 */
[----:B--2---:R-:W-:Y:S02]  /*a8c0*/  IADD3.X R6, R12, UR45, RZ, P1, !PT ;  /* 0x0000002d0c067c10 */ /* 0x004fe40008ffe4ff */
        /* <DEDUP_REMOVED lines=105> */
[----:B-1----:R-:W-:-:S03]  /*af60*/  IADD3.X R7, R14, UR59, RZ, P2, !PT ;  /* 0x0000003b0e077c10 */ /* 0x002fc600097fe4ff */
[----:B------:R0:W-:Y:S01]  /*af70*/  STL [R1+0xc04], R5 ;  /* 0x000c040501007387 */ /* 0x0001e20000100800 */
[----:B--2---:R-:W-:-:S03]  /*af80*/  IADD3.X R6, R12, UR59, RZ, P1, !PT ;  /* 0x0000003b0c067c10 */ /* 0x004fc60008ffe4ff */
        /* <DEDUP_REMOVED lines=8> */
[----:B0-----:R-:W-:-:S05]  /*b010*/  IADD3.X R5, R12, UR36, RZ, P6, !PT ;  /* 0x000000240c057c10 */ /* 0x001fca000b7fe4ff */
[----:B------:R1:W-:Y:S02]  /*b020*/  STL [R1+0xc34], R5 ;  /* 0x000c340501007387 */ /* 0x0003e40000100800 */
.L_x_2:
[----:B------:R-:W-:Y:S01]  /*b030*/  STL [R1+0x1734], R40 ;  /* 0x0017342801007387 */ /* 0x000fe20000100800 */
[----:B01----:R-:W0:Y:S03]  /*b040*/  LDC R5, c[0x0][0x230] ;  /* 0x00008c00ff057b82 */ /* 0x003e260000000800 */
[----:B------:R-:W-:Y:S04]  /*b050*/  STL [R1+0x1730], R41 ;  /* 0x0017302901007387 */ /* 0x000fe80000100800 */
        /* <DEDUP_REMOVED lines=9> */
[----:B------:R1:W-:Y:S04]  /*b0f0*/  STL [R1+0x1708], R31 ;  /* 0x0017081f01007387 */ /* 0x0003e80000100800 */
[----:B-1----:R-:W2:Y:S04]  /*b100*/  LDL R31, [R1+0xc28] ;  /* 0x000c2800011f7983 */ /* 0x002ea80000100800 */
[----:B------:R-:W-:Y:S04]  /*b110*/  STL [R1+0x1704], R28 ;  /* 0x0017041c01007387 */ /* 0x000fe80000100800 */
[----:B------:R-:W-:Y:S04]  /*b120*/  STL [R1+0x1700], R29 ;  /* 0x0017001d01007387 */ /* 0x000fe80000100800 */
[----:B------:R1:W-:Y:S04]  /*b130*/  STL [R1+0x16fc], R26 ;  /* 0x0016fc1a01007387 */ /* 0x0003e80000100800 */
[----:B-1----:R-:W3:Y:S04]  /*b140*/  LDL R26, [R1+0xc1c] ;  /* 0x000c1c00011a7983 */ /* 0x002ee80000100800 */
[----:B------:R1:W-:Y:S04]  /*b150*/  STL [R1+0x16f8], R27 ;  /* 0x0016f81b01007387 */ /* 0x0003e80000100800 */
[----:B-1----:R-:W4:Y:S04]  /*b160*/  LDL R27, [R1+0xc38] ;  /* 0x000c3800011b7983 */ /* 0x002f280000100800 */
[----:B------:R1:W-:Y:S04]  /*b170*/  STL [R1+0x16f4], R24 ;  /* 0x0016f41801007387 */ /* 0x0003e80000100800 */
[----:B-1----:R-:W2:Y:S04]  /*b180*/  LDL R24, [R1+0xc30] ;  /* 0x000c300001187983 */ /* 0x002ea80000100800 */
[----:B------:R1:W-:Y:S04]  /*b190*/  STL [R1+0x16f0], R25 ;  /* 0x0016f01901007387 */ /* 0x0003e80000100800 */
[----:B-1----:R-:W3:Y:S04]  /*b1a0*/  LDL R25, [R1+0xc24] ;  /* 0x000c240001197983 */ /* 0x002ee80000100800 */
[----:B------:R-:W-:Y:S04]  /*b1b0*/  STL [R1+0x16e0], R0 ;  /* 0x0016e00001007387 */ /* 0x000fe80000100800 */
[----:B------:R1:W-:Y:S04]  /*b1c0*/  STL [R1+0x12cc], R126 ;  /* 0x0012cc7e01007387 */ /* 0x0003e80000100800 */
[----:B-1----:R-:W3:Y:S04]  /*b1d0*/  LDL.LU R126, [R1+0xbd8] ;  /* 0x000bd800017e7983 */ /* 0x002ee80000300800 */
        /* <DEDUP_REMOVED lines=49> */
[----:B-----5:R1:W-:Y:S04]  /*b4f0*/  STL [R1+0x125c], R4 ;  /* 0x00125c0401007387 */ /* 0x0203e80000100800 */
[----:B-1----:R-:W2:Y:S04]  /*b500*/  LDL R4, [R1+0xc2c] ;  /* 0x000c2c0001047983 */ /* 0x002ea80000100800 */
[----:B------:R1:W-:Y:S04]  /*b510*/  STL [R1+0x1258], R3 ;  /* 0x0012580301007387 */ /* 0x0003e80000100800 */
[----:B-1----:R-:W3:Y:S01]  /*b520*/  LDL R3, [R1+0xc34] ;  /* 0x000c340001037983 */ /* 0x002ee20000100800 */
[----:B0-----:R-:W-:Y:S01]  /*b530*/  IMAD R5, R207, -0x40, R5 ;  /* 0xffffffc0cf057824 */ /* 0x001fe200078e0205 */
[----:B------:R-:W-:-:S02]  /*b540*/  PRMT R199, RZ, 0x7610, R199 ;  /* 0x00007610ffc77816 */ /* 0x000fc400000000c7 */
[----:B------:R-:W-:Y:S01]  /*b550*/  PRMT R203, RZ, 0x7610, R203 ;  /* 0x00007610ffcb7816 */ /* 0x000fe200000000cb */
[----:B------:R-:W-:Y:S01]  /*b560*/  STL [R1+0x1254], R2 ;  /* 0x0012540201007387 */ /* 0x000fe20000100800 */
[C---:B------:R-:W-:Y:S02]  /*b570*/  ISETP.GT.AND P0, PT, R5.reuse, RZ, PT ;  /* 0x000000ff0500720c */ /* 0x040fe40003f04270 */
[----:B------:R-:W-:Y:S01]  /*b580*/  ISETP.GT.AND P1, PT, R5, 0x1, PT ;  /* 0x000000010500780c */ /* 0x000fe20003f24270 */
[----:B------:R-:W-:Y:S01]  /*b590*/  STL [R1+0x16e4], R207 ;  /* 0x0016e4cf01007387 */ /* 0x000fe20000100800 */
[----:B------:R-:W-:-:S03]  /*b5a0*/  PRMT R198, RZ, 0x7610, R198 ;  /* 0x00007610ffc67816 */ /* 0x000fc600000000c6 */
[----:B------:R-:W-:Y:S04]  /*b5b0*/  STL [R1+0x16e8], R13 ;  /* 0x0016e80d01007387 */ /* 0x000fe80000100800 */
[----:B------:R0:W-:Y:S02]  /*b5c0*/  STL [R1+0x14d8], R12 ;  /* 0x0014d80c01007387 */ /* 0x0001e40000100800 */
[----:B------:R-:W-:Y:S02]  /*b5d0*/  @P0 IMAD.MOV.U32 R6, RZ, RZ, R13 ;  /* 0x000000ffff060224 */ /* 0x000fe400078e000d */
[----:B------:R-:W-:-:S05]  /*b5e0*/  @P0 IMAD.MOV.U32 R7, RZ, RZ, R12 ;  /* 0x000000ffff070224 */ /* 0x000fca00078e000c */
[----:B------:R1:W2:Y:S04]  /*b5f0*/  @P0 LDG.E.U8 R199, desc[UR6][R6.64] ;  /* 0x0000000606c70981 */ /* 0x0002a8000c1e1100 */
[----:B0-----:R-:W2:Y:S01]  /*b600*/  LDL.LU R12, [R1+0xc20] ;  /* 0x000c2000010c7983 */ /* 0x001ea20000300800 */
[----:B-1----:R-:W-:Y:S02]  /*b610*/  @P0 IMAD.MOV.U32 R6, RZ, RZ, R15 ;  /* 0x000000ffff060224 */ /* 0x002fe400078e000f */
[----:B------:R-:W-:-:S05]  /*b620*/  @P0 IMAD.MOV.U32 R7, RZ, RZ, R14 ;  /* 0x000000ffff070224 */ /* 0x000fca00078e000e */
[----:B------:R4:W2:Y:S04]  /*b630*/  @P0 LDG.E.U8 R203, desc[UR6][R6.64] ;  /* 0x0000000606cb0981 */ /* 0x0008a8000c1e1100 */
[----:B------:R-:W-:Y:S01]  /*b640*/  STL [R1+0x16ec], R15 ;  /* 0x0016ec0f01007387 */ /* 0x000fe20000100800 */
[----:B----4-:R-:W-:-:S03]  /*b650*/  @P1 IMAD.MOV.U32 R6, RZ, RZ, R27 ;  /* 0x000000ffff061224 */ /* 0x010fc600078e001b */
[----:B------:R-:W-:Y:S04]  /*b660*/  STL [R1+0x14d4], R14 ;  /* 0x0014d40e01007387 */ /* 0x000fe80000100800 */
[----:B------:R-:W4:Y:S01]  /*b670*/  LDL.LU R27, [R1+0xc18] ;  /* 0x000c1800011b7983 */ /* 0x000f220000300800 */
[----:B---3--:R-:W-:-:S03]  /*b680*/  @P1 IMAD.MOV.U32 R7, RZ, RZ, R3 ;  /* 0x000000ffff071224 */ /* 0x008fc600078e0003 */
[----:B------:R-:W3:Y:S04]  /*b690*/  LDL R3, [R1+0xc0c] ;  /* 0x000c0c0001037983 */ /* 0x000ee80000100800 */
[----:B------:R2:W3:Y:S02]  /*b6a0*/  @P1 LDG.E.U8 R198, desc[UR6][R6.64] ;  /* 0x0000000606c61981 */ /* 0x0004e4000c1e1100 */
[----:B--2---:R-:W-:Y:S02]  /*b6b0*/  @P1 IMAD.MOV.U32 R7, RZ, RZ, R4 ;  /* 0x000000ffff071224 */ /* 0x004fe400078e0004 */
[----:B------:R-:W2:Y:S01]  /*b6c0*/  LDL R4, [R1+0xc14] ;  /* 0x000c140001047983 */ /* 0x000ea20000100800 */
[----:B------:R-:W-:-:S03]  /*b6d0*/  @P1 IMAD.MOV.U32 R6, RZ, RZ, R24 ;  /* 0x000000ffff061224 */ /* 0x000fc600078e0018 */
[----:B------:R-:W3:Y:S04]  /*b6e0*/  LDL.LU R24, [R1+0xc10] ;  /* 0x000c100001187983 */ /* 0x000ee80000300800 */
[----:B------:R-:W3:Y:S01]  /*b6f0*/  LDL R2, [R1+0xc08] ;  /* 0x000c080001027983 */ /* 0x000ee20000100800 */
[----:B------:R-:W-:Y:S02]  /*b700*/  ISETP.GT.AND P2, PT, R5, 0x2, PT ;  /* 0x000000020500780c */ /* 0x000fe40003f44270 */
[----:B------:R-:W-:Y:S02]  /*b710*/  PRMT R202, RZ, 0x7610, R202 ;  /* 0x00007610ffca7816 */ /* 0x000fe400000000ca */
[----:B------:R-:W-:-:S04]  /*b720*/  PRMT R196, RZ, 0x7610, R196 ;  /* 0x00007610ffc47816 */ /* 0x000fc800000000c4 */
[----:B------:R0:W3:Y:S01]  /*b730*/  @P1 LDG.E.U8 R202, desc[UR6][R6.64] ;  /* 0x0000000606ca1981 */ /* 0x0000e2000c1e1100 */
[----:B------:R-:W-:-:S04]  /*b740*/  ISETP.GT.AND P0, PT, R5, 0x3, PT ;  /* 0x000000030500780c */ /* 0x000fc80003f04270 */
[----:B0-----:R-:W-:Y:S02]  /*b750*/  @P2 IMAD.MOV.U32 R6, RZ, RZ, R31 ;  /* 0x000000ffff062224 */ /* 0x001fe400078e001f */
[----:B------:R-:W-:Y:S01]  /*b760*/  @P2 IMAD.MOV.U32 R7, RZ, RZ, R25 ;  /* 0x000000ffff072224 */ /* 0x000fe200078e0019 */
[----:B------:R-:W3:Y:S04]  /*b770*/  LDL R31, [R1+0xc04] ;  /* 0x000c0400011f7983 */ /* 0x000ee80000100800 */
[----:B------:R0:W3:Y:S01]  /*b780*/  @P2 LDG.E.U8 R196, desc[UR6][R6.64] ;  /* 0x0000000606c42981 */ /* 0x0000e2000c1e1100 */
[----:B------:R-:W-:Y:S01]  /*b790*/  PRMT R201, RZ, 0x7610, R201 ;  /* 0x00007610ffc97816 */ /* 0x000fe200000000c9 */
[----:B0-----:R-:W-:Y:S02]  /*b7a0*/  @P2 IMAD.MOV.U32 R7, RZ, RZ, R26 ;  /* 0x000000ffff072224 */ /* 0x001fe400078e001a */
[----:B------:R-:W3:Y:S01]  /*b7b0*/  LDL R26, [R1+0xc00] ;  /* 0x000c0000011a7983 */ /* 0x000ee20000100800 */
[----:B------:R-:W-:-:S03]  /*b7c0*/  @P2 IMAD.MOV.U32 R6, RZ, RZ, R12 ;  /* 0x000000ffff062224 */ /* 0x000fc600078e000c */
[----:B------:R-:W3:Y:S01]  /*b7d0*/  LDL.LU R25, [R1+0xbf8] ;  /* 0x000bf80001197983 */ /* 0x000ee20000300800 */
[----:B------:R-:W-:Y:S02]  /*b7e0*/  ISETP.GT.AND P1, PT, R5, 0x4, PT ;  /* 0x000000040500780c */ /* 0x000fe40003f24270 */
[----:B------:R-:W-:Y:S01]  /*b7f0*/  PRMT R194, RZ, 0x7610, R194 ;  /* 0x00007610ffc27816 */ /* 0x000fe200000000c2 */
[----:B------:R4:W3:Y:S04]  /*b800*/  @P2 LDG.E.U8 R201, desc[UR6][R6.64] ;  /* 0x0000000606c92981 */ /* 0x0008e8000c1e1100 */
[----:B------:R0:W-:Y:S01]  /*b810*/  STL [R1+0x14dc], R12 ;  /* 0x0014dc0c01007387 */ /* 0x0001e20000100800 */
[----:B------:R-:W-:Y:S01]  /*b820*/  PRMT R200, RZ, 0x7610, R200 ;  /* 0x00007610ffc87816 */ /* 0x000fe200000000c8 */
[----:B----4-:R-:W-:-:S02]  /*b830*/  @P0 IMAD.MOV.U32 R6, RZ, RZ, R27 ;  /* 0x000000ffff060224 */ /* 0x010fc400078e001b */
[----:B--2---:R-:W-:Y:S01]  /*b840*/  @P0 IMAD.MOV.U32 R7, RZ, RZ, R4 ;  /* 0x000000ffff070224 */ /* 0x004fe200078e0004 */
[----:B------:R-:W-:Y:S01]  /*b850*/  ISETP.GT.AND P2, PT, R5, 0x5, PT ;  /* 0x000000050500780c */ /* 0x000fe20003f44270 */
[----:B------:R-:W2:Y:S04]  /*b860*/  LDL R4, [R1+0xbf0] ;  /* 0x000bf00001047983 */ /* 0x000ea80000100800 */
[----:B------:R3:W4:Y:S01]  /*b870*/  @P0 LDG.E.U8 R194, desc[UR6][R6.64] ;  /* 0x0000000606c20981 */ /* 0x000722000c1e1100 */
[----:B------:R-:W-:Y:S02]  /*b880*/  PRMT R193, RZ, 0x7610, R193 ;  /* 0x00007610ffc17816 */ /* 0x000fe400000000c1 */
[----:B------:R-:W-:Y:S01]  /*b890*/  PRMT R197, RZ, 0x7610, R197 ;  /* 0x00007610ffc57816 */ /* 0x000fe200000000c5 */
[----:B0-----:R-:W4:Y:S01]  /*b8a0*/  LDL R12, [R1+0xb84] ;  /* 0x000b8400010c7983 */ /* 0x001f220000100800 */
[----:B---3--:R-:W-:-:S02]  /*b8b0*/  @P0 IMAD.MOV.U32 R6, RZ, RZ, R24 ;  /* 0x000000ffff060224 */ /* 0x008fc400078e0018 */
[----:B------:R-:W-:Y:S02]  /*b8c0*/  @P0 IMAD.MOV.U32 R7, RZ, RZ, R3 ;  /* 0x000000ffff070224 */ /* 0x000fe400078e0003 */
[----:B------:R-:W3:Y:S04]  /*b8d0*/  LDL R3, [R1+0xbe8] ;  /* 0x000be80001037983 */ /* 0x000ee80000100800 */
[----:B------:R0:W4:Y:S02]  /*b8e0*/  @P0 LDG.E.U8 R200, desc[UR6][R6.64] ;  /* 0x0000000606c80981 */ /* 0x000124000c1e1100 */
[----:B0-----:R-:W-:Y:S02]  /*b8f0*/  @P1 IMAD.MOV.U32 R6, RZ, RZ, R2 ;  /* 0x000000ffff061224 */ /* 0x001fe400078e0002 */
[----:B------:R-:W4:Y:S01]  /*b900*/  LDL R2, [R1+0xbe0] ;  /* 0x000be00001027983 */ /* 0x000f220000100800 */
[----:B------:R-:W-:-:S05]  /*b910*/  @P1 IMAD.MOV.U32 R7, RZ, RZ, R31 ;  /* 0x000000ffff071224 */ /* 0x000fca00078e001f */
[----:B------:R0:W4:Y:S01]  /*b920*/  @P1 LDG.E.U8 R193, desc[UR6][R6.64] ;  /* 0x0000000606c11981 */ /* 0x000122000c1e1100 */
[----:B------:R-:W-:Y:S02]  /*b930*/  ISETP.GT.AND P0, PT, R5, 0x6, PT ;  /* 0x000000060500780c */ /* 0x000fe40003f04270 */
[----:B------:R-:W-:Y:S01]  /*b940*/  PRMT R191, RZ, 0x7610, R191 ;  /* 0x00007610ffbf7816 */ /* 0x000fe200000000bf */
[----:B0-----:R-:W-:Y:S02]  /*b950*/  @P1 IMAD.MOV.U32 R6, RZ, RZ, R26 ;  /* 0x000000ffff061224 */ /* 0x001fe400078e001a */
[----:B------:R-:W-:-:S05]  /*b960*/  @P1 IMAD.MOV.U32 R7, RZ, RZ, R127 ;  /* 0x000000ffff071224 */ /* 0x000fca00078e007f */
[----:B------:R0:W4:Y:S01]  /*b970*/  @P1 LDG.E.U8 R197, desc[UR6][R6.64] ;  /* 0x0000000606c51981 */ /* 0x000122000c1e1100 */
[----:B------:R-:W-:Y:S01]  /*b980*/  PRMT R195, RZ, 0x7610, R195 ;  /* 0x00007610ffc37816 */ /* 0x000fe200000000c3 */
[----:B0-----:R-:W-:Y:S02]  /*b990*/  @P2 IMAD.MOV.U32 R6, RZ, RZ, R25 ;  /* 0x000000ffff062224 */ /* 0x001fe400078e0019 */
[----:B------:R-:W-:-:S05]  /*b9a0*/  @P2 IMAD.MOV.U32 R7, RZ, RZ, R129 ;  /* 0x000000ffff072224 */ /* 0x000fca00078e0081 */
[----:B------:R0:W4:Y:S01]  /*b9b0*/  @P2 LDG.E.U8 R191, desc[UR6][R6.64] ;  /* 0x0000000606bf2981 */ /* 0x000122000c1e1100 */
[----:B------:R-:W-:Y:S01]  /*b9c0*/  PRMT R189, RZ, 0x7610, R189 ;  /* 0x00007610ffbd7816 */ /* 0x000fe200000000bd */
[----:B0-----:R-:W-:Y:S02]  /*b9d0*/  @P2 IMAD.MOV.U32 R7, RZ, RZ, R131 ;  /* 0x000000ffff072224 */ /* 0x001fe400078e0083 */
[----:B--2---:R-:W-:-:S05]  /*b9e0*/  @P2 IMAD.MOV.U32 R6, RZ, RZ, R4 ;  /* 0x000000ffff062224 */ /* 0x004fca00078e0004 */
[----:B------:R0:W2:Y:S02]  /*b9f0*/  @P2 LDG.E.U8 R195, desc[UR6][R6.64] ;  /* 0x0000000606c32981 */ /* 0x0000a4000c1e1100 */
[----:B0-----:R-:W-:Y:S02]  /*ba00*/  @P0 IMAD.MOV.U32 R7, RZ, RZ, R133 ;  /* 0x000000ffff070224 */ /* 0x001fe400078e0085 */
[----:B---3--:R-:W-:Y:S01]  /*ba10*/  @P0 IMAD.MOV.U32 R6, RZ, RZ, R3 ;  /* 0x000000ffff060224 */ /* 0x008fe200078e0003 */
[----:B------:R-:W-:Y:S01]  /*ba20*/  ISETP.GT.AND P1, PT, R5, 0x7, PT ;  /* 0x000000070500780c */ /* 0x000fe20003f24270 */
[----:B------:R-:W3:Y:S04]  /*ba30*/  LDL R3, [R1+0xb7c] ;  /* 0x000b7c0001037983 */ /* 0x000ee80000100800 */
[----:B------:R4:W2:Y:S02]  /*ba40*/  @P0 LDG.E.U8 R189, desc[UR6][R6.64] ;  /* 0x0000000606bd0981 */ /* 0x0008a4000c1e1100 */
[----:B----4-:R-:W-:-:S02]  /*ba50*/  @P0 IMAD.MOV.U32 R6, RZ, RZ, R2 ;  /* 0x000000ffff060224 */ /* 0x010fc400078e0002 */
[----:B------:R-:W4:Y:S01]  /*ba60*/  LDL R2, [R1+0xb94] ;  /* 0x000b940001027983 */ /* 0x000f220000100800 */
[----:B------:R-:W-:Y:S01]  /*ba70*/  PRMT R192, RZ, 0x7610, R192 ;  /* 0x00007610ffc07816 */ /* 0x000fe200000000c0 */
[----:B------:R-:W-:Y:S01]  /*ba80*/  @P0 IMAD.MOV.U32 R7, RZ, RZ, R135 ;  /* 0x000000ffff070224 */ /* 0x000fe200078e0087 */
[----:B------:R-:W-:Y:S01]  /*ba90*/  ISETP.GT.AND P2, PT, R5, 0x8, PT ;  /* 0x000000080500780c */ /* 0x000fe20003f44270 */
[----:B------:R-:W3:Y:S01]  /*baa0*/  LDL.LU R26, [R1+0xb90] ;  /* 0x000b9000011a7983 */ /* 0x000ee20000300800 */
[----:B------:R-:W-:-:S03]  /*bab0*/  PRMT R187, RZ, 0x7610, R187 ;  /* 0x00007610ffbb7816 */ /* 0x000fc600000000bb */
[----:B------:R0:W2:Y:S01]  /*bac0*/  @P0 LDG.E.U8 R192, desc[UR6][R6.64] ;  /* 0x0000000606c00981 */ /* 0x0000a2000c1e1100 */
[----:B------:R-:W-:Y:S02]  /*bad0*/  PRMT R190, RZ, 0x7610, R190 ;  /* 0x00007610ffbe7816 */ /* 0x000fe400000000be */
[----:B------:R-:W-:Y:S01]  /*bae0*/  PRMT R186, RZ, 0x7610, R186 ;  /* 0x00007610ffba7816 */ /* 0x000fe200000000ba */
[----:B------:R-:W2:Y:S01]  /*baf0*/  LDL R4, [R1+0xb74] ;  /* 0x000b740001047983 */ /* 0x000ea20000100800 */
[----:B0-----:R-:W-:Y:S02]  /*bb00*/  @P1 IMAD.MOV.U32 R6, RZ, RZ, R126 ;  /* 0x000000ffff061224 */ /* 0x001fe400078e007e */
[----:B------:R-:W-:-:S05]  /*bb10*/  @P1 IMAD.MOV.U32 R7, RZ, RZ, R137 ;  /* 0x000000ffff071224 */ /* 0x000fca00078e0089 */
[----:B------:R0:W2:Y:S01]  /*bb20*/  @P1 LDG.E.U8 R187, desc[UR6][R6.64] ;  /* 0x0000000606bb1981 */ /* 0x0000a2000c1e1100 */
[----:B------:R-:W-:Y:S01]  /*bb30*/  ISETP.GT.AND P0, PT, R5, 0x9, PT ;  /* 0x000000090500780c */ /* 0x000fe20003f04270 */
[----:B0-----:R-:W-:Y:S02]  /*bb40*/  @P1 IMAD.MOV.U32 R6, RZ, RZ, R128 ;  /* 0x000000ffff061224 */ /* 0x001fe400078e0080 */
[----:B------:R-:W-:-:S05]  /*bb50*/  @P1 IMAD.MOV.U32 R7, RZ, RZ, R139 ;  /* 0x000000ffff071224 */ /* 0x000fca00078e008b */
[----:B------:R0:W2:Y:S01]  /*bb60*/  @P1 LDG.E.U8 R190, desc[UR6][R6.64] ;  /* 0x0000000606be1981 */ /* 0x0000a2000c1e1100 */
[----:B------:R-:W-:Y:S01]  /*bb70*/  PRMT R188, RZ, 0x7610, R188 ;  /* 0x00007610ffbc7816 */ /* 0x000fe200000000bc */
[----:B0-----:R-:W-:Y:S02]  /*bb80*/  @P2 IMAD.MOV.U32 R6, RZ, RZ, R130 ;  /* 0x000000ffff062224 */ /* 0x001fe400078e0082 */
[----:B------:R-:W-:-:S05]  /*bb90*/  @P2 IMAD.MOV.U32 R7, RZ, RZ, R141 ;  /* 0x000000ffff072224 */ /* 0x000fca00078e008d */
[----:B------:R0:W2:Y:S01]  /*bba0*/  @P2 LDG.E.U8 R186, desc[UR6][R6.64] ;  /* 0x0000000606ba2981 */ /* 0x0000a2000c1e1100 */
[----:B------:R-:W-:Y:S02]  /*bbb0*/  ISETP.GT.AND P1, PT, R5, 0xa, PT ;  /* 0x0000000a0500780c */ /* 0x000fe40003f24270 */
[----:B------:R-:W-:Y:S01]  /*bbc0*/  PRMT R184, RZ, 0x7610, R184 ;  /* 0x00007610ffb87816 */ /* 0x000fe200000000b8 */
        /* <DEDUP_REMOVED lines=16> */
[----:B------:R-:W-:Y:S01]  /*bcd0*/  PRMT R180, RZ, 0x7610, R180 ;  /* 0x00007610ffb47816 */ /* 0x000fe200000000b4 */
[----:B0-----:R-:W-:Y:S02]  /*bce0*/  @P1 IMAD.MOV.U32 R6, RZ, RZ, R140 ;  /* 0x000000ffff061224 */ /* 0x001fe400078e008c */
[----:B------:R-:W-:-:S05]  /*bcf0*/  @P1 IMAD.MOV.U32 R7, RZ, RZ, R151 ;  /* 0x000000ffff071224 */ /* 0x000fca00078e0097 */
[----:B------:R0:W2:Y:S02]  /*bd00*/  @P1 LDG.E.U8 R183, desc[UR6][R6.64] ;  /* 0x0000000606b71981 */ /* 0x0000a4000c1e1100 */
[----:B0-----:R-:W-:Y:S02]  /*bd10*/  @P2 IMAD.MOV.U32 R6, RZ, RZ, R142 ;  /* 0x000000ffff062224 */ /* 0x001fe400078e008e */
[----:B----4-:R-:W-:Y:S02]  /*bd20*/  @P2 IMAD.MOV.U32 R7, RZ, RZ, R2 ;  /* 0x000000ffff072224 */ /* 0x010fe400078e0002 */
[----:B------:R-:W4:Y:S04]  /*bd30*/  LDL R2, [R1+0xb6c] ;  /* 0x000b6c0001027983 */ /* 0x000f280000100800 */
[----:B------:R-:W4:Y:S04]  /*bd40*/  LDL.LU R31, [R1+0xb70] ;  /* 0x000b7000011f7983 */ /* 0x000f280000300800 */
[----:B------:R3:W4:Y:S04]  /*bd50*/  @P2 LDG.E.U8 R180, desc[UR6][R6.64] ;  /* 0x0000000606b42981 */ /* 0x000728000c1e1100 */
[----:B------:R-:W2:Y:S01]  /*bd60*/  LDL R7, [R1+0xb8c] ;  /* 0x000b8c0001077983 */ /* 0x000ea20000100800 */
[----:B------:R-:W-:Y:S01]  /*bd70*/  ISETP.GT.AND P0, PT, R5, 0xc, PT ;  /* 0x0000000c0500780c */ /* 0x000fe20003f04270 */
[----:B---3--:R-:W-:Y:S01]  /*bd80*/  @P2 IMAD.MOV.U32 R6, RZ, RZ, R26 ;  /* 0x000000ffff062224 */ /* 0x008fe200078e001a */
[----:B------:R-:W-:-:S02]  /*bd90*/  PRMT R181, RZ, 0x7610, R181 ;  /* 0x00007610ffb57816 */ /* 0x000fc400000000b5 */
[----:B------:R-:W-:Y:S02]  /*bda0*/  ISETP.GT.AND P1, PT, R5, 0xd, PT ;  /* 0x0000000d0500780c */ /* 0x000fe40003f24270 */
[----:B------:R-:W-:Y:S02]  /*bdb0*/  PRMT R11, RZ, 0x7610, R11 ;  /* 0x00007610ff0b7816 */ /* 0x000fe4000000000b */
[----:B------:R-:W-:Y:S02]  /*bdc0*/  PRMT R179, RZ, 0x7610, R179 ;  /* 0x00007610ffb37816 */ /* 0x000fe400000000b3 */
[----:B------:R-:W-:Y:S02]  /*bdd0*/  PRMT R10, RZ, 0x7610, R10 ;  /* 0x00007610ff0a7816 */ /* 0x000fe4000000000a */
[----:B------:R-:W-:Y:S01]  /*bde0*/  PRMT R178, RZ, 0x7610, R178 ;  /* 0x00007610ffb27816 */ /* 0x000fe200000000b2 */
[----:B--2---:R0:W2:Y:S02]  /*bdf0*/  @P2 LDG.E.U8 R181, desc[UR6][R6.64] ;  /* 0x0000000606b52981 */ /* 0x0040a4000c1e1100 */
[----:B0-----:R-:W-:-:S02]  /*be00*/  @P0 IMAD.MOV.U32 R6, RZ, RZ, R146 ;  /* 0x000000ffff060224 */ /* 0x001fc400078e0092 */
[----:B------:R-:W-:Y:S01]  /*be10*/  @P0 IMAD.MOV.U32 R7, RZ, RZ, R12 ;  /* 0x000000ffff070224 */ /* 0x000fe200078e000c */
[----:B------:R-:W-:Y:S01]  /*be20*/  ISETP.GT.AND P2, PT, R5, 0xe, PT ;  /* 0x0000000e0500780c */ /* 0x000fe20003f44270 */
[----:B------:R-:W3:Y:S04]  /*be30*/  LDL R12, [R1+0xb54] ;  /* 0x000b5400010c7983 */ /* 0x000ee80000100800 */
[----:B------:R0:W2:Y:S02]  /*be40*/  @P0 LDG.E.U8 R11, desc[UR6][R6.64] ;  /* 0x00000006060b0981 */ /* 0x0000a4000c1e1100 */
[----:B0-----:R-:W-:Y:S02]  /*be50*/  @P0 IMAD.MOV.U32 R6, RZ, RZ, R148 ;  /* 0x000000ffff060224 */ /* 0x001fe400078e0094 */
[----:B------:R-:W-:Y:S01]  /*be60*/  @P0 IMAD.MOV.U32 R7, RZ, RZ, R3 ;  /* 0x000000ffff070224 */ /* 0x000fe200078e0003 */
[----:B------:R-:W-:Y:S01]  /*be70*/  PRMT R9, RZ, 0x7610, R9 ;  /* 0x00007610ff097816 */ /* 0x000fe20000000009 */
[----:B------:R-:W3:Y:S04]  /*be80*/  LDL R3, [R1+0xb58] ;  /* 0x000b580001037983 */ /* 0x000ee80000100800 */
[----:B------:R0:W2:Y:S02]  /*be90*/  @P0 LDG.E.U8 R179, desc[UR6][R6.64] ;  /* 0x0000000606b30981 */ /* 0x0000a4000c1e1100 */
[----:B0-----:R-:W-:-:S02]  /*bea0*/  @P1 IMAD.MOV.U32 R6, RZ, RZ, R150 ;  /* 0x000000ffff061224 */ /* 0x001fc400078e0096 */
[----:B------:R-:W-:Y:S01]  /*beb0*/  @P1 IMAD.MOV.U32 R7, RZ, RZ, R4 ;  /* 0x000000ffff071224 */ /* 0x000fe200078e0004 */
[----:B------:R-:W-:Y:S01]  /*bec0*/  ISETP.GT.AND P0, PT, R5, 0xf, PT ;  /* 0x0000000f0500780c */ /* 0x000fe20003f04270 */
[----:B------:R-:W2:Y:S04]  /*bed0*/  LDL R4, [R1+0xb44] ;  /* 0x000b440001047983 */ /* 0x000ea80000100800 */
[----:B------:R4:W2:Y:S02]  /*bee0*/  @P1 LDG.E.U8 R10, desc[UR6][R6.64] ;  /* 0x00000006060a1981 */ /* 0x0008a4000c1e1100 */
[----:B----4-:R-:W-:Y:S02]  /*bef0*/  @P1 IMAD.MOV.U32 R6, RZ, RZ, R31 ;  /* 0x000000ffff061224 */ /* 0x010fe400078e001f */
[----:B------:R-:W-:Y:S01]  /*bf00*/  @P1 IMAD.MOV.U32 R7, RZ, RZ, R2 ;  /* 0x000000ffff071224 */ /* 0x000fe200078e0002 */
[----:B------:R-:W-:Y:S01]  /*bf10*/  PRMT R177, RZ, 0x7610, R177 ;  /* 0x00007610ffb17816 */ /* 0x000fe200000000b1 */
[----:B------:R-:W4:Y:S04]  /*bf20*/  LDL R2, [R1+0xb48] ;  /* 0x000b480001027983 */ /* 0x000f280000100800 */
[----:B------:R0:W2:Y:S04]  /*bf30*/  @P1 LDG.E.U8 R178, desc[UR6][R6.64] ;  /* 0x0000000606b21981 */ /* 0x0000a8000c1e1100 */
[----:B------:R-:W0:Y:S04]  /*bf40*/  LDL R6, [R1+0xb64] ;  /* 0x000b640001067983 */ /* 0x000e280000100800 */
[----:B------:R-:W0:Y:S02]  /*bf50*/  LDL R7, [R1+0xb68] ;  /* 0x000b680001077983 */ /* 0x000e240000100800 */
[----:B0-----:R-:W-:-:S04]  /*bf60*/  @P2 LOP3.LUT R7, R7, R6, RZ, 0x3c, !PT ;  /* 0x0000000607072212 */ /* 0x001fc800078e3cff */
[----:B------:R-:W-:-:S04]  /*bf70*/  @P2 LOP3.LUT R6, R7, R6, RZ, 0x3c, !PT ;  /* 0x0000000607062212 */ /* 0x000fc800078e3cff */
[----:B------:R-:W-:-:S05]  /*bf80*/  @P2 LOP3.LUT R7, R7, R6, RZ, 0x3c, !PT ;  /* 0x0000000607072212 */ /* 0x000fca00078e3cff */
[----:B------:R0:W2:Y:S04]  /*bf90*/  @P2 LDG.E.U8 R9, desc[UR6][R6.64] ;  /* 0x0000000606092981 */ /* 0x0000a8000c1e1100 */
[----:B------:R-:W0:Y:S04]  /*bfa0*/  LDL R6, [R1+0xb5c] ;  /* 0x000b5c0001067983 */ /* 0x000e280000100800 */
[----:B------:R-:W0:Y:S01]  /*bfb0*/  LDL R7, [R1+0xb60] ;  /* 0x000b600001077983 */ /* 0x000e220000100800 */
[----:B------:R-:W-:Y:S02]  /*bfc0*/  PRMT R8, RZ, 0x7610, R8 ;  /* 0x00007610ff087816 */ /* 0x000fe40000000008 */
[----:B0-----:R-:W-:-:S04]  /*bfd0*/  @P2 LOP3.LUT R7, R7, R6, RZ, 0x3c, !PT ;  /* 0x0000000607072212 */ /* 0x001fc800078e3cff */
[----:B------:R-:W-:-:S04]  /*bfe0*/  @P2 LOP3.LUT R6, R7, R6, RZ, 0x3c, !PT ;  /* 0x0000000607062212 */ /* 0x000fc800078e3cff */
[----:B------:R-:W-:-:S05]  /*bff0*/  @P2 LOP3.LUT R7, R7, R6, RZ, 0x3c, !PT ;  /* 0x0000000607072212 */ /* 0x000fca00078e3cff */
[----:B------:R3:W2:Y:S02]  /*c000*/  @P2 LDG.E.U8 R177, desc[UR6][R6.64] ;  /* 0x0000000606b12981 */ /* 0x0006a4000c1e1100 */
[----:B---3--:R-:W-:Y:S02]  /*c010*/  @P0 IMAD.MOV.U32 R6, RZ, RZ, R3 ;  /* 0x000000ffff060224 */ /* 0x008fe400078e0003 */
[----:B------:R-:W-:Y:S01]  /*c020*/  @P0 IMAD.MOV.U32 R7, RZ, RZ, R12 ;  /* 0x000000ffff070224 */ /* 0x000fe200078e000c */
[----:B------:R-:W-:Y:S01]  /*c030*/  ISETP.GT.AND P1, PT, R5, 0x10, PT ;  /* 0x000000100500780c */ /* 0x000fe20003f24270 */
[----:B------:R-:W3:Y:S04]  /*c040*/  LDL R12, [R1+0xb2c] ;  /* 0x000b2c00010c7983 */ /* 0x000ee80000100800 */
[----:B------:R0:W3:Y:S01]  /*c050*/  @P0 LDG.E.U8 R8, desc[UR6][R6.64] ;  /* 0x0000000606080981 */ /* 0x0000e2000c1e1100 */
[----:B------:R-:W-:-:S02]  /*c060*/  PRMT R174, RZ, 0x7610, R174 ;  /* 0x00007610ffae7816 */ /* 0x000fc400000000ae */
[----:B------:R-:W-:Y:S01]  /*c070*/  PRMT R175, RZ, 0x7610, R175 ;  /* 0x00007610ffaf7816 */ /* 0x000fe200000000af */
[----:B------:R-:W3:Y:S04]  /*c080*/  LDL R3, [R1+0xb30] ;  /* 0x000b300001037983 */ /* 0x000ee80000100800 */
[----:B------:R-:W0:Y:S04]  /*c090*/  LDL R6, [R1+0xb4c] ;  /* 0x000b4c0001067983 */ /* 0x000e280000100800 */
[----:B------:R-:W0:Y:S02]  /*c0a0*/  LDL R7, [R1+0xb50] ;  /* 0x000b500001077983 */ /* 0x000e240000100800 */
[----:B0-----:R-:W-:-:S04]  /*c0b0*/  @P0 LOP3.LUT R7, R7, R6, RZ, 0x3c, !PT ;  /* 0x0000000607070212 */ /* 0x001fc800078e3cff */
[----:B------:R-:W-:-:S04]  /*c0c0*/  @P0 LOP3.LUT R6, R7, R6, RZ, 0x3c, !PT ;  /* 0x0000000607060212 */ /* 0x000fc800078e3cff */
[----:B------:R-:W-:-:S05]  /*c0d0*/  @P0 LOP3.LUT R7, R7, R6, RZ, 0x3c, !PT ;  /* 0x0000000607070212 */ /* 0x000fca00078e3cff */
[----:B------:R4:W3:Y:S02]  /*c0e0*/  @P0 LDG.E.U8 R174, desc[UR6][R6.64] ;  /* 0x0000000606ae0981 */ /* 0x0008e4000c1e1100 */
[----:B----4-:R-:W-:Y:S02]  /*c0f0*/  @P1 IMAD.MOV.U32 R6, RZ, RZ, R2 ;  /* 0x000000ffff061224 */ /* 0x010fe400078e0002 */
[----:B--2---:R-:W-:Y:S01]  /*c100*/  @P1 IMAD.MOV.U32 R7, RZ, RZ, R4 ;  /* 0x000000ffff071224 */ /* 0x004fe200078e0004 */
[----:B------:R-:W-:Y:S01]  /*c110*/  PRMT R176, RZ, 0x7610, R176 ;  /* 0x00007610ffb07816 */ /* 0x000fe200000000b0 */
[----:B------:R-:W2:Y:S04]  /*c120*/  LDL R4, [R1+0xb24] ;  /* 0x000b240001047983 */ /* 0x000ea80000100800 */
[----:B------:R0:W4:Y:S04]  /*c130*/  @P1 LDG.E.U8 R175, desc[UR6][R6.64] ;  /* 0x0000000606af1981 */ /* 0x000128000c1e1100 */
[----:B------:R-:W2:Y:S04]  /*c140*/  LDL R2, [R1+0xb28] ;  /* 0x000b280001027983 */ /* 0x000ea80000100800 */
[----:B------:R-:W0:Y:S04]  /*c150*/  LDL R6, [R1+0xb3c] ;  /* 0x000b3c0001067983 */ /* 0x000e280000100800 */
[----:B------:R-:W0:Y:S02]  /*c160*/  LDL R7, [R1+0xb40] ;  /* 0x000b400001077983 */ /* 0x000e240000100800 */
[----:B0-----:R-:W-:-:S04]  /*c170*/  @P1 LOP3.LUT R7, R7, R6, RZ, 0x3c, !PT ;  /* 0x0000000607071212 */ /* 0x001fc800078e3cff */
[----:B------:R-:W-:-:S04]  /*c180*/  @P1 LOP3.LUT R6, R7, R6, RZ, 0x3c, !PT ;  /* 0x0000000607061212 */ /* 0x000fc800078e3cff */
[----:B------:R-:W-:-:S05]  /*c190*/  @P1 LOP3.LUT R7, R7, R6, RZ, 0x3c, !PT ;  /* 0x0000000607071212 */ /* 0x000fca00078e3cff */
[----:B------:R0:W4:Y:S04]  /*c1a0*/  @P1 LDG.E.U8 R176, desc[UR6][R6.64] ;  /* 0x0000000606b01981 */ /* 0x000128000c1e1100 */
[----:B------:R-:W0:Y:S04]  /*c1b0*/  LDL R6, [R1+0xb34] ;  /* 0x000b340001067983 */ /* 0x000e280000100800 */
[----:B------:R-:W0:Y:S01]  /*c1c0*/  LDL R7, [R1+0xb38] ;  /* 0x000b380001077983 */ /* 0x000e220000100800 */
[C---:B------:R-:W-:Y:S02]  /*c1d0*/  ISETP.GT.AND P2, PT, R5.reuse, 0x11, PT ;  /* 0x000000110500780c */ /* 0x040fe40003f44270 */
[----:B------:R-:W-:-:S02]  /*c1e0*/  ISETP.GT.AND P0, PT, R5, 0x12, PT ;  /* 0x000000120500780c */ /* 0x000fc40003f04270 */
[----:B------:R-:W-:Y:S02]  /*c1f0*/  PRMT R172, RZ, 0x7610, R172 ;  /* 0x00007610ffac7816 */ /* 0x000fe400000000ac */
[----:B------:R-:W-:Y:S02]  /*c200*/  PRMT R173, RZ, 0x7610, R173 ;  /* 0x00007610ffad7816 */ /* 0x000fe400000000ad */
[----:B------:R-:W-:-:S05]  /*c210*/  PRMT R170, RZ, 0x7610, R170 ;  /* 0x00007610ffaa7816 */ /* 0x000fca00000000aa */
[----:B0-----:R-:W-:-:S04]  /*c220*/  @P2 LOP3.LUT R7, R7, R6, RZ, 0x3c, !PT ;  /* 0x0000000607072212 */ /* 0x001fc800078e3cff */
[----:B------:R-:W-:-:S04]  /*c230*/  @P2 LOP3.LUT R6, R7, R6, RZ, 0x3c, !PT ;  /* 0x0000000607062212 */ /* 0x000fc800078e3cff */
[----:B------:R-:W-:-:S05]  /*c240*/  @P2 LOP3.LUT R7, R7, R6, RZ, 0x3c, !PT ;  /* 0x0000000607072212 */ /* 0x000fca00078e3cff */
[----:B------:R3:W4:Y:S02]  /*c250*/  @P2 LDG.E.U8 R172, desc[UR6][R6.64] ;  /* 0x0000000606ac2981 */ /* 0x000724000c1e1100 */
[----:B---3--:R-:W-:Y:S02]  /*c260*/  @P2 IMAD.MOV.U32 R6, RZ, RZ, R3 ;  /* 0x000000ffff062224 */ /* 0x008fe400078e0003 */
[----:B------:R-:W-:Y:S01]  /*c270*/  @P2 IMAD.MOV.U32 R7, RZ, RZ, R12 ;  /* 0x000000ffff072224 */ /* 0x000fe200078e000c */
[----:B------:R-:W-:Y:S01]  /*c280*/  PRMT R171, RZ, 0x7610, R171 ;  /* 0x00007610ffab7816 */ /* 0x000fe200000000ab */
[----:B------:R-:W3:Y:S04]  /*c290*/  LDL R12, [R1+0xb04] ;  /* 0x000b0400010c7983 */ /* 0x000ee80000100800 */
[----:B------:R2:W4:Y:S01]  /*c2a0*/  @P2 LDG.E.U8 R173, desc[UR6][R6.64] ;  /* 0x0000000606ad2981 */ /* 0x000522000c1e1100 */
[----:B------:R-:W-:-:S02]  /*c2b0*/  ISETP.GT.AND P1, PT, R5, 0x13, PT ;  /* 0x000000130500780c */ /* 0x000fc40003f24270 */
[----:B------:R-:W-:Y:S01]  /*c2c0*/  PRMT R168, RZ, 0x7610, R168 ;  /* 0x00007610ffa87816 */ /* 0x000fe200000000a8 */
[----:B------:R-:W3:Y:S01]  /*c2d0*/  LDL R3, [R1+0xb08] ;  /* 0x000b080001037983 */ /* 0x000ee20000100800 */
[----:B--2---:R-:W-:Y:S02]  /*c2e0*/  @P0 IMAD.MOV.U32 R6, RZ, RZ, R2 ;  /* 0x000000ffff060224 */ /* 0x004fe400078e0002 */
[----:B------:R-:W-:Y:S01]  /*c2f0*/  @P0 IMAD.MOV.U32 R7, RZ, RZ, R4 ;  /* 0x000000ffff070224 */ /* 0x000fe200078e0004 */
[----:B------:R-:W2:Y:S04]  /*c300*/  LDL R2, [R1+0xb00] ;  /* 0x000b000001027983 */ /* 0x000ea80000100800 */
[----:B------:R0:W4:Y:S04]  /*c310*/  @P0 LDG.E.U8 R170, desc[UR6][R6.64] ;  /* 0x0000000606aa0981 */ /* 0x000128000c1e1100 */
[----:B------:R-:W4:Y:S04]  /*c320*/  LDL R4, [R1+0xafc] ;  /* 0x000afc0001047983 */ /* 0x000f280000100800 */
[----:B------:R-:W0:Y:S04]  /*c330*/  LDL R6, [R1+0xb1c] ;  /* 0x000b1c0001067983 */ /* 0x000e280000100800 */
[----:B------:R-:W0:Y:S02]  /*c340*/  LDL R7, [R1+0xb20] ;  /* 0x000b200001077983 */ /* 0x000e240000100800 */
[----:B0-----:R-:W-:-:S04]  /*c350*/  @P0 LOP3.LUT R7, R7, R6, RZ, 0x3c, !PT ;  /* 0x0000000607070212 */ /* 0x001fc800078e3cff */
[----:B------:R-:W-:-:S04]  /*c360*/  @P0 LOP3.LUT R6, R7, R6, RZ, 0x3c, !PT ;  /* 0x0000000607060212 */ /* 0x000fc800078e3cff */
[----:B------:R-:W-:-:S05]  /*c370*/  @P0 LOP3.LUT R7, R7, R6, RZ, 0x3c, !PT ;  /* 0x0000000607070212 */ /* 0x000fca00078e3cff */
[----:B------:R0:W4:Y:S04]  /*c380*/  @P0 LDG.E.U8 R171, desc[UR6][R6.64] ;  /* 0x0000000606ab0981 */ /* 0x000128000c1e1100 */
        /* <DEDUP_REMOVED lines=8> */
[----:B------:R-:W-:Y:S02]  /*c410*/  ISETP.GT.AND P2, PT, R5, 0x14, PT ;  /* 0x000000140500780c */ /* 0x000fe40003f44270 */
[----:B------:R-:W-:-:S02]  /*c420*/  PRMT R169, RZ, 0x7610, R169 ;  /* 0x00007610ffa97816 */ /* 0x000fc400000000a9 */
[----:B------:R-:W-:Y:S02]  /*c430*/  PRMT R166, RZ, 0x7610, R166 ;  /* 0x00007610ffa67816 */ /* 0x000fe400000000a6 */
[----:B------:R-:W-:Y:S02]  /*c440*/  PRMT R167, RZ, 0x7610, R167 ;  /* 0x00007610ffa77816 */ /* 0x000fe400000000a7 */
[----:B0-----:R-:W-:-:S04]  /*c450*/  @P1 LOP3.LUT R7, R7, R6, RZ, 0x3c, !PT ;  /* 0x0000000607071212 */ /* 0x001fc800078e3cff */
[----:B------:R-:W-:-:S04]  /*c460*/  @P1 LOP3.LUT R6, R7, R6, RZ, 0x3c, !PT ;  /* 0x0000000607061212 */ /* 0x000fc800078e3cff */
[----:B------:R-:W-:-:S05]  /*c470*/  @P1 LOP3.LUT R7, R7, R6, RZ, 0x3c, !PT ;  /* 0x0000000607071212 */ /* 0x000fca00078e3cff */
[----:B------:R3:W4:Y:S02]  /*c480*/  @P1 LDG.E.U8 R169, desc[UR6][R6.64] ;  /* 0x0000000606a91981 */ /* 0x000724000c1e1100 */
[----:B---3--:R-:W-:Y:S02]  /*c490*/  @P2 IMAD.MOV.U32 R6, RZ, RZ, R3 ;  /* 0x000000ffff062224 */ /* 0x008fe400078e0003 */
[----:B------:R-:W-:Y:S01]  /*c4a0*/  @P2 IMAD.MOV.U32 R7, RZ, RZ, R12 ;  /* 0x000000ffff072224 */ /* 0x000fe200078e000c */
[----:B------:R-:W-:Y:S01]  /*c4b0*/  ISETP.GT.AND P0, PT, R5, 0x15, PT ;  /* 0x000000150500780c */ /* 0x000fe20003f04270 */
[----:B------:R-:W3:Y:S04]  /*c4c0*/  LDL R12, [R1+0xae4] ;  /* 0x000ae400010c7983 */ /* 0x000ee80000100800 */
[----:B------:R2:W3:Y:S01]  /*c4d0*/  @P2 LDG.E.U8 R166, desc[UR6][R6.64] ;  /* 0x0000000606a62981 */ /* 0x0004e2000c1e1100 */
[----:B------:R-:W-:-:S03]  /*c4e0*/  PRMT R164, RZ, 0x7610, R164 ;  /* 0x00007610ffa47816 */ /* 0x000fc600000000a4 */
[----:B------:R-:W3:Y:S01]  /*c4f0*/  LDL R3, [R1+0xae8] ;  /* 0x000ae80001037983 */ /* 0x000ee20000100800 */
[----:B--2---:R-:W-:Y:S02]  /*c500*/  @P2 IMAD.MOV.U32 R6, RZ, RZ, R2 ;  /* 0x000000ffff062224 */ /* 0x004fe400078e0002 */
[----:B----4-:R-:W-:Y:S01]  /*c510*/  @P2 IMAD.MOV.U32 R7, RZ, RZ, R4 ;  /* 0x000000ffff072224 */ /* 0x010fe200078e0004 */
[----:B------:R-:W-:Y:S01]  /*c520*/  ISETP.GT.AND P1, PT, R5, 0x16, PT ;  /* 0x000000160500780c */ /* 0x000fe20003f24270 */
[----:B------:R-:W2:Y:S04]  /*c530*/  LDL R4, [R1+0xad4] ;  /* 0x000ad40001047983 */ /* 0x000ea80000100800 */
[----:B------:R0:W4:Y:S01]  /*c540*/  @P2 LDG.E.U8 R167, desc[UR6][R6.64] ;  /* 0x0000000606a72981 */ /* 0x000122000c1e1100 */
[----:B------:R-:W-:-:S02]  /*c550*/  PRMT R165, RZ, 0x7610, R165 ;  /* 0x00007610ffa57816 */ /* 0x000fc400000000a5 */
[----:B------:R-:W-:Y:S01]  /*c560*/  PRMT R162, RZ, 0x7610, R162 ;  /* 0x00007610ffa27816 */ /* 0x000fe200000000a2 */
        /* <DEDUP_REMOVED lines=17> */
[----:B------:R0:W4:Y:S01]  /*c680*/  @P1 LDG.E.U8 R162, desc[UR6][R6.64] ;  /* 0x0000000606a21981 */ /* 0x000122000c1e1100 */
        /* <DEDUP_REMOVED lines=8> */
[----:B------:R2:W4:Y:S02]  /*c710*/  @P1 LDG.E.U8 R163, desc[UR6][R6.64] ;  /* 0x0000000606a31981 */ /* 0x000524000c1e1100 */
[----:B--2---:R-:W-:Y:S02]  /*c720*/  @P2 IMAD.MOV.U32 R6, RZ, RZ, R2 ;  /* 0x000000ffff062224 */ /* 0x004fe400078e0002 */
[----:B------:R-:W-:Y:S01]  /*c730*/  @P2 IMAD.MOV.U32 R7, RZ, RZ, R4 ;  /* 0x000000ffff072224 */ /* 0x000fe200078e0004 */
[----:B------:R-:W-:Y:S01]  /*c740*/  PRMT R161, RZ, 0x7610, R161 ;  /* 0x00007610ffa17816 */ /* 0x000fe200000000a1 */
[----:B------:R-:W2:Y:S04]  /*c750*/  LDL R4, [R1+0xaac] ;  /* 0x000aac0001047983 */ /* 0x000ea80000100800 */
[----:B------:R0:W4:Y:S01]  /*c760*/  @P2 LDG.E.U8 R160, desc[UR6][R6.64] ;  /* 0x0000000606a02981 */ /* 0x000122000c1e1100 */
[----:B------:R-:W-:-:S02]  /*c770*/  ISETP.GT.AND P0, PT, R5, 0x18, PT ;  /* 0x000000180500780c */ /* 0x000fc40003f04270 */
        /* <DEDUP_REMOVED lines=31> */
[----:B------:R-:W-:Y:S01]  /*c970*/  ISETP.GT.AND P2, PT, R5, 0x1a, PT ;  /* 0x0000001a0500780c */ /* 0x000fe20003f44270 */
[----:B------:R-:W2:Y:S04]  /*c980*/  LDL R4, [R1+0xa84] ;  /* 0x000a840001047983 */ /* 0x000ea80000100800 */
[----:B------:R0:W4:Y:S01]  /*c990*/  @P1 LDG.E.U8 R157, desc[UR6][R6.64] ;  /* 0x00000006069d1981 */ /* 0x000122000c1e1100 */
[----:B------:R-:W-:-:S02]  /*c9a0*/  PRMT R154, RZ, 0x7610, R154 ;  /* 0x00007610ff9a7816 */ /* 0x000fc4000000009a */
[----:B------:R-:W-:Y:S01]  /*c9b0*/  ISETP.GT.AND P0, PT, R5, 0x1b, PT ;  /* 0x0000001b0500780c */ /* 0x000fe20003f04270 */
        /* <DEDUP_REMOVED lines=10> */
[----:B------:R-:W-:-:S02]  /*ca60*/  PRMT R152, RZ, 0x7610, R152 ;  /* 0x00007610ff987816 */ /* 0x000fc40000000098 */
        /* <DEDUP_REMOVED lines=71> */
[----:B0-----:R-:W-:-:S04]  /*cee0*/  @P1 LOP3.LUT R7, R7, R6, RZ, 0x3c, !PT ;  /* 0x0000000607071212 */ /* 0x001fc800078e3cff */
[----:B------:R-:W-:-:S04]  /*cef0*/  @P1 LOP3.LUT R6, R7, R6, RZ, 0x3c, !PT ;  /* 0x0000000607061212 */ /* 0x000fc800078e3cff */
[----:B------:R-:W-:-:S05]  /*cf00*/  @P1 LOP3.LUT R7, R7, R6, RZ, 0x3c, !PT ;  /* 0x0000000607071212 */ /* 0x000fca00078e3cff */
[----:B------:R3:W4:Y:S02]  /*cf10*/  @P1 LDG.E.U8 R17, desc[UR6][R6.64] ;  /* 0x0000000606111981 */ /* 0x000724000c1e1100 */
[----:B---3--:R-:W-:Y:S02]  /*cf20*/  @P0 IMAD.MOV.U32 R6, RZ, RZ, R3 ;  /* 0x000000ffff060224 */ /* 0x008fe400078e0003 */
[----:B------:R-:W-:Y:S01]  /*cf30*/  @P0 IMAD.MOV.U32 R7, RZ, RZ, R12 ;  /* 0x000000ffff070224 */ /* 0x000fe200078e000c */
[----:B------:R-:W3:Y:S04]  /*cf40*/  LDL R3, [R1+0xa28] ;  /* 0x000a280001037983 */ /* 0x000ee80000100800 */
[----:B------:R-:W2:Y:S04]  /*cf50*/  @P0 LDG.E.U8 R40, desc[UR6][R6.64] ;  /* 0x0000000606280981 */ /* 0x000ea8000c1e1100 */
[----:B------:R-:W4:Y:S04]  /*cf60*/  LDL R12, [R1+0xa24] ;  /* 0x000a2400010c7983 */ /* 0x000f280000100800 */
[----:B--2---:R0:W-:Y:S04]  /*cf70*/  STL [R1+0x618], R40 ;  /* 0x0006182801007387 */ /* 0x0041e80000100800 */
[----:B0-----:R-:W2:Y:S04]  /*cf80*/  LDL.LU R40, [R1+0x1734] ;  /* 0x0017340001287983 */ /* 0x001ea80000300800 */
[----:B------:R-:W3:Y:S04]  /*cf90*/  LDL R6, [R1+0xa3c] ;  /* 0x000a3c0001067983 */ /* 0x000ee80000100800 */
[----:B------:R-:W3:Y:S01]  /*cfa0*/  LDL R7, [R1+0xa40] ;  /* 0x000a400001077983 */ /* 0x000ee20000100800 */
[----:B------:R-:W-:-:S02]  /*cfb0*/  PRMT R41, RZ, 0x7610, R41 ;  /* 0x00007610ff297816 */ /* 0x000fc40000000029 */
[----:B------:R-:W-:Y:S02]  /*cfc0*/  ISETP.GT.AND P1, PT, R5, 0x21, PT ;  /* 0x000000210500780c */ /* 0x000fe40003f24270 */
[----:B---3--:R-:W-:-:S04]  /*cfd0*/  @P0 LOP3.LUT R7, R7, R6, RZ, 0x3c, !PT ;  /* 0x0000000607070212 */ /* 0x008fc800078e3cff */
[----:B------:R-:W-:-:S04]  /*cfe0*/  @P0 LOP3.LUT R6, R7, R6, RZ, 0x3c, !PT ;  /* 0x0000000607060212 */ /* 0x000fc800078e3cff */
[----:B------:R-:W-:-:S05]  /*cff0*/  @P0 LOP3.LUT R7, R7, R6, RZ, 0x3c, !PT ;  /* 0x0000000607070212 */ /* 0x000fca00078e3cff */
[----:B------:R0:W3:Y:S01]  /*d000*/  @P0 LDG.E.U8 R41, desc[UR6][R6.64] ;  /* 0x0000000606290981 */ /* 0x0000e2000c1e1100 */
[----:B------:R-:W-:Y:S01]  /*d010*/  PRMT R14, RZ, 0x7610, R14 ;  /* 0x00007610ff0e7816 */ /* 0x000fe2000000000e */
[----:B0-----:R-:W-:Y:S02]  /*d020*/  @P1 IMAD.MOV.U32 R6, RZ, RZ, R2 ;  /* 0x000000ffff061224 */ /* 0x001fe400078e0002 */
[----:B------:R-:W-:-:S05]  /*d030*/  @P1 IMAD.MOV.U32 R7, RZ, RZ, R4 ;  /* 0x000000ffff071224 */ /* 0x000fca00078e0004 */
[----:B------:R0:W2:Y:S04]  /*d040*/  @P1 LDG.E.U8 R14, desc[UR6][R6.64] ;  /* 0x00000006060e1981 */ /* 0x0000a8000c1e1100 */
[----:B---3--:R1:W-:Y:S04]  /*d050*/  STL [R1+0x648], R41 ;  /* 0x0006482901007387 */ /* 0x0083e80000100800 */
[----:B-1----:R-:W2:Y:S04]  /*d060*/  LDL.LU R41, [R1+0x1730] ;  /* 0x0017300001297983 */ /* 0x002ea80000300800 */
[----:B------:R-:W0:Y:S04]  /*d070*/  LDL R6, [R1+0xa2c] ;  /* 0x000a2c0001067983 */ /* 0x000e280000100800 */
[----:B------:R-:W0:Y:S01]  /*d080*/  LDL R7, [R1+0xa30] ;  /* 0x000a300001077983 */ /* 0x000e220000100800 */
[----:B------:R-:W-:-:S02]  /*d090*/  ISETP.GT.AND P0, PT, R5, 0x22, PT ;  /* 0x000000220500780c */ /* 0x000fc40003f04270 */
[----:B------:R-:W-:Y:S01]  /*d0a0*/  PRMT R144, RZ, 0x7610, R144 ;  /* 0x00007610ff907816 */ /* 0x000fe20000000090 */
[----:B------:R-:W3:Y:S01]  /*d0b0*/  LDL R4, [R1+0xa14] ;  /* 0x000a140001047983 */ /* 0x000ee20000100800 */
[----:B------:R-:W-:-:S03]  /*d0c0*/  PRMT R38, RZ, 0x7610, R38 ;  /* 0x00007610ff267816 */ /* 0x000fc60000000026 */
[----:B------:R-:W2:Y:S01]  /*d0d0*/  LDL R2, [R1+0xa18] ;  /* 0x000a180001027983 */ /* 0x000ea20000100800 */
[----:B0-----:R-:W-:-:S04]  /*d0e0*/  @P1 LOP3.LUT R7, R7, R6, RZ, 0x3c, !PT ;  /* 0x0000000607071212 */ /* 0x001fc800078e3cff */
[----:B------:R-:W-:-:S04]  /*d0f0*/  @P1 LOP3.LUT R6, R7, R6, RZ, 0x3c, !PT ;  /* 0x0000000607061212 */ /* 0x000fc800078e3cff */
[----:B------:R-:W-:-:S05]  /*d100*/  @P1 LOP3.LUT R7, R7, R6, RZ, 0x3c, !PT ;  /* 0x0000000607071212 */ /* 0x000fca00078e3cff */
[----:B------:R0:W3:Y:S02]  /*d110*/  @P1 LDG.E.U8 R144, desc[UR6][R6.64] ;  /* 0x0000000606901981 */ /* 0x0000e4000c1e1100 */
[----:B0-----:R-:W-:Y:S02]  /*d120*/  @P0 IMAD.MOV.U32 R6, RZ, RZ, R3 ;  /* 0x000000ffff060224 */ /* 0x001fe400078e0003 */
[----:B----4-:R-:W-:-:S05]  /*d130*/  @P0 IMAD.MOV.U32 R7, RZ, RZ, R12 ;  /* 0x000000ffff070224 */ /* 0x010fca00078e000c */
[----:B------:R-:W4:Y:S04]  /*d140*/  @P0 LDG.E.U8 R38, desc[UR6][R6.64] ;  /* 0x0000000606260981 */ /* 0x000f28000c1e1100 */
[----:B---3--:R0:W-:Y:S04]  /*d150*/  STL [R1+0x644], R144 ;  /* 0x0006449001007387 */ /* 0x0081e80000100800 */
[----:B------:R-:W3:Y:S04]  /*d160*/  LDL R12, [R1+0xa04] ;  /* 0x000a0400010c7983 */ /* 0x000ee80000100800 */
[----:B------:R-:W3:Y:S04]  /*d170*/  LDL R3, [R1+0xa08] ;  /* 0x000a080001037983 */ /* 0x000ee80000100800 */
[----:B0-----:R-:W3:Y:S04]  /*d180*/  LDL R144, [R1+0xa10] ;  /* 0x000a100001907983 */ /* 0x001ee80000100800 */
[----:B----4-:R0:W-:Y:S04]  /*d190*/  STL [R1+0x608], R38 ;  /* 0x0006082601007387 */ /* 0x0101e80000100800 */
[----:B0-----:R-:W4:Y:S04]  /*d1a0*/  LDL.LU R38, [R1+0x172c] ;  /* 0x00172c0001267983 */ /* 0x001f280000300800 */
[----:B------:R-:W2:Y:S04]  /*d1b0*/  LDL R6, [R1+0xa1c] ;  /* 0x000a1c0001067983 */ /* 0x000ea80000100800 */
[----:B------:R-:W2:Y:S01]  /*d1c0*/  LDL R7, [R1+0xa20] ;  /* 0x000a200001077983 */ /* 0x000ea20000100800 */
[----:B------:R-:W-:-:S02]  /*d1d0*/  PRMT R39, RZ, 0x7610, R39 ;  /* 0x00007610ff277816 */ /* 0x000fc40000000027 */
[----:B------:R-:W-:Y:S02]  /*d1e0*/  ISETP.GT.AND P1, PT, R5, 0x23, PT ;  /* 0x000000230500780c */ /* 0x000fe40003f24270 */
[----:B--2---:R-:W-:-:S04]  /*d1f0*/  @P0 LOP3.LUT R7, R7, R6, RZ, 0x3c, !PT ;  /* 0x0000000607070212 */ /* 0x004fc800078e3cff */
[----:B------:R-:W-:-:S04]  /*d200*/  @P0 LOP3.LUT R6, R7, R6, RZ, 0x3c, !PT ;  /* 0x0000000607060212 */ /* 0x000fc800078e3cff */
[----:B------:R-:W-:-:S05]  /*d210*/  @P0 LOP3.LUT R7, R7, R6, RZ, 0x3c, !PT ;  /* 0x0000000607070212 */ /* 0x000fca00078e3cff */
[----:B------:R0:W2:Y:S01]  /*d220*/  @P0 LDG.E.U8 R39, desc[UR6][R6.64] ;  /* 0x0000000606270981 */ /* 0x0000a2000c1e1100 */
[----:B------:R-:W-:Y:S01]  /*d230*/  PRMT R252, RZ, 0x7610, R252 ;  /* 0x00007610fffc7816 */ /* 0x000fe200000000fc */
[----:B0-----:R-:W-:Y:S02]  /*d240*/  @P1 IMAD.MOV.U32 R6, RZ, RZ, R2 ;  /* 0x000000ffff061224 */ /* 0x001fe400078e0002 */
[----:B------:R-:W-:-:S05]  /*d250*/  @P1 IMAD.MOV.U32 R7, RZ, RZ, R4 ;  /* 0x000000ffff071224 */ /* 0x000fca00078e0004 */
[----:B------:R3:W4:Y:S04]  /*d260*/  @P1 LDG.E.U8 R252, desc[UR6][R6.64] ;  /* 0x0000000606fc1981 */ /* 0x000728000c1e1100 */
[----:B--2---:R0:W-:Y:S04]  /*d270*/  STL [R1+0x640], R39 ;  /* 0x0006402701007387 */ /* 0x0041e80000100800 */
[----:B------:R-:W2:Y:S01]  /*d280*/  LDL R7, [R1+0xa0c] ;  /* 0x000a0c0001077983 */ /* 0x000ea20000100800 */
[----:B------:R-:W-:Y:S01]  /*d290*/  PRMT R37, RZ, 0x7610, R37 ;  /* 0x00007610ff257816 */ /* 0x000fe20000000025 */
[----:B---3--:R-:W-:Y:S01]  /*d2a0*/  @P1 IMAD.MOV.U32 R6, RZ, RZ, R144 ;  /* 0x000000ffff061224 */ /* 0x008fe200078e0090 */
[----:B------:R-:W-:Y:S01]  /*d2b0*/  ISETP.GT.AND P0, PT, R5, 0x24, PT ;  /* 0x000000240500780c */ /* 0x000fe20003f04270 */
[----:B------:R-:W3:Y:S01]  /*d2c0*/  LDL R4, [R1+0x9f4] ;  /* 0x0009f40001047983 */ /* 0x000ee20000100800 */
[----:B------:R-:W-:-:S03]  /*d2d0*/  PRMT R251, RZ, 0x7610, R251 ;  /* 0x00007610fffb7816 */ /* 0x000fc600000000fb */
[----:B0-----:R-:W4:Y:S04]  /*d2e0*/  LDL R39, [R1+0xa00] ;  /* 0x000a000001277983 */ /* 0x001f280000100800 */
[----:B------:R-:W3:Y:S04]  /*d2f0*/  LDL R2, [R1+0x9f8] ;  /* 0x0009f80001027983 */ /* 0x000ee80000100800 */
[----:B------:R-:W3:Y:S04]  /*d300*/  LDL R144, [R1+0x9ec] ;  /* 0x0009ec0001907983 */ /* 0x000ee80000100800 */
[----:B--2---:R0:W2:Y:S02]  /*d310*/  @P1 LDG.E.U8 R37, desc[UR6][R6.64] ;  /* 0x0000000606251981 */ /* 0x0040a4000c1e1100 */
[----:B0-----:R-:W-:-:S02]  /*d320*/  @P0 IMAD.MOV.U32 R6, RZ, RZ, R3 ;  /* 0x000000ffff060224 */ /* 0x001fc400078e0003 */
[----:B------:R-:W-:-:S05]  /*d330*/  @P0 IMAD.MOV.U32 R7, RZ, RZ, R12 ;  /* 0x000000ffff070224 */ /* 0x000fca00078e000c */
[----:B------:R4:W3:Y:S04]  /*d340*/  @P0 LDG.E.U8 R251, desc[UR6][R6.64] ;  /* 0x0000000606fb0981 */ /* 0x0008e8000c1e1100 */
[----:B--2---:R0:W-:Y:S04]  /*d350*/  STL [R1+0x63c], R37 ;  /* 0x00063c2501007387 */ /* 0x0041e80000100800 */
[----:B------:R-:W2:Y:S01]  /*d360*/  LDL R7, [R1+0x9fc] ;  /* 0x0009fc0001077983 */ /* 0x000ea20000100800 */
[----:B------:R-:W-:Y:S01]  /*d370*/  PRMT R36, RZ, 0x7610, R36 ;  /* 0x00007610ff247816 */ /* 0x000fe20000000024 */
[----:B----4-:R-:W-:Y:S01]  /*d380*/  @P0 IMAD.MOV.U32 R6, RZ, RZ, R39 ;  /* 0x000000ffff060224 */ /* 0x010fe200078e0027 */
[----:B------:R-:W-:Y:S01]  /*d390*/  ISETP.GT.AND P1, PT, R5, 0x25, PT ;  /* 0x000000250500780c */ /* 0x000fe20003f24270 */
[----:B------:R-:W4:Y:S04]  /*d3a0*/  LDL R12, [R1+0x9e4] ;  /* 0x0009e400010c7983 */ /* 0x000f280000100800 */
[----:B0-----:R-:W4:Y:S01]  /*d3b0*/  LDL R37, [R1+0x9f0] ;  /* 0x0009f00001257983 */ /* 0x001f220000100800 */
[----:B------:R-:W-:-:S02]  /*d3c0*/  PRMT R248, RZ, 0x7610, R248 ;  /* 0x00007610fff87816 */ /* 0x000fc400000000f8 */
[----:B------:R-:W-:Y:S01]  /*d3d0*/  PRMT R35, RZ, 0x7610, R35 ;  /* 0x00007610ff237816 */ /* 0x000fe20000000023 */
[----:B------:R-:W4:Y:S04]  /*d3e0*/  LDL R3, [R1+0x9e8] ;  /* 0x0009e80001037983 */ /* 0x000f280000100800 */
[----:B------:R-:W4:Y:S04]  /*d3f0*/  LDL R39, [R1+0x9dc] ;  /* 0x0009dc0001277983 */ /* 0x000f280000100800 */
[----:B--2---:R3:W2:Y:S02]  /*d400*/  @P0 LDG.E.U8 R36, desc[UR6][R6.64] ;  /* 0x0000000606240981 */ /* 0x0046a4000c1e1100 */
[----:B---3--:R-:W-:-:S02]  /*d410*/  @P1 IMAD.MOV.U32 R6, RZ, RZ, R2 ;  /* 0x000000ffff061224 */ /* 0x008fc400078e0002 */
[----:B------:R-:W-:-:S05]  /*d420*/  @P1 IMAD.MOV.U32 R7, RZ, RZ, R4 ;  /* 0x000000ffff071224 */ /* 0x000fca00078e0004 */
[----:B------:R4:W3:Y:S02]  /*d430*/  @P1 LDG.E.U8 R248, desc[UR6][R6.64] ;  /* 0x0000000606f81981 */ /* 0x0008e4000c1e1100 */
[----:B----4-:R-:W-:Y:S02]  /*d440*/  @P1 IMAD.MOV.U32 R6, RZ, RZ, R37 ;  /* 0x000000ffff061224 */ /* 0x010fe400078e0025 */
[----:B------:R-:W-:-:S05]  /*d450*/  @P1 IMAD.MOV.U32 R7, RZ, RZ, R144 ;  /* 0x000000ffff071224 */ /* 0x000fca00078e0090 */
[----:B------:R-:W4:Y:S04]  /*d460*/  @P1 LDG.E.U8 R35, desc[UR6][R6.64] ;  /* 0x0000000606231981 */ /* 0x000f28000c1e1100 */
[----:B--2---:R0:W-:Y:S04]  /*d470*/  STL [R1+0x638], R36 ;  /* 0x0006382401007387 */ /* 0x0041e80000100800 */
[----:B------:R-:W2:Y:S04]  /*d480*/  LDL R4, [R1+0x9d4] ;  /* 0x0009d40001047983 */ /* 0x000ea80000100800 */
[----:B------:R-:W3:Y:S04]  /*d490*/  LDL R2, [R1+0x9d8] ;  /* 0x0009d80001027983 */ /* 0x000ee80000100800 */
[----:B0-----:R-:W2:Y:S04]  /*d4a0*/  LDL R36, [R1+0x9e0] ;  /* 0x0009e00001247983 */ /* 0x001ea80000100800 */
[----:B------:R-:W3:Y:S01]  /*d4b0*/  LDL R37, [R1+0x9cc] ;  /* 0x0009cc0001257983 */ /* 0x000ee20000100800 */
[----:B------:R-:W-:-:S03]  /*d4c0*/  ISETP.GT.AND P0, PT, R5, 0x26, PT ;  /* 0x000000260500780c */ /* 0x000fc60003f04270 */
[----:B----4-:R0:W-:Y:S04]  /*d4d0*/  STL [R1+0x634], R35 ;  /* 0x0006342301007387 */ /* 0x0101e80000100800 */
[----:B0-----:R-:W4:Y:S01]  /*d4e0*/  LDL R35, [R1+0x9d0] ;  /* 0x0009d00001237983 */ /* 0x001f220000100800 */
[----:B------:R-:W-:-:S05]  /*d4f0*/  PRMT R247, RZ, 0x7610, R247 ;  /* 0x00007610fff77816 */ /* 0x000fca00000000f7 */
[----:B------:R-:W-:Y:S02]  /*d500*/  @P0 IMAD.MOV.U32 R6, RZ, RZ, R3 ;  /* 0x000000ffff060224 */ /* 0x000fe400078e0003 */
[----:B------:R-:W-:Y:S01]  /*d510*/  @P0 IMAD.MOV.U32 R7, RZ, RZ, R12 ;  /* 0x000000ffff070224 */ /* 0x000fe200078e000c */
[----:B------:R-:W-:Y:S01]  /*d520*/  PRMT R34, RZ, 0x7610, R34 ;  /* 0x00007610ff227816 */ /* 0x000fe20000000022 */
[----:B------:R-:W4:Y:S04]  /*d530*/  LDL R12, [R1+0x9c4] ;  /* 0x0009c400010c7983 */ /* 0x000f280000100800 */
[----:B------:R0:W4:Y:S01]  /*d540*/  @P0 LDG.E.U8 R247, desc[UR6][R6.64] ;  /* 0x0000000606f70981 */ /* 0x000122000c1e1100 */
[----:B------:R-:W-:Y:S02]  /*d550*/  ISETP.GT.AND P1, PT, R5, 0x27, PT ;  /* 0x000000270500780c */ /* 0x000fe40003f24270 */
[----:B------:R-:W-:Y:S01]  /*d560*/  PRMT R244, RZ, 0x7610, R244 ;  /* 0x00007610fff47816 */ /* 0x000fe200000000f4 */
[----:B------:R-:W4:Y:S01]  /*d570*/  LDL R3, [R1+0x9c8] ;  /* 0x0009c80001037983 */ /* 0x000f220000100800 */
[----:B0-----:R-:W-:-:S02]  /*d580*/  @P0 IMAD.MOV.U32 R7, RZ, RZ, R39 ;  /* 0x000000ffff070224 */ /* 0x001fc400078e0027 */
[----:B--2---:R-:W-:Y:S01]  /*d590*/  @P0 IMAD.MOV.U32 R6, RZ, RZ, R36 ;  /* 0x000000ffff060224 */ /* 0x004fe200078e0024 */
[----:B------:R-:W-:Y:S01]  /*d5a0*/  PRMT R33, RZ, 0x7610, R33 ;  /* 0x00007610ff217816 */ /* 0x000fe20000000021 */
[----:B------:R-:W2:Y:S04]  /*d5b0*/  LDL R36, [R1+0x9bc] ;  /* 0x0009bc0001247983 */ /* 0x000ea80000100800 */
[----:B------:R3:W2:Y:S02]  /*d5c0*/  @P0 LDG.E.U8 R34, desc[UR6][R6.64] ;  /* 0x0000000606220981 */ /* 0x0006a4000c1e1100 */
[----:B---3--:R-:W-:Y:S02]  /*d5d0*/  @P1 IMAD.MOV.U32 R6, RZ, RZ, R2 ;  /* 0x000000ffff061224 */ /* 0x008fe400078e0002 */
        /* <DEDUP_REMOVED lines=60> */
[----:B------:R0:W4:Y:S01]  /*d9a0*/  @P1 LDG.E.U8 R28, desc[UR6][R6.64] ;  /* 0x00000006061c1981 */ /* 0x000122000c1e1100 */
[----:B------:R-:W-:-:S03]  /*d9b0*/  ISETP.GT.AND P0, PT, R5, 0x2c, PT ;  /* 0x0000002c0500780c */ /* 0x000fc60003f04270 */
[----:B--2---:R1:W-:Y:S04]  /*d9c0*/  STL [R1+0x614], R30 ;  /* 0x0006141e01007387 */ /* 0x0043e80000100800 */
[----:B------:R-:W2:Y:S04]  /*d9d0*/  LDL R2, [R1+0x978] ;  /* 0x0009780001027983 */ /* 0x000ea80000100800 */
[----:B------:R-:W3:Y:S04]  /*d9e0*/  LDL R4, [R1+0x974] ;  /* 0x0009740001047983 */ /* 0x000ee80000100800 */
[----:B-1----:R-:W2:Y:S04]  /*d9f0*/  LDL R30, [R1+0x980] ;  /* 0x00098000011e7983 */ /* 0x002ea80000100800 */
[----:B------:R-:W3:Y:S01]  /*da00*/  LDL R29, [R1+0x96c] ;  /* 0x00096c00011d7983 */ /* 0x000ee20000100800 */
[----:B0-----:R-:W-:-:S03]  /*da10*/  @P0 IMAD.MOV.U32 R6, RZ, RZ, R3 ;  /* 0x000000ffff060224 */ /* 0x001fc600078e0003 */
[----:B----4-:R0:W-:Y:S04]  /*da20*/  STL [R1+0x604], R28 ;  /* 0x0006041c01007387 */ /* 0x0101e80000100800 */
[----:B------:R-:W4:Y:S01]  /*da30*/  LDL R3, [R1+0x968] ;  /* 0x0009680001037983 */ /* 0x000f220000100800 */
[----:B------:R-:W-:-:S03]  /*da40*/  @P0 IMAD.MOV.U32 R7, RZ, RZ, R12 ;  /* 0x000000ffff070224 */ /* 0x000fc600078e000c */
[----:B------:R-:W4:Y:S04]  /*da50*/  LDL R12, [R1+0x964] ;  /* 0x00096400010c7983 */ /* 0x000f280000100800 */
[----:B0-----:R-:W4:Y:S01]  /*da60*/  LDL R28, [R1+0x970] ;  /* 0x00097000011c7983 */ /* 0x001f220000100800 */
[----:B------:R-:W-:Y:S02]  /*da70*/  PRMT R229, RZ, 0x7610, R229 ;  /* 0x00007610ffe57816 */ /* 0x000fe400000000e5 */
[----:B------:R-:W-:Y:S01]  /*da80*/  ISETP.GT.AND P1, PT, R5, 0x2d, PT ;  /* 0x0000002d0500780c */ /* 0x000fe20003f24270 */
[----:B------:R-:W4:Y:S01]  /*da90*/  LDL R33, [R1+0x914] ;  /* 0x0009140001217983 */ /* 0x000f220000100800 */
[----:B------:R-:W-:-:S03]  /*daa0*/  PRMT R250, RZ, 0x7610, R250 ;  /* 0x00007610fffa7816 */ /* 0x000fc600000000fa */
[----:B------:R0:W4:Y:S02]  /*dab0*/  @P0 LDG.E.U8 R229, desc[UR6][R6.64] ;  /* 0x0000000606e50981 */ /* 0x000124000c1e1100 */
[----:B0-----:R-:W-:Y:S02]  /*dac0*/  @P0 IMAD.MOV.U32 R7, RZ, RZ, R32 ;  /* 0x000000ffff070224 */ /* 0x001fe400078e0020 */
[----:B------:R-:W4:Y:S01]  /*dad0*/  LDL R32, [R1+0x95c] ;  /* 0x00095c0001207983 */ /* 0x000f220000100800 */
[----:B--2---:R-:W-:-:S03]  /*dae0*/  @P0 IMAD.MOV.U32 R6, RZ, RZ, R30 ;  /* 0x000000ffff060224 */ /* 0x004fc600078e001e */
[----:B------:R-:W2:Y:S04]  /*daf0*/  LDL R30, [R1+0x960] ;  /* 0x00096000011e7983 */ /* 0x000ea80000100800 */
[----:B------:R0:W2:Y:S02]  /*db00*/  @P0 LDG.E.U8 R250, desc[UR6][R6.64] ;  /* 0x0000000606fa0981 */ /* 0x0000a4000c1e1100 */
[----:B0-----:R-:W-:Y:S02]  /*db10*/  @P1 IMAD.MOV.U32 R6, RZ, RZ, R2 ;  /* 0x000000ffff061224 */ /* 0x001fe400078e0002 */
[----:B------:R-:W2:Y:S01]  /*db20*/  LDL R2, [R1+0x958] ;  /* 0x0009580001027983 */ /* 0x000ea20000100800 */
[----:B---3--:R-:W-:-:S03]  /*db30*/  @P1 IMAD.MOV.U32 R7, RZ, RZ, R4 ;  /* 0x000000ffff071224 */ /* 0x008fc600078e0004 */
[----:B------:R-:W3:Y:S01]  /*db40*/  LDL R4, [R1+0x954] ;  /* 0x0009540001047983 */ /* 0x000ee20000100800 */
[----:B------:R-:W-:Y:S02]  /*db50*/  PRMT R226, RZ, 0x7610, R226 ;  /* 0x00007610ffe27816 */ /* 0x000fe400000000e2 */
[----:B------:R-:W-:Y:S02]  /*db60*/  ISETP.GT.AND P0, PT, R5, 0x2e, PT ;  /* 0x0000002e0500780c */ /* 0x000fe40003f04270 */
[----:B------:R-:W-:Y:S02]  /*db70*/  PRMT R246, RZ, 0x7610, R246 ;  /* 0x00007610fff67816 */ /* 0x000fe400000000f6 */
[----:B------:R4:W3:Y:S02]  /*db80*/  @P1 LDG.E.U8 R226, desc[UR6][R6.64] ;  /* 0x0000000606e21981 */ /* 0x0008e4000c1e1100 */
[----:B----4-:R-:W-:Y:S02]  /*db90*/  @P1 IMAD.MOV.U32 R6, RZ, RZ, R28 ;  /* 0x000000ffff061224 */ /* 0x010fe400078e001c */
[----:B------:R-:W-:Y:S01]  /*dba0*/  @P1 IMAD.MOV.U32 R7, RZ, RZ, R29 ;  /* 0x000000ffff071224 */ /* 0x000fe200078e001d */
[----:B------:R-:W4:Y:S04]  /*dbb0*/  LDL R28, [R1+0x94c] ;  /* 0x00094c00011c7983 */ /* 0x000f280000100800 */
[----:B------:R0:W4:Y:S01]  /*dbc0*/  @P1 LDG.E.U8 R246, desc[UR6][R6.64] ;  /* 0x0000000606f61981 */ /* 0x000122000c1e1100 */
[----:B------:R-:W-:-:S02]  /*dbd0*/  PRMT R223, RZ, 0x7610, R223 ;  /* 0x00007610ffdf7816 */ /* 0x000fc400000000df */
[----:B------:R-:W-:Y:S01]  /*dbe0*/  PRMT R242, RZ, 0x7610, R242 ;  /* 0x00007610fff27816 */ /* 0x000fe200000000f2 */
[----:B------:R-:W4:Y:S01]  /*dbf0*/  LDL R29, [R1+0x944] ;  /* 0x00094400011d7983 */ /* 0x000f220000100800 */
[----:B0-----:R-:W-:-:S03]  /*dc00*/  @P0 IMAD.MOV.U32 R6, RZ, RZ, R3 ;  /* 0x000000ffff060224 */ /* 0x001fc600078e0003 */
[----:B------:R-:W4:Y:S01]  /*dc10*/  LDL R3, [R1+0x950] ;  /* 0x0009500001037983 */ /* 0x000f220000100800 */
[----:B------:R-:W-:-:S03]  /*dc20*/  @P0 IMAD.MOV.U32 R7, RZ, RZ, R12 ;  /* 0x000000ffff070224 */ /* 0x000fc600078e000c */
[----:B------:R-:W4:Y:S01]  /*dc30*/  LDL R12, [R1+0x948] ;  /* 0x00094800010c7983 */ /* 0x000f220000100800 */
[----:B------:R-:W-:-:S03]  /*dc40*/  ISETP.GT.AND P1, PT, R5, 0x2f, PT ;  /* 0x0000002f0500780c */ /* 0x000fc60003f24270 */
[----:B------:R0:W4:Y:S02]  /*dc50*/  @P0 LDG.E.U8 R223, desc[UR6][R6.64] ;  /* 0x0000000606df0981 */ /* 0x000124000c1e1100 */
[----:B0-----:R-:W-:Y:S01]  /*dc60*/  @P0 IMAD.MOV.U32 R7, RZ, RZ, R32 ;  /* 0x000000ffff070224 */ /* 0x001fe200078e0020 */
[----:B------:R-:W-:Y:S01]  /*dc70*/  PRMT R220, RZ, 0x7610, R220 ;  /* 0x00007610ffdc7816 */ /* 0x000fe200000000dc */
[----:B------:R-:W4:Y:S01]  /*dc80*/  LDL R32, [R1+0x934] ;  /* 0x0009340001207983 */ /* 0x000f220000100800 */
[----:B--2---:R-:W-:-:S03]  /*dc90*/  @P0 IMAD.MOV.U32 R6, RZ, RZ, R30 ;  /* 0x000000ffff060224 */ /* 0x004fc600078e001e */
[----:B------:R-:W2:Y:S04]  /*dca0*/  LDL R30, [R1+0x938] ;  /* 0x00093800011e7983 */ /* 0x000ea80000100800 */
[----:B------:R0:W2:Y:S02]  /*dcb0*/  @P0 LDG.E.U8 R242, desc[UR6][R6.64] ;  /* 0x0000000606f20981 */ /* 0x0000a4000c1e1100 */
[----:B0-----:R-:W-:Y:S02]  /*dcc0*/  @P1 IMAD.MOV.U32 R6, RZ, RZ, R2 ;  /* 0x000000ffff061224 */ /* 0x001fe400078e0002 */
[----:B------:R-:W2:Y:S01]  /*dcd0*/  LDL R2, [R1+0x940] ;  /* 0x0009400001027983 */ /* 0x000ea20000100800 */
[----:B---3--:R-:W-:-:S03]  /*dce0*/  @P1 IMAD.MOV.U32 R7, RZ, RZ, R4 ;  /* 0x000000ffff071224 */ /* 0x008fc600078e0004 */
[----:B------:R-:W3:Y:S04]  /*dcf0*/  LDL R4, [R1+0x93c] ;  /* 0x00093c0001047983 */ /* 0x000ee80000100800 */
[----:B------:R4:W3:Y:S01]  /*dd00*/  @P1 LDG.E.U8 R220, desc[UR6][R6.64] ;  /* 0x0000000606dc1981 */ /* 0x0008e2000c1e1100 */
[----:B------:R-:W-:Y:S02]  /*dd10*/  ISETP.GT.AND P0, PT, R5, 0x30, PT ;  /* 0x000000300500780c */ /* 0x000fe40003f04270 */
[----:B------:R-:W-:Y:S01]  /*dd20*/  PRMT R238, RZ, 0x7610, R238 ;  /* 0x00007610ffee7816 */ /* 0x000fe200000000ee */
[----:B----4-:R-:W-:Y:S02]  /*dd30*/  @P1 IMAD.MOV.U32 R7, RZ, RZ, R28 ;  /* 0x000000ffff071224 */ /* 0x010fe400078e001c */
[----:B------:R-:W4:Y:S01]  /*dd40*/  LDL R28, [R1+0x92c] ;  /* 0x00092c00011c7983 */ /* 0x000f220000100800 */
[----:B------:R-:W-:-:S03]  /*dd50*/  @P1 IMAD.MOV.U32 R6, RZ, RZ, R3 ;  /* 0x000000ffff061224 */ /* 0x000fc600078e0003 */
[----:B------:R-:W4:Y:S04]  /*dd60*/  LDL R3, [R1+0x930] ;  /* 0x0009300001037983 */ /* 0x000f280000100800 */
[----:B------:R0:W4:Y:S02]  /*dd70*/  @P1 LDG.E.U8 R238, desc[UR6][R6.64] ;  /* 0x0000000606ee1981 */ /* 0x000124000c1e1100 */
[----:B0-----:R-:W-:Y:S02]  /*dd80*/  @P0 IMAD.MOV.U32 R6, RZ, RZ, R12 ;  /* 0x000000ffff060224 */ /* 0x001fe400078e000c */
[----:B------:R-:W4:Y:S01]  /*dd90*/  LDL R12, [R1+0x928] ;  /* 0x00092800010c7983 */ /* 0x000f220000100800 */
[----:B------:R-:W-:Y:S01]  /*dda0*/  PRMT R241, RZ, 0x7610, R241 ;  /* 0x00007610fff17816 */ /* 0x000fe200000000f1 */
[----:B------:R-:W-:-:S02]  /*ddb0*/  @P0 IMAD.MOV.U32 R7, RZ, RZ, R29 ;  /* 0x000000ffff070224 */ /* 0x000fc400078e001d */
[----:B------:R-:W4:Y:S04]  /*ddc0*/  LDL R29, [R1+0x924] ;  /* 0x00092400011d7983 */ /* 0x000f280000100800 */
[----:B------:R2:W4:Y:S02]  /*ddd0*/  @P0 LDG.E.U8 R241, desc[UR6][R6.64] ;  /* 0x0000000606f10981 */ /* 0x000524000c1e1100 */
[----:B--2---:R-:W-:Y:S02]  /*dde0*/  @P0 IMAD.MOV.U32 R6, RZ, RZ, R2 ;  /* 0x000000ffff060224 */ /* 0x004fe400078e0002 */
[----:B------:R-:W2:Y:S01]  /*ddf0*/  LDL R2, [R1+0x920] ;  /* 0x0009200001027983 */ /* 0x000ea20000100800 */
[----:B------:R-:W-:Y:S01]  /*de00*/  ISETP.GT.AND P1, PT, R5, 0x31, PT ;  /* 0x000000310500780c */ /* 0x000fe20003f24270 */
[----:B---3--:R-:W-:-:S02]  /*de10*/  @P0 IMAD.MOV.U32 R7, RZ, RZ, R4 ;  /* 0x000000ffff070224 */ /* 0x008fc400078e0004 */
[----:B------:R-:W3:Y:S01]  /*de20*/  LDL R4, [R1+0x91c] ;  /* 0x00091c0001047983 */ /* 0x000ee20000100800 */
[----:B------:R-:W-:Y:S02]  /*de30*/  PRMT R15, RZ, 0x7610, R15 ;  /* 0x00007610ff0f7816 */ /* 0x000fe4000000000f */
[----:B------:R-:W-:-:S04]  /*de40*/  PRMT R237, RZ, 0x7610, R237 ;  /* 0x00007610ffed7816 */ /* 0x000fc800000000ed */
[----:B------:R0:W3:Y:S03]  /*de50*/  @P0 LDG.E.U8 R15, desc[UR6][R6.64] ;  /* 0x00000006060f0981 */ /* 0x0000e6000c1e1100 */
[----:B0-----:R-:W-:Y:S02]  /*de60*/  @P1 IMAD.MOV.U32 R6, RZ, RZ, R30 ;  /* 0x000000ffff061224 */ /* 0x001fe400078e001e */
[----:B------:R-:W-:Y:S01]  /*de70*/  @P1 IMAD.MOV.U32 R7, RZ, RZ, R32 ;  /* 0x000000ffff071224 */ /* 0x000fe200078e0020 */
[----:B------:R-:W-:Y:S01]  /*de80*/  ISETP.GT.AND P0, PT, R5, 0x32, PT ;  /* 0x000000320500780c */ /* 0x000fe20003f04270 */
[----:B------:R-:W3:Y:S04]  /*de90*/  LDL R32, [R1+0x918] ;  /* 0x0009180001207983 */ /* 0x000ee80000100800 */
[----:B------:R4:W3:Y:S01]  /*dea0*/  @P1 LDG.E.U8 R237, desc[UR6][R6.64] ;  /* 0x0000000606ed1981 */ /* 0x0008e2000c1e1100 */
[----:B------:R-:W-:-:S02]  /*deb0*/  PRMT R13, RZ, 0x7610, R13 ;  /* 0x00007610ff0d7816 */ /* 0x000fc4000000000d */
[----:B------:R-:W-:Y:S01]  /*dec0*/  PRMT R234, RZ, 0x7610, R234 ;  /* 0x00007610ffea7816 */ /* 0x000fe200000000ea */
[----:B------:R-:W3:Y:S01]  /*ded0*/  LDL R30, [R1+0x904] ;  /* 0x00090400011e7983 */ /* 0x000ee20000100800 */
[----:B----4-:R-:W-:-:S03]  /*dee0*/  @P1 IMAD.MOV.U32 R7, RZ, RZ, R28 ;  /* 0x000000ffff071224 */ /* 0x010fc600078e001c */
[----:B------:R-:W4:Y:S01]  /*def0*/  LDL R28, [R1+0x90c] ;  /* 0x00090c00011c7983 */ /* 0x000f220000100800 */
[----:B------:R-:W-:-:S03]  /*df00*/  @P1 IMAD.MOV.U32 R6, RZ, RZ, R3 ;  /* 0x000000ffff061224 */ /* 0x000fc600078e0003 */
[----:B------:R-:W4:Y:S04]  /*df10*/  LDL R3, [R1+0x910] ;  /* 0x0009100001037983 */ /* 0x000f280000100800 */
[----:B------:R0:W4:Y:S02]  /*df20*/  @P1 LDG.E.U8 R13, desc[UR6][R6.64] ;  /* 0x00000006060d1981 */ /* 0x000124000c1e1100 */
[----:B0-----:R-:W-:Y:S02]  /*df30*/  @P0 IMAD.MOV.U32 R6, RZ, RZ, R12 ;  /* 0x000000ffff060224 */ /* 0x001fe400078e000c */
[----:B------:R-:W4:Y:S01]  /*df40*/  LDL R12, [R1+0x908] ;  /* 0x00090800010c7983 */ /* 0x000f220000100800 */
[----:B------:R-:W-:-:S05]  /*df50*/  @P0 IMAD.MOV.U32 R7, RZ, RZ, R29 ;  /* 0x000000ffff070224 */ /* 0x000fca00078e001d */
[----:B------:R2:W4:Y:S02]  /*df60*/  @P0 LDG.E.U8 R234, desc[UR6][R6.64] ;  /* 0x0000000606ea0981 */ /* 0x000524000c1e1100 */
[----:B--2---:R-:W-:Y:S02]  /*df70*/  @P0 IMAD.MOV.U32 R6, RZ, RZ, R2 ;  /* 0x000000ffff060224 */ /* 0x004fe400078e0002 */
[----:B------:R-:W2:Y:S01]  /*df80*/  LDL R2, [R1+0x900] ;  /* 0x0009000001027983 */ /* 0x000ea20000100800 */
[----:B------:R-:W-:Y:S01]  /*df90*/  ISETP.GT.AND P1, PT, R5, 0x33, PT ;  /* 0x000000330500780c */ /* 0x000fe20003f24270 */
[----:B---3--:R-:W-:Y:S02]  /*dfa0*/  @P0 IMAD.MOV.U32 R7, RZ, RZ, R4 ;  /* 0x000000ffff070224 */ /* 0x008fe400078e0004 */
[----:B------:R-:W3:Y:S01]  /*dfb0*/  LDL R4, [R1+0x8fc] ;  /* 0x0008fc0001047983 */ /* 0x000ee20000100800 */
[----:B------:R-:W-:Y:S02]  /*dfc0*/  PRMT R207, RZ, 0x7610, R207 ;  /* 0x00007610ffcf7816 */ /* 0x000fe400000000cf */
[----:B------:R-:W-:Y:S01]  /*dfd0*/  PRMT R231, RZ, 0x7610, R231 ;  /* 0x00007610ffe77816 */ /* 0x000fe200000000e7 */
[----:B------:R-:W3:Y:S04]  /*dfe0*/  LDL.LU R29, [R1+0x8f4] ;  /* 0x0008f400011d7983 */ /* 0x000ee80000300800 */
[----:B------:R0:W3:Y:S02]  /*dff0*/  @P0 LDG.E.U8 R207, desc[UR6][R6.64] ;  /* 0x0000000606cf0981 */ /* 0x0000e4000c1e1100 */
[----:B0-----:R-:W-:-:S02]  /*e000*/  @P1 IMAD.MOV.U32 R7, RZ, RZ, R33 ;  /* 0x000000ffff071224 */ /* 0x001fc400078e0021 */
[----:B------:R-:W-:Y:S01]  /*e010*/  @P1 IMAD.MOV.U32 R6, RZ, RZ, R32 ;  /* 0x000000ffff061224 */ /* 0x000fe200078e0020 */
[----:B------:R-:W3:Y:S04]  /*e020*/  LDL R33, [R1+0x8f8] ;  /* 0x0008f80001217983 */ /* 0x000ee80000100800 */
[----:B------:R4:W3:Y:S01]  /*e030*/  @P1 LDG.E.U8 R231, desc[UR6][R6.64] ;  /* 0x0000000606e71981 */ /* 0x0008e2000c1e1100 */
[----:B------:R-:W-:Y:S01]  /*e040*/  ISETP.GT.AND P0, PT, R5, 0x34, PT ;  /* 0x000000340500780c */ /* 0x000fe20003f04270 */
[----:B----4-:R-:W-:Y:S02]  /*e050*/  @P1 IMAD.MOV.U32 R7, RZ, RZ, R28 ;  /* 0x000000ffff071224 */ /* 0x010fe400078e001c */
[----:B------:R-:W4:Y:S01]  /*e060*/  LDL R28, [R1+0x8ec] ;  /* 0x0008ec00011c7983 */ /* 0x000f220000100800 */
[----:B------:R-:W-:-:S03]  /*e070*/  @P1 IMAD.MOV.U32 R6, RZ, RZ, R3 ;  /* 0x000000ffff061224 */ /* 0x000fc600078e0003 */
[----:B------:R-:W4:Y:S01]  /*e080*/  LDL R3, [R1+0x8f0] ;  /* 0x0008f00001037983 */ /* 0x000f220000100800 */
[----:B------:R-:W-:-:S03]  /*e090*/  PRMT R0, RZ, 0x7610, R0 ;  /* 0x00007610ff007816 */ /* 0x000fc60000000000 */
[----:B------:R-:W4:Y:S04]  /*e0a0*/  LDL.LU R39, [R1+0x8e8] ;  /* 0x0008e80001277983 */ /* 0x000f280000300800 */
[----:B------:R-:W4:Y:S04]  /*e0b0*/  LDL R32, [R1+0x8e4] ;  /* 0x0008e40001207983 */ /* 0x000f280000100800 */
[----:B------:R0:W4:Y:S02]  /*e0c0*/  @P1 LDG.E.U8 R0, desc[UR6][R6.64] ;  /* 0x0000000606001981 */ /* 0x000124000c1e1100 */
[----:B0-----:R-:W-:-:S02]  /*e0d0*/  @P0 IMAD.MOV.U32 R6, RZ, RZ, R12 ;  /* 0x000000ffff060224 */ /* 0x001fc400078e000c */
[----:B------:R-:W4:Y:S01]  /*e0e0*/  LDL R12, [R1+0x8e0] ;  /* 0x0008e000010c7983 */ /* 0x000f220000100800 */
[----:B------:R-:W-:Y:S01]  /*e0f0*/  PRMT R228, RZ, 0x7610, R228 ;  /* 0x00007610ffe47816 */ /* 0x000fe200000000e4 */
[----:B------:R-:W-:Y:S02]  /*e100*/  @P0 IMAD.MOV.U32 R7, RZ, RZ, R30 ;  /* 0x000000ffff070224 */ /* 0x000fe400078e001e */
[----:B------:R-:W4:Y:S04]  /*e110*/  LDL R30, [R1+0x8dc] ;  /* 0x0008dc00011e7983 */ /* 0x000f280000100800 */
[----:B------:R2:W4:Y:S02]  /*e120*/  @P0 LDG.E.U8 R228, desc[UR6][R6.64] ;  /* 0x0000000606e40981 */ /* 0x000524000c1e1100 */
[----:B--2---:R-:W-:-:S02]  /*e130*/  @P0 IMAD.MOV.U32 R6, RZ, RZ, R2 ;  /* 0x000000ffff060224 */ /* 0x004fc400078e0002 */
[----:B------:R-:W2:Y:S01]  /*e140*/  LDL R2, [R1+0x8d8] ;  /* 0x0008d80001027983 */ /* 0x000ea20000100800 */
[----:B------:R-:W-:Y:S01]  /*e150*/  ISETP.GT.AND P1, PT, R5, 0x35, PT ;  /* 0x000000350500780c */ /* 0x000fe20003f24270 */
[----:B---3--:R-:W-:Y:S02]  /*e160*/  @P0 IMAD.MOV.U32 R7, RZ, RZ, R4 ;  /* 0x000000ffff070224 */ /* 0x008fe400078e0004 */
[----:B------:R-:W3:Y:S01]  /*e170*/  LDL R4, [R1+0x8d4] ;  /* 0x0008d40001047983 */ /* 0x000ee20000100800 */
[----:B------:R-:W-:Y:S02]  /*e180*/  PRMT R249, RZ, 0x7610, R249 ;  /* 0x00007610fff97816 */ /* 0x000fe400000000f9 */
[----:B------:R-:W-:-:S04]  /*e190*/  PRMT R225, RZ, 0x7610, R225 ;  /* 0x00007610ffe17816 */ /* 0x000fc800000000e1 */
[----:B------:R0:W3:Y:S01]  /*e1a0*/  @P0 LDG.E.U8 R249, desc[UR6][R6.64] ;  /* 0x0000000606f90981 */ /* 0x0000e2000c1e1100 */
[----:B------:R-:W-:Y:S02]  /*e1b0*/  ISETP.GT.AND P0, PT, R5, 0x36, PT ;  /* 0x000000360500780c */ /* 0x000fe40003f04270 */
[----:B0-----:R-:W-:Y:S02]  /*e1c0*/  @P1 IMAD.MOV.U32 R7, RZ, RZ, R29 ;  /* 0x000000ffff071224 */ /* 0x001fe400078e001d */
[----:B------:R-:W-:-:S05]  /*e1d0*/  @P1 IMAD.MOV.U32 R6, RZ, RZ, R33 ;  /* 0x000000ffff061224 */ /* 0x000fca00078e0021 */
[----:B------:R4:W3:Y:S01]  /*e1e0*/  @P1 LDG.E.U8 R225, desc[UR6][R6.64] ;  /* 0x0000000606e11981 */ /* 0x0008e2000c1e1100 */
[----:B------:R-:W-:Y:S01]  /*e1f0*/  PRMT R245, RZ, 0x7610, R245 ;  /* 0x00007610fff57816 */ /* 0x000fe200000000f5 */
[----:B----4-:R-:W-:Y:S02]  /*e200*/  @P1 IMAD.MOV.U32 R7, RZ, RZ, R28 ;  /* 0x000000ffff071224 */ /* 0x010fe400078e001c */
[----:B------:R-:W4:Y:S01]  /*e210*/  LDL R28, [R1+0x8cc] ;  /* 0x0008cc00011c7983 */ /* 0x000f220000100800 */
[----:B------:R-:W-:-:S03]  /*e220*/  @P1 IMAD.MOV.U32 R6, RZ, RZ, R3 ;  /* 0x000000ffff061224 */ /* 0x000fc600078e0003 */
[----:B------:R-:W4:Y:S01]  /*e230*/  LDL R3, [R1+0x8d0] ;  /* 0x0008d00001037983 */ /* 0x000f220000100800 */
[----:B------:R-:W-:-:S03]  /*e240*/  PRMT R222, RZ, 0x7610, R222 ;  /* 0x00007610ffde7816 */ /* 0x000fc600000000de */
[----:B------:R0:W4:Y:S04]  /*e250*/  @P1 LDG.E.U8 R245, desc[UR6][R6.64] ;  /* 0x0000000606f51981 */ /* 0x000128000c1e1100 */
[----:B------:R-:W4:Y:S01]  /*e260*/  LDL.LU R35, [R1+0x8c8] ;  /* 0x0008c80001237983 */ /* 0x000f220000300800 */
[----:B0-----:R-:W-:Y:S02]  /*e270*/  @P0 IMAD.MOV.U32 R6, RZ, RZ, R39 ;  /* 0x000000ffff060224 */ /* 0x001fe400078e0027 */
[----:B------:R-:W-:Y:S01]  /*e280*/  @P0 IMAD.MOV.U32 R7, RZ, RZ, R32 ;  /* 0x000000ffff070224 */ /* 0x000fe200078e0020 */
[----:B------:R-:W-:Y:S01]  /*e290*/  ISETP.GT.AND P1, PT, R5, 0x37, PT ;  /* 0x000000370500780c */ /* 0x000fe20003f24270 */
[----:B------:R-:W4:Y:S04]  /*e2a0*/  LDL R33, [R1+0x8bc] ;  /* 0x0008bc0001217983 */ /* 0x000f280000100800 */
[----:B------:R0:W4:Y:S01]  /*e2b0*/  @P0 LDG.E.U8 R222, desc[UR6][R6.64] ;  /* 0x0000000606de0981 */ /* 0x000122000c1e1100 */
[----:B------:R-:W-:-:S03]  /*e2c0*/  PRMT R240, RZ, 0x7610, R240 ;  /* 0x00007610fff07816 */ /* 0x000fc600000000f0 */
[----:B------:R-:W4:Y:S01]  /*e2d0*/  LDL R32, [R1+0x8c0] ;  /* 0x0008c00001207983 */ /* 0x000f220000100800 */
[----:B------:R-:W-:Y:S02]  /*e2e0*/  PRMT R219, RZ, 0x7610, R219 ;  /* 0x00007610ffdb7816 */ /* 0x000fe400000000db */
[----:B------:R-:W-:Y:S01]  /*e2f0*/  PRMT R236, RZ, 0x7610, R236 ;  /* 0x00007610ffec7816 */ /* 0x000fe200000000ec */
[----:B------:R-:W4:Y:S01]  /*e300*/  LDL R36, [R1+0x894] ;  /* 0x0008940001247983 */ /* 0x000f220000100800 */
[----:B0-----:R-:W-:-:S03]  /*e310*/  @P0 IMAD.MOV.U32 R6, RZ, RZ, R12 ;  /* 0x000000ffff060224 */ /* 0x001fc600078e000c */
[----:B------:R-:W4:Y:S01]  /*e320*/  LDL R12, [R1+0x8c4] ;  /* 0x0008c400010c7983 */ /* 0x000f220000100800 */
[----:B------:R-:W-:-:S03]  /*e330*/  @P0 IMAD.MOV.U32 R7, RZ, RZ, R30 ;  /* 0x000000ffff070224 */ /* 0x000fc600078e001e */
[----:B------:R-:W4:Y:S04]  /*e340*/  LDL R30, [R1+0x8ac] ;  /* 0x0008ac00011e7983 */ /* 0x000f280000100800 */
[----:B------:R2:W4:Y:S01]  /*e350*/  @P0 LDG.E.U8 R240, desc[UR6][R6.64] ;  /* 0x0000000606f00981 */ /* 0x000522000c1e1100 */
[----:B------:R-:W-:Y:S02]  /*e360*/  PRMT R218, RZ, 0x7610, R218 ;  /* 0x00007610ffda7816 */ /* 0x000fe400000000da */
[----:B------:R-:W-:Y:S01]  /*e370*/  PRMT R233, RZ, 0x7610, R233 ;  /* 0x00007610ffe97816 */ /* 0x000fe200000000e9 */
[----:B------:R-:W4:Y:S01]  /*e380*/  LDL R34, [R1+0x898] ;  /* 0x0008980001227983 */ /* 0x000f220000100800 */
[----:B------:R-:W-:Y:S02]  /*e390*/  PRMT R216, RZ, 0x7610, R216 ;  /* 0x00007610ffd87816 */ /* 0x000fe400000000d8 */
[----:B------:R-:W-:Y:S01]  /*e3a0*/  PRMT R230, RZ, 0x7610, R230 ;  /* 0x00007610ffe67816 */ /* 0x000fe200000000e6 */
[----:B------:R-:W4:Y:S01]  /*e3b0*/  LDL R37, [R1+0x844] ;  /* 0x0008440001257983 */ /* 0x000f220000100800 */
[----:B--2---:R-:W-:-:S03]  /*e3c0*/  @P1 IMAD.MOV.U32 R6, RZ, RZ, R2 ;  /* 0x000000ffff061224 */ /* 0x004fc600078e0002 */
[----:B------:R-:W2:Y:S01]  /*e3d0*/  LDL R2, [R1+0x8b8] ;  /* 0x0008b80001027983 */ /* 0x000ea20000100800 */
[----:B---3--:R-:W-:-:S03]  /*e3e0*/  @P1 IMAD.MOV.U32 R7, RZ, RZ, R4 ;  /* 0x000000ffff071224 */ /* 0x008fc600078e0004 */
[----:B------:R-:W3:Y:S04]  /*e3f0*/  LDL R4, [R1+0x8b4] ;  /* 0x0008b40001047983 */ /* 0x000ee80000100800 */
[----:B------:R4:W3:Y:S01]  /*e400*/  @P1 LDG.E.U8 R219, desc[UR6][R6.64] ;  /* 0x0000000606db1981 */ /* 0x0008e2000c1e1100 */
[----:B------:R-:W-:Y:S01]  /*e410*/  ISETP.GT.AND P0, PT, R5, 0x38, PT ;  /* 0x000000380500780c */ /* 0x000fe20003f04270 */
[----:B----4-:R-:W-:Y:S02]  /*e420*/  @P1 IMAD.MOV.U32 R7, RZ, RZ, R28 ;  /* 0x000000ffff071224 */ /* 0x010fe400078e001c */
[----:B------:R-:W4:Y:S01]  /*e430*/  LDL R28, [R1+0x8b0] ;  /* 0x0008b000011c7983 */ /* 0x000f220000100800 */
[----:B------:R-:W-:-:S03]  /*e440*/  @P1 IMAD.MOV.U32 R6, RZ, RZ, R3 ;  /* 0x000000ffff061224 */ /* 0x000fc600078e0003 */
[----:B------:R-:W4:Y:S04]  /*e450*/  LDL R3, [R1+0x8a8] ;  /* 0x0008a80001037983 */ /* 0x000f280000100800 */
[----:B------:R0:W4:Y:S01]  /*e460*/  @P1 LDG.E.U8 R236, desc[UR6][R6.64] ;  /* 0x0000000606ec1981 */ /* 0x000122000c1e1100 */
[----:B------:R-:W-:Y:S01]  /*e470*/  ISETP.GT.AND P1, PT, R5, 0x39, PT ;  /* 0x000000390500780c */ /* 0x000fe20003f24270 */
[----:B0-----:R-:W-:Y:S02]  /*e480*/  @P0 IMAD.MOV.U32 R6, RZ, RZ, R35 ;  /* 0x000000ffff060224 */ /* 0x001fe400078e0023 */
[----:B------:R-:W-:Y:S02]  /*e490*/  @P0 IMAD.MOV.U32 R7, RZ, RZ, R12 ;  /* 0x000000ffff070224 */ /* 0x000fe400078e000c */
[----:B------:R-:W4:Y:S04]  /*e4a0*/  LDL R12, [R1+0x8a4] ;  /* 0x0008a400010c7983 */ /* 0x000f280000100800 */
[----:B------:R0:W4:Y:S02]  /*e4b0*/  @P0 LDG.E.U8 R218, desc[UR6][R6.64] ;  /* 0x0000000606da0981 */ /* 0x000124000c1e1100 */
[----:B0-----:R-:W-:-:S02]  /*e4c0*/  @P0 IMAD.MOV.U32 R6, RZ, RZ, R32 ;  /* 0x000000ffff060224 */ /* 0x001fc400078e0020 */
[----:B------:R-:W-:Y:S01]  /*e4d0*/  @P0 IMAD.MOV.U32 R7, RZ, RZ, R33 ;  /* 0x000000ffff070224 */ /* 0x000fe200078e0021 */
[----:B------:R-:W4:Y:S04]  /*e4e0*/  LDL R32, [R1+0x888] ;  /* 0x0008880001207983 */ /* 0x000f280000100800 */
[----:B------:R2:W4:Y:S04]  /*e4f0*/  @P0 LDG.E.U8 R233, desc[UR6][R6.64] ;  /* 0x0000000606e90981 */ /* 0x000528000c1e1100 */
[----:B------:R-:W4:Y:S01]  /*e500*/  LDL R33, [R1+0x884] ;  /* 0x0008840001217983 */ /* 0x000f220000100800 */
[----:B--2---:R-:W-:-:S03]  /*e510*/  @P1 IMAD.MOV.U32 R6, RZ, RZ, R2 ;  /* 0x000000ffff061224 */ /* 0x004fc600078e0002 */
[----:B------:R-:W2:Y:S01]  /*e520*/  LDL R2, [R1+0x8a0] ;  /* 0x0008a00001027983 */ /* 0x000ea20000100800 */
[----:B---3--:R-:W-:-:S03]  /*e530*/  @P1 IMAD.MOV.U32 R7, RZ, RZ, R4 ;  /* 0x000000ffff071224 */ /* 0x008fc600078e0004 */
[----:B------:R-:W3:Y:S01]  /*e540*/  LDL R4, [R1+0x89c] ;  /* 0x00089c0001047983 */ /* 0x000ee20000100800 */
[----:B------:R-:W-:-:S03]  /*e550*/  ISETP.GT.AND P0, PT, R5, 0x3a, PT ;  /* 0x0000003a0500780c */ /* 0x000fc60003f04270 */
[----:B------:R0:W3:Y:S02]  /*e560*/  @P1 LDG.E.U8 R216, desc[UR6][R6.64] ;  /* 0x0000000606d81981 */ /* 0x0000e4000c1e1100 */
[----:B0-----:R-:W-:Y:S01]  /*e570*/  @P1 IMAD.MOV.U32 R7, RZ, RZ, R30 ;  /* 0x000000ffff071224 */ /* 0x001fe200078e001e */
[----:B------:R-:W-:Y:S01]  /*e580*/  PRMT R215, RZ, 0x7610, R215 ;  /* 0x00007610ffd77816 */ /* 0x000fe200000000d7 */
[----:B------:R-:W3:Y:S01]  /*e590*/  LDL R30, [R1+0x87c] ;  /* 0x00087c00011e7983 */ /* 0x000ee20000100800 */
[----:B----4-:R-:W-:-:S03]  /*e5a0*/  @P1 IMAD.MOV.U32 R6, RZ, RZ, R28 ;  /* 0x000000ffff061224 */ /* 0x010fc600078e001c */
[----:B------:R-:W4:Y:S04]  /*e5b0*/  LDL R28, [R1+0x880] ;  /* 0x00088000011c7983 */ /* 0x000f280000100800 */
[----:B------:R0:W4:Y:S02]  /*e5c0*/  @P1 LDG.E.U8 R230, desc[UR6][R6.64] ;  /* 0x0000000606e61981 */ /* 0x000124000c1e1100 */
[----:B0-----:R-:W-:Y:S02]  /*e5d0*/  @P0 IMAD.MOV.U32 R6, RZ, RZ, R3 ;  /* 0x000000ffff060224 */ /* 0x001fe400078e0003 */
[----:B------:R-:W4:Y:S01]  /*e5e0*/  LDL R3, [R1+0x890] ;  /* 0x0008900001037983 */ /* 0x000f220000100800 */
[----:B------:R-:W-:-:S03]  /*e5f0*/  @P0 IMAD.MOV.U32 R7, RZ, RZ, R12 ;  /* 0x000000ffff070224 */ /* 0x000fc600078e000c */
[----:B------:R-:W4:Y:S04]  /*e600*/  LDL R12, [R1+0x88c] ;  /* 0x00088c00010c7983 */ /* 0x000f280000100800 */
[----:B------:R2:W4:Y:S02]  /*e610*/  @P0 LDG.E.U8 R215, desc[UR6][R6.64] ;  /* 0x0000000606d70981 */ /* 0x000524000c1e1100 */
[----:B--2---:R-:W-:Y:S02]  /*e620*/  @P0 IMAD.MOV.U32 R6, RZ, RZ, R2 ;  /* 0x000000ffff060224 */ /* 0x004fe400078e0002 */
[----:B------:R-:W2:Y:S01]  /*e630*/  LDL R2, [R1+0x878] ;  /* 0x0008780001027983 */ /* 0x000ea20000100800 */
[----:B---3--:R-:W-:-:S03]  /*e640*/  @P0 IMAD.MOV.U32 R7, RZ, RZ, R4 ;  /* 0x000000ffff070224 */ /* 0x008fc600078e0004 */
[----:B------:R-:W3:Y:S01]  /*e650*/  LDL R4, [R1+0x874] ;  /* 0x0008740001047983 */ /* 0x000ee20000100800 */
[----:B------:R-:W-:Y:S02]  /*e660*/  ISETP.GT.AND P1, PT, R5, 0x3b, PT ;  /* 0x0000003b0500780c */ /* 0x000fe40003f24270 */
[----:B------:R-:W-:Y:S02]  /*e670*/  PRMT R227, RZ, 0x7610, R227 ;  /* 0x00007610ffe37816 */ /* 0x000fe400000000e3 */
[----:B------:R-:W-:-:S04]  /*e680*/  PRMT R214, RZ, 0x7610, R214 ;  /* 0x00007610ffd67816 */ /* 0x000fc800000000d6 */
[----:B------:R0:W3:Y:S05]  /*e690*/  @P0 LDG.E.U8 R227, desc[UR6][R6.64] ;  /* 0x0000000606e30981 */ /* 0x0000ea000c1e1100 */
[----:B0-----:R-:W-:Y:S02]  /*e6a0*/  @P1 IMAD.MOV.U32 R6, RZ, RZ, R34 ;  /* 0x000000ffff061224 */ /* 0x001fe400078e0022 */
[----:B------:R-:W-:-:S05]  /*e6b0*/  @P1 IMAD.MOV.U32 R7, RZ, RZ, R36 ;  /* 0x000000ffff071224 */ /* 0x000fca00078e0024 */
[----:B------:R4:W3:Y:S01]  /*e6c0*/  @P1 LDG.E.U8 R214, desc[UR6][R6.64] ;  /* 0x0000000606d61981 */ /* 0x0008e2000c1e1100 */
[----:B------:R-:W-:Y:S02]  /*e6d0*/  ISETP.GT.AND P0, PT, R5, 0x3c, PT ;  /* 0x0000003c0500780c */ /* 0x000fe40003f04270 */
[----:B------:R-:W-:Y:S02]  /*e6e0*/  PRMT R224, RZ, 0x7610, R224 ;  /* 0x00007610ffe07816 */ /* 0x000fe400000000e0 */
[----:B------:R-:W-:Y:S01]  /*e6f0*/  PRMT R213, RZ, 0x7610, R213 ;  /* 0x00007610ffd57816 */ /* 0x000fe200000000d5 */
[----:B----4-:R-:W-:Y:S02]  /*e700*/  @P1 IMAD.MOV.U32 R6, RZ, RZ, R3 ;  /* 0x000000ffff061224 */ /* 0x010fe400078e0003 */
[----:B------:R-:W4:Y:S01]  /*e710*/  LDL R3, [R1+0x870] ;  /* 0x0008700001037983 */ /* 0x000f220000100800 */
[----:B------:R-:W-:Y:S01]  /*e720*/  PRMT R221, RZ, 0x7610, R221 ;  /* 0x00007610ffdd7816 */ /* 0x000fe200000000dd */
[----:B------:R-:W-:-:S02]  /*e730*/  @P1 IMAD.MOV.U32 R7, RZ, RZ, R12 ;  /* 0x000000ffff071224 */ /* 0x000fc400078e000c */
[----:B------:R-:W4:Y:S04]  /*e740*/  LDL R12, [R1+0x86c] ;  /* 0x00086c00010c7983 */ /* 0x000f280000100800 */
[----:B------:R0:W4:Y:S01]  /*e750*/  @P1 LDG.E.U8 R224, desc[UR6][R6.64] ;  /* 0x0000000606e01981 */ /* 0x000122000c1e1100 */
[----:B------:R-:W-:Y:S01]  /*e760*/  ISETP.GT.AND P1, PT, R5, 0x3d, PT ;  /* 0x0000003d0500780c */ /* 0x000fe20003f24270 */
[----:B0-----:R-:W-:Y:S02]  /*e770*/  @P0 IMAD.MOV.U32 R6, RZ, RZ, R32 ;  /* 0x000000ffff060224 */ /* 0x001fe400078e0020 */
[----:B------:R-:W-:-:S05]  /*e780*/  @P0 IMAD.MOV.U32 R7, RZ, RZ, R33 ;  /* 0x000000ffff070224 */ /* 0x000fca00078e0021 */
[----:B------:R0:W4:Y:S02]  /*e790*/  @P0 LDG.E.U8 R213, desc[UR6][R6.64] ;  /* 0x0000000606d50981 */ /* 0x000124000c1e1100 */
[----:B0-----:R-:W-:Y:S02]  /*e7a0*/  @P0 IMAD.MOV.U32 R6, RZ, RZ, R28 ;  /* 0x000000ffff060224 */ /* 0x001fe400078e001c */
[----:B------:R-:W-:Y:S01]  /*e7b0*/  @P0 IMAD.MOV.U32 R7, RZ, RZ, R30 ;  /* 0x000000ffff070224 */ /* 0x000fe200078e001e */
[----:B------:R-:W-:Y:S01]  /*e7c0*/  PRMT R211, RZ, 0x7610, R211 ;  /* 0x00007610ffd37816 */ /* 0x000fe200000000d3 */
[----:B------:R-:W4:Y:S04]  /*e7d0*/  LDL R30, [R1+0x85c] ;  /* 0x00085c00011e7983 */ /* 0x000f280000100800 */
[----:B------:R2:W4:Y:S04]  /*e7e0*/  @P0 LDG.E.U8 R221, desc[UR6][R6.64] ;  /* 0x0000000606dd0981 */ /* 0x000528000c1e1100 */
[----:B------:R-:W4:Y:S01]  /*e7f0*/  LDL R28, [R1+0x854] ;  /* 0x00085400011c7983 */ /* 0x000f220000100800 */
[----:B--2---:R-:W-:-:S03]  /*e800*/  @P1 IMAD.MOV.U32 R6, RZ, RZ, R2 ;  /* 0x000000ffff061224 */ /* 0x004fc600078e0002 */
        /* <DEDUP_REMOVED lines=15> */
[----:B------:R-:W-:Y:S02]  /*e900*/  PRMT R210, RZ, 0x7610, R210 ;  /* 0x00007610ffd27816 */ /* 0x000fe400000000d2 */
[----:B------:R-:W-:-:S04]  /*e910*/  PRMT R212, RZ, 0x7610, R212 ;  /* 0x00007610ffd47816 */ /* 0x000fc800000000d4 */
[----:B------:R0:W3:Y:S02]  /*e920*/  @P0 LDG.E.U8 R210, desc[UR6][R6.64] ;  /* 0x0000000606d20981 */ /* 0x0000e4000c1e1100 */
[----:B0-----:R-:W-:Y:S01]  /*e930*/  @P0 IMAD.MOV.U32 R7, RZ, RZ, R30 ;  /* 0x000000ffff070224 */ /* 0x001fe200078e001e */
[----:B------:R-:W-:Y:S02]  /*e940*/  PRMT R208, RZ, 0x7610, R208 ;  /* 0x00007610ffd07816 */ /* 0x000fe400000000d0 */
[----:B------:R-:W-:Y:S02]  /*e950*/  LOP3.LUT R11, R11, 0xffff, RZ, 0xc0, !PT ;  /* 0x0000ffff0b0b7812 */ /* 0x000fe400078ec0ff */
[----:B------:R-:W-:Y:S02]  /*e960*/  LOP3.LUT R10, R10, 0xffff, RZ, 0xc0, !PT ;  /* 0x0000ffff0a0a7812 */ /* 0x000fe400078ec0ff */
[----:B------:R-:W-:Y:S02]  /*e970*/  LOP3.LUT R9, R9, 0xffff, RZ, 0xc0, !PT ;  /* 0x0000ffff09097812 */ /* 0x000fe400078ec0ff */
[----:B------:R-:W-:Y:S01]  /*e980*/  LOP3.LUT R8, R8, 0xffff, RZ, 0xc0, !PT ;  /* 0x0000ffff08087812 */ /* 0x000fe200078ec0ff */
[----:B----4-:R-:W-:-:S02]  /*e990*/  @P0 IMAD.MOV.U32 R6, RZ, RZ, R3 ;  /* 0x000000ffff060224 */ /* 0x010fc400078e0003 */
[----:B------:R-:W4:Y:S04]  /*e9a0*/  LDL R3, [R1+0xc3c] ;  /* 0x000c3c0001037983 */ /* 0x000f280000100800 */
[----:B------:R0:W4:Y:S01]  /*e9b0*/  @P0 LDG.E.U8 R212, desc[UR6][R6.64] ;  /* 0x0000000606d40981 */ /* 0x000122000c1e1100 */
[----:B------:R-:W-:-:S13]  /*e9c0*/  ISETP.GT.AND P0, PT, R5, 0x3f, PT ;  /* 0x0000003f0500780c */ /* 0x000fda0003f04270 */
[----:B0-----:R-:W-:Y:S02]  /*e9d0*/  @P0 IMAD.MOV.U32 R7, RZ, RZ, R28 ;  /* 0x000000ffff070224 */ /* 0x001fe400078e001c */
[----:B------:R-:W-:Y:S01]  /*e9e0*/  @P0 IMAD.MOV.U32 R6, RZ, RZ, R12 ;  /* 0x000000ffff060224 */ /* 0x000fe200078e000c */
[----:B------:R-:W-:Y:S01]  /*e9f0*/  PRMT R209, RZ, 0x7610, R209 ;  /* 0x00007610ffd17816 */ /* 0x000fe200000000d1 */
[----:B------:R-:W0:Y:S03]  /*ea00*/  S2R R36, SR_TID.X ;  /* 0x0000000000247919 */ /* 0x000e260000002100 */
[----:B------:R1:W4:Y:S01]  /*ea10*/  @P0 LDG.E.U8 R208, desc[UR6][R6.64] ;  /* 0x0000000606d00981 */ /* 0x000322000c1e1100 */
[----:B------:R-:W-:Y:S02]  /*ea20*/  LOP3.LUT R199, R199, 0xffff, RZ, 0xc0, !PT ;  /* 0x0000ffffc7c77812 */ /* 0x000fe400078ec0ff */
[----:B------:R-:W-:Y:S01]  /*ea30*/  LOP3.LUT R198, R198, 0xffff, RZ, 0xc0, !PT ;  /* 0x0000ffffc6c67812 */ /* 0x000fe200078ec0ff */
[----:B------:R-:W4:Y:S01]  /*ea40*/  LDL R12, [R1+0x838] ;  /* 0x00083800010c7983 */ /* 0x000f220000100800 */
[----:B-1----:R-:W-:-:S02]  /*ea50*/  PRMT R6, R11, 0x3340, R10 ;  /* 0x000033400b067816 */ /* 0x002fc4000000000a */
[----:B------:R-:W-:-:S04]  /*ea60*/  PRMT R11, R9, 0x3340, R8 ;  /* 0x00003340090b7816 */ /* 0x000fc80000000008 */
[----:B------:R-:W-:Y:S01]  /*ea70*/  PRMT R11, R6, 0x5410, R11 ;  /* 0x00005410060b7816 */ /* 0x000fe2000000000b */
[----:B--2---:R-:W-:Y:S02]  /*ea80*/  @P0 IMAD.MOV.U32 R6, RZ, RZ, R2 ;  /* 0x000000ffff060224 */ /* 0x004fe400078e0002 */
[----:B------:R-:W2:Y:S01]  /*ea90*/  LDL R2, [R1+0xc48] ;  /* 0x000c480001027983 */ /* 0x000ea20000100800 */
[----:B---3--:R-:W-:-:S05]  /*eaa0*/  @P0 IMAD.MOV.U32 R7, RZ, RZ, R4 ;  /* 0x000000ffff070224 */ /* 0x008fca00078e0004 */
[----:B------:R1:W3:Y:S01]  /*eab0*/  @P0 LDG.E.U8 R209, desc[UR6][R6.64] ;  /* 0x0000000606d10981 */ /* 0x0002e2000c1e1100 */
[----:B------:R-:W-:Y:S02]  /*eac0*/  LOP3.LUT R196, R196, 0xffff, RZ, 0xc0, !PT ;  /* 0x0000ffffc4c47812 */ /* 0x000fe400078ec0ff */
[----:B------:R-:W-:Y:S02]  /*ead0*/  LOP3.LUT R194, R194, 0xffff, RZ, 0xc0, !PT ;  /* 0x0000ffffc2c27812 */ /* 0x000fe400078ec0ff */
[----:B------:R-:W-:Y:S02]  /*eae0*/  LOP3.LUT R193, R193, 0xffff, RZ, 0xc0, !PT ;  /* 0x0000ffffc1c17812 */ /* 0x000fe400078ec0ff */
[----:B------:R-:W-:Y:S02]  /*eaf0*/  LOP3.LUT R191, R191, 0xffff, RZ, 0xc0, !PT ;  /* 0x0000ffffbfbf7812 */ /* 0x000fe400078ec0ff */
[----:B------:R-:W-:Y:S01]  /*eb00*/  LOP3.LUT R189, R189, 0xffff, RZ, 0xc0, !PT ;  /* 0x0000ffffbdbd7812 */ /* 0x000fe200078ec0ff */
[----:B------:R-:W3:Y:S01]  /*eb10*/  LDL R6, [R1+0x650] ;  /* 0x0006500001067983 */ /* 0x000ee20000100800 */
[----:B------:R-:W-:-:S02]  /*eb20*/  LOP3.LUT R187, R187, 0xffff, RZ, 0xc0, !PT ;  /* 0x0000ffffbbbb7812 */ /* 0x000fc400078ec0ff */
[----:B------:R-:W-:Y:S02]  /*eb30*/  LOP3.LUT R186, R186, 0xffff, RZ, 0xc0, !PT ;  /* 0x0000ffffbaba7812 */ /* 0x000fe400078ec0ff */
[----:B------:R-:W-:Y:S02]  /*eb40*/  LOP3.LUT R184, R184, 0xffff, RZ, 0xc0, !PT ;  /* 0x0000ffffb8b87812 */ /* 0x000fe400078ec0ff */
[----:B------:R-:W-:Y:S02]  /*eb50*/  LOP3.LUT R182, R182, 0xffff, RZ, 0xc0, !PT ;  /* 0x0000ffffb6b67812 */ /* 0x000fe400078ec0ff */
[----:B------:R-:W-:Y:S02]  /*eb60*/  LOP3.LUT R180, R180, 0xffff, RZ, 0xc0, !PT ;  /* 0x0000ffffb4b47812 */ /* 0x000fe400078ec0ff */
[----:B------:R-:W-:Y:S02]  /*eb70*/  PRMT R198, R199, 0x3340, R198 ;  /* 0x00003340c7c67816 */ /* 0x000fe400000000c6 */
[----:B------:R-:W-:-:S02]  /*eb80*/  PRMT R194, R196, 0x3340, R194 ;  /* 0x00003340c4c27816 */ /* 0x000fc400000000c2 */
[----:B------:R-:W-:Y:S02]  /*eb90*/  PRMT R191, R193, 0x3340, R191 ;  /* 0x00003340c1bf7816 */ /* 0x000fe400000000bf */
[----:B------:R-:W-:Y:S02]  /*eba0*/  PRMT R187, R189, 0x3340, R187 ;  /* 0x00003340bdbb7816 */ /* 0x000fe400000000bb */
[----:B------:R-:W-:Y:S02]  /*ebb0*/  PRMT R184, R186, 0x3340, R184 ;  /* 0x00003340bab87816 */ /* 0x000fe400000000b8 */
[----:B------:R-:W-:Y:S02]  /*ebc0*/  PRMT R180, R182, 0x3340, R180 ;  /* 0x00003340b6b47816 */ /* 0x000fe400000000b4 */
[----:B------:R-:W-:Y:S02]  /*ebd0*/  PRMT R8, R198, 0x5410, R194 ;  /* 0x00005410c6087816 */ /* 0x000fe400000000c2 */
[----:B------:R-:W-:-:S02]  /*ebe0*/  PRMT R9, R191, 0x5410, R187 ;  /* 0x00005410bf097816 */ /* 0x000fc400000000bb */
[----:B------:R-:W-:Y:S01]  /*ebf0*/  PRMT R10, R184, 0x5410, R180 ;  /* 0x00005410b80a7816 */ /* 0x000fe200000000b4 */
[----:B------:R-:W-:Y:S01]  /*ec00*/  BAR.SYNC.DEFER_BLOCKING 0x0 ;  /* 0x0000000000007b1d */ /* 0x000fe20000010000 */
[----:B------:R-:W-:Y:S02]  /*ec10*/  LOP3.LUT R203, R203, 0xffff, RZ, 0xc0, !PT ;  /* 0x0000ffffcbcb7812 */ /* 0x000fe400078ec0ff */
[----:B------:R-:W-:Y:S02]  /*ec20*/  LOP3.LUT R202, R202, 0xffff, RZ, 0xc0, !PT ;  /* 0x0000ffffcaca7812 */ /* 0x000fe400078ec0ff */
[----:B------:R-:W-:Y:S02]  /*ec30*/  LOP3.LUT R201, R201, 0xffff, RZ, 0xc0, !PT ;  /* 0x0000ffffc9c97812 */ /* 0x000fe400078ec0ff */
[----:B------:R-:W-:Y:S02]  /*ec40*/  LOP3.LUT R200, R200, 0xffff, RZ, 0xc0, !PT ;  /* 0x0000ffffc8c87812 */ /* 0x000fe400078ec0ff */
[----:B------:R-:W-:-:S02]  /*ec50*/  LOP3.LUT R197, R197, 0xffff, RZ, 0xc0, !PT ;  /* 0x0000ffffc5c57812 */ /* 0x000fc400078ec0ff */
[----:B------:R-:W-:Y:S02]  /*ec60*/  LOP3.LUT R195, R195, 0xffff, RZ, 0xc0, !PT ;  /* 0x0000ffffc3c37812 */ /* 0x000fe400078ec0ff */
        /* <DEDUP_REMOVED lines=9> */
[----:B------:R-:W-:Y:S01]  /*ed00*/  LOP3.LUT R174, R174, 0xffff, RZ, 0xc0, !PT ;  /* 0x0000ffffaeae7812 */ /* 0x000fe200078ec0ff */
[----:B----4-:R4:W-:Y:S01]  /*ed10*/  STS.128 [R3+UR4], R8 ;  /* 0x0000000803007988 */ /* 0x0109e20008000c04 */
[----:B------:R-:W-:-:S02]  /*ed20*/  PRMT R202, R203, 0x3340, R202 ;  /* 0x00003340cbca7816 */ /* 0x000fc400000000ca */
[----:B------:R-:W-:Y:S02]  /*ed30*/  PRMT R195, R197, 0x3340, R195 ;  /* 0x00003340c5c37816 */ /* 0x000fe400000000c3 */
[----:B------:R-:W-:Y:S02]  /*ed40*/  PRMT R185, R188, 0x3340, R185 ;  /* 0x00003340bcb97816 */ /* 0x000fe400000000b9 */
[----:B------:R-:W-:Y:S02]  /*ed50*/  PRMT R178, R179, 0x3340, R178 ;  /* 0x00003340b3b27816 */ /* 0x000fe400000000b2 */
[----:B----4-:R-:W-:Y:S02]  /*ed60*/  PRMT R8, R201, 0x3340, R200 ;  /* 0x00003340c9087816 */ /* 0x010fe400000000c8 */
[----:B------:R-:W-:Y:S02]  /*ed70*/  PRMT R9, R192, 0x3340, R190 ;  /* 0x00003340c0097816 */ /* 0x000fe400000000be */
[----:B------:R-:W-:-:S02]  /*ed80*/  PRMT R10, R183, 0x3340, R181 ;  /* 0x00003340b70a7816 */ /* 0x000fc400000000b5 */
[----:B------:R-:W-:Y:S02]  /*ed90*/  PRMT R11, R177, 0x3340, R174 ;  /* 0x00003340b10b7816 */ /* 0x000fe400000000ae */
[----:B------:R-:W-:Y:S02]  /*eda0*/  PRMT R8, R202, 0x5410, R8 ;  /* 0x00005410ca087816 */ /* 0x000fe40000000008 */
[----:B------:R-:W-:Y:S02]  /*edb0*/  PRMT R9, R195, 0x5410, R9 ;  /* 0x00005410c3097816 */ /* 0x000fe40000000009 */
[----:B------:R-:W-:Y:S02]  /*edc0*/  PRMT R10, R185, 0x5410, R10 ;  /* 0x00005410b90a7816 */ /* 0x000fe4000000000a */
[----:B------:R-:W-:Y:S02]  /*edd0*/  PRMT R11, R178, 0x5410, R11 ;  /* 0x00005410b20b7816 */ /* 0x000fe4000000000b */
[----:B------:R-:W-:-:S03]  /*ede0*/  LOP3.LUT R175, R175, 0xffff, RZ, 0xc0, !PT ;  /* 0x0000ffffafaf7812 */ /* 0x000fc600078ec0ff */
[----:B------:R0:W-:Y:S01]  /*edf0*/  STS.128 [R3+UR4+0x4000], R8 ;  /* 0x0040000803007988 */ /* 0x0001e20008000c04 */
        /* <DEDUP_REMOVED lines=8> */
[----:B0-----:R-:W-:Y:S02]  /*ee80*/  LOP3.LUT R3, R36, 0x3f, RZ, 0xc0, !PT ;  /* 0x0000003f24037812 */ /* 0x001fe400078ec0ff */
[----:B------:R-:W-:Y:S01]  /*ee90*/  LOP3.LUT R156, R156, 0xffff, RZ, 0xc0, !PT ;  /* 0x0000ffff9c9c7812 */ /* 0x000fe200078ec0ff */
[----:B------:R-:W4:Y:S01]  /*eea0*/  LDL R36, [R1+0x848] ;  /* 0x0008480001247983 */ /* 0x000f220000100800 */
[----:B------:R-:W-:Y:S02]  /*eeb0*/  LOP3.LUT R154, R154, 0xffff, RZ, 0xc0, !PT ;  /* 0x0000ffff9a9a7812 */ /* 0x000fe400078ec0ff */
[----:B------:R-:W-:Y:S01]  /*eec0*/  LOP3.LUT R152, R152, 0xffff, RZ, 0xc0, !PT ;  /* 0x0000ffff98987812 */ /* 0x000fe200078ec0ff */
[----:B------:R-:W1:Y:S01]  /*eed0*/  LDL.LU R32, [R1+0x64c] ;  /* 0x00064c0001207983 */ /* 0x000e620000300800 */
[----:B------:R-:W-:-:S02]  /*eee0*/  LOP3.LUT R22, R22, 0xffff, RZ, 0xc0, !PT ;  /* 0x0000ffff16167812 */ /* 0x000fc400078ec0ff */
[----:B------:R-:W-:Y:S01]  /*eef0*/  LOP3.LUT R20, R20, 0xffff, RZ, 0xc0, !PT ;  /* 0x0000ffff14147812 */ /* 0x000fe200078ec0ff */
[----:B------:R-:W4:Y:S01]  /*ef00*/  LDL R28, [R1+0x834] ;  /* 0x00083400011c7983 */ /* 0x000f220000100800 */
[----:B------:R-:W-:Y:S02]  /*ef10*/  LOP3.LUT R18, R18, 0xffff, RZ, 0xc0, !PT ;  /* 0x0000ffff12127812 */ /* 0x000fe400078ec0ff */
[----:B------:R-:W-:Y:S01]  /*ef20*/  LOP3.LUT R16, R16, 0xffff, RZ, 0xc0, !PT ;  /* 0x0000ffff10107812 */ /* 0x000fe200078ec0ff */
[----:B------:R-:W4:Y:S01]  /*ef30*/  LDL R34, [R1+0x824] ;  /* 0x0008240001227983 */ /* 0x000f220000100800 */
[----:B------:R-:W-:Y:S02]  /*ef40*/  PRMT R172, R175, 0x3340, R172 ;  /* 0x00003340afac7816 */ /* 0x000fe400000000ac */
[----:B------:R-:W-:Y:S01]  /*ef50*/  PRMT R8, R170, 0x3340, R168 ;  /* 0x00003340aa087816 */ /* 0x000fe200000000a8 */
[----:B------:R-:W4:Y:S01]  /*ef60*/  LDL R33, [R1+0x828] ;  /* 0x0008280001217983 */ /* 0x000f220000100800 */
[----:B------:R-:W-:-:S02]  /*ef70*/  PRMT R164, R166, 0x3340, R164 ;  /* 0x00003340a6a47816 */ /* 0x000fc400000000a4 */
[----:B------:R-:W-:Y:S01]  /*ef80*/  PRMT R9, R162, 0x3340, R160 ;  /* 0x00003340a2097816 */ /* 0x000fe200000000a0 */
[----:B------:R-:W4:Y:S01]  /*ef90*/  LDL.LU R4, [R1+0x6b8] ;  /* 0x0006b80001047983 */ /* 0x000f220000300800 */
[----:B------:R-:W-:Y:S02]  /*efa0*/  PRMT R156, R158, 0x3340, R156 ;  /* 0x000033409e9c7816 */ /* 0x000fe4000000009c */
[----:B------:R-:W-:Y:S02]  /*efb0*/  PRMT R10, R154, 0x3340, R152 ;  /* 0x000033409a0a7816 */ /* 0x000fe40000000098 */
[----:B------:R-:W-:Y:S02]  /*efc0*/  PRMT R20, R22, 0x3340, R20 ;  /* 0x0000334016147816 */ /* 0x000fe40000000014 */
[----:B------:R-:W-:Y:S02]  /*efd0*/  PRMT R11, R18, 0x3340, R16 ;  /* 0x00003340120b7816 */ /* 0x000fe40000000010 */
[----:B------:R-:W-:-:S02]  /*efe0*/  PRMT R8, R172, 0x5410, R8 ;  /* 0x00005410ac087816 */ /* 0x000fc40000000008 */
[----:B------:R-:W-:Y:S02]  /*eff0*/  PRMT R9, R164, 0x5410, R9 ;  /* 0x00005410a4097816 */ /* 0x000fe40000000009 */
[----:B------:R-:W-:Y:S02]  /*f000*/  PRMT R10, R156, 0x5410, R10 ;  /* 0x000054109c0a7816 */ /* 0x000fe4000000000a */
[----:B------:R-:W-:Y:S02]  /*f010*/  PRMT R11, R20, 0x5410, R11 ;  /* 0x00005410140b7816 */ /* 0x000fe4000000000b */
        /* <DEDUP_REMOVED lines=16> */
[----:B------:R-:W-:Y:S02]  /*f120*/  PRMT R173, R176, 0x3340, R173 ;  /* 0x00003340b0ad7816 */ /* 0x000fe400000000ad */
[----:B------:R-:W-:Y:S02]  /*f130*/  PRMT R165, R167, 0x3340, R165 ;  /* 0x00003340a7a57816 */ /* 0x000fe400000000a5 */
[----:B------:R-:W-:Y:S02]  /*f140*/  PRMT R157, R159, 0x3340, R157 ;  /* 0x000033409f9d7816 */ /* 0x000fe4000000009d */
[----:B------:R-:W-:Y:S02]  /*f150*/  PRMT R21, R23, 0x3340, R21 ;  /* 0x0000334017157816 */ /* 0x000fe40000000015 */
[----:B------:R-:W-:-:S02]  /*f160*/  ISETP.GE.AND P0, PT, R3, R5, PT ;  /* 0x000000050300720c */ /* 0x000fc40003f06270 */
[----:B------:R-:W4:Y:S04]  /*f170*/  LDL.LU R3, [R1+0x6dc] ;  /* 0x0006dc0001037983 */ /* 0x000f280000300800 */
[----:B--2---:R0:W-:Y:S02]  /*f180*/  STS.128 [R2+UR4], R8 ;  /* 0x0000000802007988 */ /* 0x0041e40008000c04 */
[----:B0-----:R-:W-:Y:S02]  /*f190*/  PRMT R8, R171, 0x3340, R169 ;  /* 0x00003340ab087816 */ /* 0x001fe400000000a9 */
[----:B------:R-:W-:Y:S02]  /*f1a0*/  PRMT R9, R163, 0x3340, R161 ;  /* 0x00003340a3097816 */ /* 0x000fe400000000a1 */
[----:B------:R-:W-:-:S02]  /*f1b0*/  PRMT R10, R155, 0x3340, R153 ;  /* 0x000033409b0a7816 */ /* 0x000fc40000000099 */
[----:B------:R-:W-:Y:S02]  /*f1c0*/  PRMT R11, R19, 0x3340, R17 ;  /* 0x00003340130b7816 */ /* 0x000fe40000000011 */
[----:B------:R-:W-:Y:S02]  /*f1d0*/  PRMT R8, R173, 0x5410, R8 ;  /* 0x00005410ad087816 */ /* 0x000fe40000000008 */
[----:B------:R-:W-:Y:S02]  /*f1e0*/  PRMT R9, R165, 0x5410, R9 ;  /* 0x00005410a5097816 */ /* 0x000fe40000000009 */
[----:B------:R-:W-:Y:S02]  /*f1f0*/  PRMT R10, R157, 0x5410, R10 ;  /* 0x000054109d0a7816 */ /* 0x000fe4000000000a */
[----:B------:R-:W-:-:S05]  /*f200*/  PRMT R11, R21, 0x5410, R11 ;  /* 0x00005410150b7816 */ /* 0x000fca000000000b */
[----:B------:R0:W-:Y:S04]  /*f210*/  STS.128 [R2+UR4+0x4000], R8 ;  /* 0x0040000802007988 */ /* 0x0001e80008000c04 */
[----:B0-----:R-:W2:Y:S04]  /*f220*/  LDL.LU R2, [R1+0x6b0] ;  /* 0x0006b00001027983 */ /* 0x001ea80000300800 */
[----:B------:R-:W2:Y:S01]  /*f230*/  LDL R10, [R1+0x818] ;  /* 0x00081800010a7983 */ /* 0x000ea20000100800 */
[----:B------:R-:W-:-:S03]  /*f240*/  PRMT R206, RZ, 0x7610, R206 ;  /* 0x00007610ffce7816 */ /* 0x000fc600000000ce */
[----:B------:R-:W2:Y:S01]  /*f250*/  LDL R30, [R1+0x814] ;  /* 0x00081400011e7983 */ /* 0x000ea20000100800 */
[----:B------:R-:W-:-:S03]  /*f260*/  PRMT R205, RZ, 0x7610, R205 ;  /* 0x00007610ffcd7816 */ /* 0x000fc600000000cd */
[----:B------:R-:W2:Y:S04]  /*f270*/  LDL R9, [R1+0x804] ;  /* 0x0008040001097983 */ /* 0x000ea80000100800 */
[----:B------:R-:W2:Y:S01]  /*f280*/  LDL R5, [R1+0x808] ;  /* 0x0008080001057983 */ /* 0x000ea20000100800 */
[----:B------:R-:W-:Y:S02]  /*f290*/  PRMT R204, RZ, 0x7610, R204 ;  /* 0x00007610ffcc7816 */ /* 0x000fe400000000cc */
[----:B------:R-:W-:Y:S01]  /*f2a0*/  PRMT R203, RZ, 0x7610, R203 ;  /* 0x00007610ffcb7816 */ /* 0x000fe200000000cb */
[----:B------:R-:W2:Y:S04]  /*f2b0*/  LDL R11, [R1+0x7e4] ;  /* 0x0007e400010b7983 */ /* 0x000ea80000100800 */
[----:B------:R-:W2:Y:S01]  /*f2c0*/  LDL R8, [R1+0x7e8] ;  /* 0x0007e80001087983 */ /* 0x000ea20000100800 */
[----:B-1----:R-:W-:-:S05]  /*f2d0*/  @!P0 IMAD.MOV.U32 R7, RZ, RZ, R32 ;  /* 0x000000ffff078224 */ /* 0x002fca00078e0020 */
[----:B---3--:R4:W3:Y:S02]  /*f2e0*/  @!P0 LDG.E.U8 R206, desc[UR6][R6.64] ;  /* 0x0000000606ce8981 */ /* 0x0088e4000c1e1100 */
[----:B----4-:R-:W-:Y:S02]  /*f2f0*/  @!P0 IMAD.MOV.U32 R6, RZ, RZ, R36 ;  /* 0x000000ffff068224 */ /* 0x010fe400078e0024 */
[----:B------:R-:W-:-:S05]  /*f300*/  @!P0 IMAD.MOV.U32 R7, RZ, RZ, R37 ;  /* 0x000000ffff078224 */ /* 0x000fca00078e0025 */
[----:B------:R0:W4:Y:S02]  /*f310*/  @!P0 LDG.E.U8 R205, desc[UR6][R6.64] ;  /* 0x0000000606cd8981 */ /* 0x000124000c1e1100 */
[----:B0-----:R-:W-:Y:S02]  /*f320*/  @!P0 IMAD.MOV.U32 R6, RZ, RZ, R12 ;  /* 0x000000ffff068224 */ /* 0x001fe400078e000c */
[----:B------:R-:W-:Y:S01]  /*f330*/  @!P0 IMAD.MOV.U32 R7, RZ, RZ, R28 ;  /* 0x000000ffff078224 */ /* 0x000fe200078e001c */
[----:B------:R-:W3:Y:S04]  /*f340*/  LDL R12, [R1+0x7f8] ;  /* 0x0007f800010c7983 */ /* 0x000ee80000100800 */
[----:B------:R-:W4:Y:S04]  /*f350*/  LDL R28, [R1+0x7f4] ;  /* 0x0007f400011c7983 */ /* 0x000f280000100800 */
[----:B------:R0:W4:Y:S02]  /*f360*/  @!P0 LDG.E.U8 R204, desc[UR6][R6.64] ;  /* 0x0000000606cc8981 */ /* 0x000124000c1e1100 */
[----:B0-----:R-:W-:-:S02]  /*f370*/  @!P0 IMAD.MOV.U32 R6, RZ, RZ, R33 ;  /* 0x000000ffff068224 */ /* 0x001fc400078e0021 */
[----:B------:R-:W-:-:S05]  /*f380*/  @!P0 IMAD.MOV.U32 R7, RZ, RZ, R34 ;  /* 0x000000ffff078224 */ /* 0x000fca00078e0022 */
[----:B------:R2:W4:Y:S02]  /*f390*/  @!P0 LDG.E.U8 R203, desc[UR6][R6.64] ;  /* 0x0000000606cb8981 */ /* 0x000524000c1e1100 */
[----:B--2---:R-:W-:Y:S02]  /*f3a0*/  @!P0 IMAD.MOV.U32 R6, RZ, RZ, R10 ;  /* 0x000000ffff068224 */ /* 0x004fe400078e000a */
[----:B------:R-:W2:Y:S01]  /*f3b0*/  LDL R10, [R1+0x7d8] ;  /* 0x0007d800010a7983 */ /* 0x000ea20000100800 */
[----:B------:R-:W-:Y:S01]  /*f3c0*/  PRMT R202, RZ, 0x7610, R202 ;  /* 0x00007610ffca7816 */ /* 0x000fe200000000ca */
[----:B------:R-:W-:Y:S02]  /*f3d0*/  @!P0 IMAD.MOV.U32 R7, RZ, RZ, R30 ;  /* 0x000000ffff078224 */ /* 0x000fe400078e001e */
[----:B------:R-:W2:Y:S01]  /*f3e0*/  LDL R30, [R1+0x7d4] ;  /* 0x0007d400011e7983 */ /* 0x000ea20000100800 */
[----:B------:R-:W-:-:S03]  /*f3f0*/  PRMT R201, RZ, 0x7610, R201 ;  /* 0x00007610ffc97816 */ /* 0x000fc600000000c9 */
[----:B------:R0:W2:Y:S01]  /*f400*/  @!P0 LDG.E.U8 R202, desc[UR6][R6.64] ;  /* 0x0000000606ca8981 */ /* 0x0000a2000c1e1100 */
[----:B------:R-:W-:Y:S01]  /*f410*/  PRMT R200, RZ, 0x7610, R200 ;  /* 0x00007610ffc87816 */ /* 0x000fe200000000c8 */
[----:B0-----:R-:W-:Y:S02]  /*f420*/  @!P0 IMAD.MOV.U32 R6, RZ, RZ, R5 ;  /* 0x000000ffff068224 */ /* 0x001fe400078e0005 */
[----:B------:R-:W-:Y:S01]  /*f430*/  @!P0 IMAD.MOV.U32 R7, RZ, RZ, R9 ;  /* 0x000000ffff078224 */ /* 0x000fe200078e0009 */
[----:B------:R-:W2:Y:S04]  /*f440*/  LDL R5, [R1+0x7c8] ;  /* 0x0007c80001057983 */ /* 0x000ea80000100800 */
[----:B------:R-:W2:Y:S04]  /*f450*/  LDL R9, [R1+0x7c4] ;  /* 0x0007c40001097983 */ /* 0x000ea80000100800 */
[----:B------:R3:W2:Y:S01]  /*f460*/  @!P0 LDG.E.U8 R201, desc[UR6][R6.64] ;  /* 0x0000000606c98981 */ /* 0x0006a2000c1e1100 */
[----:B------:R-:W-:Y:S01]  /*f470*/  PRMT R199, RZ, 0x7610, R199 ;  /* 0x00007610ffc77816 */ /* 0x000fe200000000c7 */
[----:B---3--:R-:W-:-:S02]  /*f480*/  @!P0 IMAD.MOV.U32 R6, RZ, RZ, R12 ;  /* 0x000000ffff068224 */ /* 0x008fc400078e000c */
[----:B------:R-:W3:Y:S01]  /*f490*/  LDL R12, [R1+0x7b8] ;  /* 0x0007b800010c7983 */ /* 0x000ee20000100800 */
[----:B----4-:R-:W-:-:S03]  /*f4a0*/  @!P0 IMAD.MOV.U32 R7, RZ, RZ, R28 ;  /* 0x000000ffff078224 */ /* 0x010fc600078e001c */
[----:B------:R-:W4:Y:S04]  /*f4b0*/  LDL R28, [R1+0x7b4] ;  /* 0x0007b400011c7983 */ /* 0x000f280000100800 */
[----:B------:R0:W4:Y:S02]  /*f4c0*/  @!P0 LDG.E.U8 R200, desc[UR6][R6.64] ;  /* 0x0000000606c88981 */ /* 0x000124000c1e1100 */
[----:B0-----:R-:W-:Y:S02]  /*f4d0*/  @!P0 IMAD.MOV.U32 R6, RZ, RZ, R8 ;  /* 0x000000ffff068224 */ /* 0x001fe400078e0008 */
[----:B------:R-:W-:Y:S01]  /*f4e0*/  @!P0 IMAD.MOV.U32 R7, RZ, RZ, R11 ;  /* 0x000000ffff078224 */ /* 0x000fe200078e000b */
[----:B------:R-:W4:Y:S04]  /*f4f0*/  LDL R8, [R1+0x7a8] ;  /* 0x0007a80001087983 */ /* 0x000f280000100800 */
[----:B------:R-:W4:Y:S04]  /*f500*/  LDL R11, [R1+0x7a4] ;  /* 0x0007a400010b7983 */ /* 0x000f280000100800 */
[----:B------:R2:W4:Y:S02]  /*f510*/  @!P0 LDG.E.U8 R199, desc[UR6][R6.64] ;  /* 0x0000000606c78981 */ /* 0x000524000c1e1100 */
[----:B--2---:R-:W-:-:S02]  /*f520*/  @!P0 IMAD.MOV.U32 R6, RZ, RZ, R10 ;  /* 0x000000ffff068224 */ /* 0x004fc400078e000a */
        /* <DEDUP_REMOVED lines=8> */
[----:B------:R-:W2:Y:S01]  /*f5b0*/  LDL R5, [R1+0x788] ;  /* 0x0007880001057983 */ /* 0x000ea20000100800 */
[----:B------:R-:W-:-:S03]  /*f5c0*/  @!P0 IMAD.MOV.U32 R7, RZ, RZ, R9 ;  /* 0x000000ffff078224 */ /* 0x000fc600078e0009 */
[----:B------:R-:W2:Y:S04]  /*f5d0*/  LDL R9, [R1+0x784] ;  /* 0x0007840001097983 */ /* 0x000ea80000100800 */
[----:B------:R3:W2:Y:S01]  /*f5e0*/  @!P0 LDG.E.U8 R197, desc[UR6][R6.64] ;  /* 0x0000000606c58981 */ /* 0x0006a2000c1e1100 */
[----:B------:R-:W-:Y:S01]  /*f5f0*/  PRMT R195, RZ, 0x7610, R195 ;  /* 0x00007610ffc37816 */ /* 0x000fe200000000c3 */
[----:B---3--:R-:W-:Y:S02]  /*f600*/  @!P0 IMAD.MOV.U32 R6, RZ, RZ, R12 ;  /* 0x000000ffff068224 */ /* 0x008fe400078e000c */
[----:B------:R-:W3:Y:S01]  /*f610*/  LDL R12, [R1+0x778] ;  /* 0x00077800010c7983 */ /* 0x000ee20000100800 */
[----:B----4-:R-:W-:-:S03]  /*f620*/  @!P0 IMAD.MOV.U32 R7, RZ, RZ, R28 ;  /* 0x000000ffff078224 */ /* 0x010fc600078e001c */
[----:B------:R-:W4:Y:S04]  /*f630*/  LDL R28, [R1+0x774] ;  /* 0x00077400011c7983 */ /* 0x000f280000100800 */
[----:B------:R0:W4:Y:S02]  /*f640*/  @!P0 LDG.E.U8 R196, desc[UR6][R6.64] ;  /* 0x0000000606c48981 */ /* 0x000124000c1e1100 */
[----:B0-----:R-:W-:Y:S02]  /*f650*/  @!P0 IMAD.MOV.U32 R6, RZ, RZ, R8 ;  /* 0x000000ffff068224 */ /* 0x001fe400078e0008 */
[----:B------:R-:W4:Y:S01]  /*f660*/  LDL R8, [R1+0x768] ;  /* 0x0007680001087983 */ /* 0x000f220000100800 */
[----:B------:R-:W-:-:S03]  /*f670*/  @!P0 IMAD.MOV.U32 R7, RZ, RZ, R11 ;  /* 0x000000ffff078224 */ /* 0x000fc600078e000b */
[----:B------:R-:W4:Y:S04]  /*f680*/  LDL R11, [R1+0x764] ;  /* 0x00076400010b7983 */ /* 0x000f280000100800 */
[----:B------:R2:W4:Y:S02]  /*f690*/  @!P0 LDG.E.U8 R195, desc[UR6][R6.64] ;  /* 0x0000000606c38981 */ /* 0x000524000c1e1100 */
[----:B--2---:R-:W-:Y:S02]  /*f6a0*/  @!P0 IMAD.MOV.U32 R6, RZ, RZ, R10 ;  /* 0x000000ffff068224 */ /* 0x004fe400078e000a */
[----:B------:R-:W2:Y:S01]  /*f6b0*/  LDL R10, [R1+0x758] ;  /* 0x00075800010a7983 */ /* 0x000ea20000100800 */
[----:B------:R-:W-:Y:S01]  /*f6c0*/  PRMT R194, RZ, 0x7610, R194 ;  /* 0x00007610ffc27816 */ /* 0x000fe200000000c2 */
[----:B------:R-:W-:-:S02]  /*f6d0*/  @!P0 IMAD.MOV.U32 R7, RZ, RZ, R30 ;  /* 0x000000ffff078224 */ /* 0x000fc400078e001e */
        /* <DEDUP_REMOVED lines=48> */
[----:B------:R-:W2:Y:S01]  /*f9e0*/  LDL.LU R34, [R1+0x6d4] ;  /* 0x0006d40001227983 */ /* 0x000ea20000300800 */
[----:B------:R-:W-:-:S03]  /*f9f0*/  PRMT R185, RZ, 0x7610, R185 ;  /* 0x00007610ffb97816 */ /* 0x000fc600000000b9 */
[----:B------:R0:W2:Y:S01]  /*fa00*/  @!P0 LDG.E.U8 R186, desc[UR6][R6.64] ;  /* 0x0000000606ba8981 */ /* 0x0000a2000c1e1100 */
[----:B------:R-:W-:Y:S01]  /*fa10*/  PRMT R184, RZ, 0x7610, R184 ;  /* 0x00007610ffb87816 */ /* 0x000fe200000000b8 */
[----:B0-----:R-:W-:Y:S02]  /*fa20*/  @!P0 IMAD.MOV.U32 R6, RZ, RZ, R5 ;  /* 0x000000ffff068224 */ /* 0x001fe400078e0005 */
[----:B------:R-:W2:Y:S01]  /*fa30*/  LDL R5, [R1+0x6c8] ;  /* 0x0006c80001057983 */ /* 0x000ea20000100800 */
[----:B------:R-:W-:-:S03]  /*fa40*/  @!P0 IMAD.MOV.U32 R7, RZ, RZ, R9 ;  /* 0x000000ffff078224 */ /* 0x000fc600078e0009 */
[----:B------:R-:W2:Y:S04]  /*fa50*/  LDL.LU R30, [R1+0x6c4] ;  /* 0x0006c400011e7983 */ /* 0x000ea80000300800 */
[----:B------:R3:W2:Y:S01]  /*fa60*/  @!P0 LDG.E.U8 R185, desc[UR6][R6.64] ;  /* 0x0000000606b98981 */ /* 0x0006a2000c1e1100 */
[----:B------:R-:W-:-:S03]  /*fa70*/  PRMT R183, RZ, 0x7610, R183 ;  /* 0x00007610ffb77816 */ /* 0x000fc600000000b7 */
[----:B------:R-:W2:Y:S01]  /*fa80*/  LDL.LU R9, [R1+0x6b4] ;  /* 0x0006b40001097983 */ /* 0x000ea20000300800 */
[----:B---3--:R-:W-:-:S03]  /*fa90*/  @!P0 IMAD.MOV.U32 R6, RZ, RZ, R12 ;  /* 0x000000ffff068224 */ /* 0x008fc600078e000c */
[----:B------:R-:W3:Y:S01]  /*faa0*/  LDL.LU R12, [R1+0x6a4] ;  /* 0x0006a400010c7983 */ /* 0x000ee20000300800 */
[----:B----4-:R-:W-:-:S05]  /*fab0*/  @!P0 IMAD.MOV.U32 R7, RZ, RZ, R28 ;  /* 0x000000ffff078224 */ /* 0x010fca00078e001c */
[----:B------:R0:W4:Y:S02]  /*fac0*/  @!P0 LDG.E.U8 R184, desc[UR6][R6.64] ;  /* 0x0000000606b88981 */ /* 0x000124000c1e1100 */
[----:B0-----:R-:W-:Y:S02]  /*fad0*/  @!P0 IMAD.MOV.U32 R6, RZ, RZ, R8 ;  /* 0x000000ffff068224 */ /* 0x001fe400078e0008 */
[----:B------:R-:W4:Y:S01]  /*fae0*/  LDL.LU R8, [R1+0x694] ;  /* 0x0006940001087983 */ /* 0x000f220000300800 */
[----:B------:R-:W-:-:S03]  /*faf0*/  @!P0 IMAD.MOV.U32 R7, RZ, RZ, R11 ;  /* 0x000000ffff078224 */ /* 0x000fc600078e000b */
[----:B------:R-:W4:Y:S04]  /*fb00*/  LDL.LU R37, [R1+0x6a8] ;  /* 0x0006a80001257983 */ /* 0x000f280000300800 */
[----:B------:R2:W4:Y:S01]  /*fb10*/  @!P0 LDG.E.U8 R183, desc[UR6][R6.64] ;  /* 0x0000000606b78981 */ /* 0x000522000c1e1100 */
[----:B------:R-:W-:Y:S02]  /*fb20*/  IMAD.MOV.U32 R11, RZ, RZ, R27 ;  /* 0x000000ffff0b7224 */ /* 0x000fe400078e001b */
[----:B--2---:R-:W-:Y:S02]  /*fb30*/  @!P0 IMAD.MOV.U32 R6, RZ, RZ, R10 ;  /* 0x000000ffff068224 */ /* 0x004fe400078e000a */
[----:B------:R-:W2:Y:S04]  /*fb40*/  LDL.LU R10, [R1+0x688] ;  /* 0x00068800010a7983 */ /* 0x000ea80000300800 */
[----:B------:R-:W2:Y:S04]  /*fb50*/  LDL.LU R36, [R1+0x698] ;  /* 0x0006980001247983 */ /* 0x000ea80000300800 */
[----:B------:R-:W2:Y:S04]  /*fb60*/  LDL.LU R33, [R1+0x678] ;  /* 0x0006780001217983 */ /* 0x000ea80000300800 */
[----:B------:R-:W2:Y:S04]  /*fb70*/  LDL.LU R28, [R1+0x674] ;  /* 0x00067400011c7983 */ /* 0x000ea80000300800 */
[----:B------:R-:W2:Y:S01]  /*fb80*/  LDL.LU R27, [R1+0x684] ;  /* 0x00068400011b7983 */ /* 0x000ea20000300800 */
[----:B------:R-:W-:Y:S01]  /*fb90*/  PRMT R182, RZ, 0x7610, R182 ;  /* 0x00007610ffb67816 */ /* 0x000fe200000000b6 */
[----:B------:R-:W-:Y:S01]  /*fba0*/  @!P0 IMAD.MOV.U32 R7, RZ, RZ, R34 ;  /* 0x000000ffff078224 */ /* 0x000fe200078e0022 */
[----:B------:R-:W-:-:S04]  /*fbb0*/  PRMT R181, RZ, 0x7610, R181 ;  /* 0x00007610ffb57816 */ /* 0x000fc800000000b5 */
[----:B------:R0:W2:Y:S01]  /*fbc0*/  @!P0 LDG.E.U8 R182, desc[UR6][R6.64] ;  /* 0x0000000606b68981 */ /* 0x0000a2000c1e1100 */
[----:B------:R-:W-:Y:S01]  /*fbd0*/  PRMT R180, RZ, 0x7610, R180 ;  /* 0x00007610ffb47816 */ /* 0x000fe200000000b4 */
[----:B0-----:R-:W-:Y:S02]  /*fbe0*/  @!P0 IMAD.MOV.U32 R6, RZ, RZ, R5 ;  /* 0x000000ffff068224 */ /* 0x001fe400078e0005 */
[----:B------:R-:W-:Y:S01]  /*fbf0*/  @!P0 IMAD.MOV.U32 R7, RZ, RZ, R30 ;  /* 0x000000ffff078224 */ /* 0x000fe200078e001e */
[----:B------:R-:W-:Y:S01]  /*fc00*/  PRMT R179, RZ, 0x7610, R179 ;  /* 0x00007610ffb37816 */ /* 0x000fe200000000b3 */
[----:B------:R-:W2:Y:S04]  /*fc10*/  LDL.LU R5, [R1+0x664] ;  /* 0x0006640001057983 */ /* 0x000ea80000300800 */
[----:B------:R0:W2:Y:S01]  /*fc20*/  @!P0 LDG.E.U8 R181, desc[UR6][R6.64] ;  /* 0x0000000606b58981 */ /* 0x0000a2000c1e1100 */
[----:B------:R-:W-:-:S02]  /*fc30*/  PRMT R178, RZ, 0x7610, R178 ;  /* 0x00007610ffb27816 */ /* 0x000fc400000000b2 */
[----:B------:R-:W-:Y:S01]  /*fc40*/  PRMT R177, RZ, 0x7610, R177 ;  /* 0x00007610ffb17816 */ /* 0x000fe200000000b1 */
[----:B------:R-:W2:Y:S01]  /*fc50*/  LDL.LU R144, [R1+0x658] ;  /* 0x0006580001907983 */ /* 0x000ea20000300800 */
[----:B0-----:R-:W-:Y:S02]  /*fc60*/  @!P0 IMAD.MOV.U32 R6, RZ, RZ, R4 ;  /* 0x000000ffff068224 */ /* 0x001fe400078e0004 */
[----:B------:R-:W-:-:S05]  /*fc70*/  @!P0 IMAD.MOV.U32 R7, RZ, RZ, R9 ;  /* 0x000000ffff078224 */ /* 0x000fca00078e0009 */
[----:B------:R3:W2:Y:S01]  /*fc80*/  @!P0 LDG.E.U8 R180, desc[UR6][R6.64] ;  /* 0x0000000606b48981 */ /* 0x0006a2000c1e1100 */
[----:B------:R-:W-:-:S03]  /*fc90*/  PRMT R176, RZ, 0x7610, R176 ;  /* 0x00007610ffb07816 */ /* 0x000fc600000000b0 */
[----:B------:R0:W-:Y:S04]  /*fca0*/  STL [R1+0x1260], R4 ;  /* 0x0012600401007387 */ /* 0x0001e80000100800 */
[----:B0-----:R-:W2:Y:S01]  /*fcb0*/  LDL.LU R4, [R1+0x6c0] ;  /* 0x0006c00001047983 */ /* 0x001ea20000300800 */
[----:B---3--:R-:W-:Y:S02]  /*fcc0*/  @!P0 IMAD.MOV.U32 R7, RZ, RZ, R12 ;  /* 0x000000ffff078224 */ /* 0x008fe400078e000c */
[----:B----4-:R-:W-:-:S05]  /*fcd0*/  @!P0 IMAD.MOV.U32 R6, RZ, RZ, R37 ;  /* 0x000000ffff068224 */ /* 0x010fca00078e0025 */
[----:B------:R0:W3:Y:S02]  /*fce0*/  @!P0 LDG.E.U8 R179, desc[UR6][R6.64] ;  /* 0x0000000606b38981 */ /* 0x0000e4000c1e1100 */
[----:B0-----:R-:W-:Y:S02]  /*fcf0*/  @!P0 IMAD.MOV.U32 R7, RZ, RZ, R8 ;  /* 0x000000ffff078224 */ /* 0x001fe400078e0008 */
[----:B--2---:R-:W-:-:S05]  /*fd00*/  @!P0 IMAD.MOV.U32 R6, RZ, RZ, R36 ;  /* 0x000000ffff068224 */ /* 0x004fca00078e0024 */
[----:B------:R0:W2:Y:S02]  /*fd10*/  @!P0 LDG.E.U8 R178, desc[UR6][R6.64] ;  /* 0x0000000606b28981 */ /* 0x0000a4000c1e1100 */
[----:B0-----:R-:W-:Y:S02]  /*fd20*/  @!P0 IMAD.MOV.U32 R6, RZ, RZ, R10 ;  /* 0x000000ffff068224 */ /* 0x001fe400078e000a */
[----:B------:R-:W-:-:S05]  /*fd30*/  @!P0 IMAD.MOV.U32 R7, RZ, RZ, R27 ;  /* 0x000000ffff078224 */ /* 0x000fca00078e001b */
[----:B------:R0:W4:Y:S02]  /*fd40*/  @!P0 LDG.E.U8 R177, desc[UR6][R6.64] ;  /* 0x0000000606b18981 */ /* 0x000124000c1e1100 */
[----:B0-----:R-:W-:Y:S02]  /*fd50*/  @!P0 IMAD.MOV.U32 R6, RZ, RZ, R33 ;  /* 0x000000ffff068224 */ /* 0x001fe400078e0021 */
[----:B------:R-:W-:-:S05]  /*fd60*/  @!P0 IMAD.MOV.U32 R7, RZ, RZ, R28 ;  /* 0x000000ffff078224 */ /* 0x000fca00078e001c */
[----:B------:R0:W4:Y:S04]  /*fd70*/  @!P0 LDG.E.U8 R176, desc[UR6][R6.64] ;  /* 0x0000000606b08981 */ /* 0x000128000c1e1100 */
[----:B------:R-:W0:Y:S01]  /*fd80*/  LDL R7, [R1+0x668] ;  /* 0x0006680001077983 */ /* 0x000e220000100800 */
[----:B------:R-:W-:Y:S01]  /*fd90*/  PRMT R175, RZ, 0x7610, R175 ;  /* 0x00007610ffaf7816 */ /* 0x000fe200000000af */
[----:B0-----:R-:W-:Y:S02]  /*fda0*/  @!P0 IMAD.MOV.U32 R6, RZ, RZ, R7 ;  /* 0x000000ffff068224 */ /* 0x001fe400078e0007 */
[----:B------:R-:W-:-:S05]  /*fdb0*/  @!P0 IMAD.MOV.U32 R7, RZ, RZ, R5 ;  /* 0x000000ffff078224 */ /* 0x000fca00078e0005 */
[----:B------:R0:W4:Y:S04]  /*fdc0*/  @!P0 LDG.E.U8 R175, desc[UR6][R6.64] ;  /* 0x0000000606af8981 */ /* 0x000128000c1e1100 */
[----:B------:R-:W3:Y:S01]  /*fdd0*/  LDL R7, [R1+0x654] ;  /* 0x0006540001077983 */ /* 0x000ee20000100800 */
[----:B0-----:R-:W-:-:S03]  /*fde0*/  @!P0 IMAD.MOV.U32 R6, RZ, RZ, R144 ;  /* 0x000000ffff068224 */ /* 0x001fc600078e0090 */
[----:B------:R0:W-:Y:S04]  /*fdf0*/  STL.64 [R1+0x14c8], R150 ;  /* 0x0014c89601007387 */ /* 0x0001e80000100a00 */
[----:B------:R1:W-:Y:S04]  /*fe00*/  STL.64 [R1+0x14c0], R148 ;  /* 0x0014c09401007387 */ /* 0x0003e80000100a00 */
[----:B------:R2:W-:Y:S04]  /*fe10*/  STL.64 [R1+0x14b8], R146 ;  /* 0x0014b89201007387 */ /* 0x0005e80000100a00 */
[----:B------:R2:W-:Y:S01]  /*fe20*/  STL.64 [R1+0x14b0], R144 ;  /* 0x0014b09001007387 */ /* 0x0005e20000100a00 */
[----:B0-----:R-:W-:-:S02]  /*fe30*/  IMAD.MOV.U32 R151, RZ, RZ, R36 ;  /* 0x000000ffff977224 */ /* 0x001fc400078e0024 */
[----:B-1----:R-:W-:Y:S02]  /*fe40*/  IMAD.MOV.U32 R149, RZ, RZ, R37 ;  /* 0x000000ffff957224 */ /* 0x002fe400078e0025 */
[----:B------:R-:W-:Y:S02]  /*fe50*/  IMAD.MOV.U32 R148, RZ, RZ, R34 ;  /* 0x000000ffff947224 */ /* 0x000fe400078e0022 */
[----:B--2---:R-:W-:Y:S02]  /*fe60*/  IMAD.MOV.U32 R147, RZ, RZ, R35 ;  /* 0x000000ffff937224 */ /* 0x004fe400078e0023 */
[----:B------:R-:W-:Y:S02]  /*fe70*/  IMAD.MOV.U32 R144, RZ, RZ, R39 ;  /* 0x000000ffff907224 */ /* 0x000fe400078e0027 */
[----:B------:R-:W2:Y:S01]  /*fe80*/  LDL.LU R39, [R1+0x1728] ;  /* 0x0017280001277983 */ /* 0x000ea20000300800 */
[----:B------:R-:W-:-:S03]  /*fe90*/  IMAD.MOV.U32 R146, RZ, RZ, R32 ;  /* 0x000000ffff927224 */ /* 0x000fc600078e0020 */
[----:B------:R-:W4:Y:S04]  /*fea0*/  LDL.LU R36, [R1+0x1724] ;  /* 0x0017240001247983 */ /* 0x000f280000300800 */
[----:B------:R-:W4:Y:S04]  /*feb0*/  LDL.LU R37, [R1+0x1720] ;  /* 0x0017200001257983 */ /* 0x000f280000300800 */
[----:B------:R-:W3:Y:S04]  /*fec0*/  LDL.LU R34, [R1+0x171c] ;  /* 0x00171c0001227983 */ /* 0x000ee80000300800 */
[----:B------:R-:W3:Y:S04]  /*fed0*/  LDL.LU R35, [R1+0x1718] ;  /* 0x0017180001237983 */ /* 0x000ee80000300800 */
[----:B------:R-:W3:Y:S04]  /*fee0*/  LDL.LU R32, [R1+0x1714] ;  /* 0x0017140001207983 */ /* 0x000ee80000300800 */
[----:B------:R0:W-:Y:S04]  /*fef0*/  STL.64 [R1+0x14a8], R142 ;  /* 0x0014a88e01007387 */ /* 0x0001e80000100a00 */
[----:B------:R1:W-:Y:S01]  /*ff00*/  STL.64 [R1+0x14a0], R140 ;  /* 0x0014a08c01007387 */ /* 0x0003e20000100a00 */
[----:B------:R-:W-:-:S03]  /*ff10*/  IMAD.MOV.U32 R150, RZ, RZ, R30 ;  /* 0x000000ffff967224 */ /* 0x000fc600078e001e */
[----:B------:R-:W-:Y:S04]  /*ff20*/  STL.64 [R1+0x1498], R138 ;  /* 0x0014988a01007387 */ /* 0x000fe80000100a00 */
[----:B------:R1:W-:Y:S01]  /*ff30*/  STL.64 [R1+0x1490], R136 ;  /* 0x0014908801007387 */ /* 0x0003e20000100a00 */
[----:B0-----:R-:W-:Y:S02]  /*ff40*/  IMAD.MOV.U32 R142, RZ, RZ, R31 ;  /* 0x000000ffff8e7224 */ /* 0x001fe400078e001f */
[----:B------:R-:W-:Y:S02]  /*ff50*/  IMAD.MOV.U32 R145, RZ, RZ, R29 ;  /* 0x000000ffff917224 */ /* 0x000fe400078e001d */
[----:B-1----:R-:W-:Y:S02]  /*ff60*/  IMAD.MOV.U32 R141, RZ, RZ, R28 ;  /* 0x000000ffff8d7224 */ /* 0x002fe400078e001c */
[----:B------:R-:W-:Y:S01]  /*ff70*/  IMAD.MOV.U32 R143, RZ, RZ, R26 ;  /* 0x000000ffff8f7224 */ /* 0x000fe200078e001a */
[----:B------:R-:W3:Y:S01]  /*ff80*/  LDL.LU R137, [R1+0xc38] ;  /* 0x000c380001897983 */ /* 0x000ee20000300800 */
[----:B------:R-:W-:-:S03]  /*ff90*/  IMAD.MOV.U32 R136, RZ, RZ, R33 ;  /* 0x000000ffff887224 */ /* 0x000fc600078e0021 */
[----:B------:R-:W3:Y:S04]  /*ffa0*/  LDL.LU R33, [R1+0x1710] ;  /* 0x0017100001217983 */ /* 0x000ee80000300800 */
[----:B------:R-:W3:Y:S01]  /*ffb0*/  LDL.LU R30, [R1+0x170c] ;  /* 0x00170c00011e7983 */ /* 0x000ee20000300800 */
[----:B------:R-:W-:-:S03]  /*ffc0*/  IMAD.MOV.U32 R139, RZ, RZ, R27 ;  /* 0x000000ffff8b7224 */ /* 0x000fc600078e001b */
[----:B------:R-:W3:Y:S01]  /*ffd0*/  LDL.LU R31, [R1+0x1708] ;  /* 0x00170800011f7983 */ /* 0x000ee20000300800 */
[----:B------:R-:W-:-:S03]  /*ffe0*/  IMAD.MOV.U32 R138, RZ, RZ, R24 ;  /* 0x000000ffff8a7224 */ /* 0x000fc600078e0018 */
[----:B------:R-:W3:Y:S01]  /*fff0*/  LDL.LU R28, [R1+0x1704] ;  /* 0x00170400011c7983 */ /* 0x000ee20000300800 */
[----:B------:R-:W-:-:S03]  /*10000*/  IMAD.MOV.U32 R140, RZ, RZ, R25 ;  /* 0x000000ffff8c7224 */ /* 0x000fc600078e0019 */
[----:B------:R-:W3:Y:S04]  /*10010*/  LDL.LU R29, [R1+0x1700] ;  /* 0x00170000011d7983 */ /* 0x000ee80000300800 */
[----:B------:R-:W3:Y:S04]  /*10020*/  LDL.LU R26, [R1+0x16fc] ;  /* 0x0016fc00011a7983 */ /* 0x000ee80000300800 */
[----:B------:R-:W3:Y:S04]  /*10030*/  LDL.LU R27, [R1+0x16f8] ;  /* 0x0016f800011b7983 */ /* 0x000ee80000300800 */
[----:B------:R-:W3:Y:S04]  /*10040*/  LDL.LU R24, [R1+0x16f4] ;  /* 0x0016f40001187983 */ /* 0x000ee80000300800 */
[----:B------:R-:W3:Y:S04]  /*10050*/  LDL.LU R25, [R1+0x16f0] ;  /* 0x0016f00001197983 */ /* 0x000ee80000300800 */
[----:B------:R0:W-:Y:S04]  /*10060*/  STL.64 [R1+0x1488], R134 ;  /* 0x0014888601007387 */ /* 0x0001e80000100a00 */
[----:B0-----:R-:W3:Y:S04]  /*10070*/  LDL R134, [R1+0x80c] ;  /* 0x00080c0001867983 */ /* 0x001ee80000100800 */
[----:B------:R-:W3:Y:S04]  /*10080*/  LDL R135, [R1+0x810] ;  /* 0x0008100001877983 */ /* 0x000ee80000100800 */
        /* <DEDUP_REMOVED lines=9> */
[----:B------:R-:W-:Y:S04]  /*10120*/  STL.64 [R1+0x1468], R126 ;  /* 0x0014687e01007387 */ /* 0x000fe80000100a00 */
        /* <DEDUP_REMOVED lines=43> */
[----:B--2---:R-:W-:Y:S04]  /*103e0*/  STL.64 [R1+0x1308], R38 ;  /* 0x0013082601007387 */ /* 0x004fe80000100a00 */
[----:B----4-:R-:W-:Y:S04]  /*103f0*/  STL.64 [R1+0x1300], R36 ;  /* 0x0013002401007387 */ /* 0x010fe80000100a00 */
[----:B---3--:R-:W-:Y:S04]  /*10400*/  STL.64 [R1+0x12f8], R34 ;  /* 0x0012f82201007387 */ /* 0x008fe80000100a00 */
[----:B------:R-:W-:Y:S04]  /*10410*/  STL.64 [R1+0x12f0], R32 ;  /* 0x0012f02001007387 */ /* 0x000fe80000100a00 */
[----:B------:R-:W-:Y:S04]  /*10420*/  STL.64 [R1+0x12e8], R30 ;  /* 0x0012e81e01007387 */ /* 0x000fe80000100a00 */
[----:B------:R0:W-:Y:S04]  /*10430*/  STL.64 [R1+0x12e0], R28 ;  /* 0x0012e01c01007387 */ /* 0x0001e80000100a00 */
[----:B------:R1:W-:Y:S04]  /*10440*/  STL.64 [R1+0x12d8], R26 ;  /* 0x0012d81a01007387 */ /* 0x0003e80000100a00 */
[----:B------:R2:W-:Y:S04]  /*10450*/  STL.64 [R1+0x12d0], R24 ;  /* 0x0012d01801007387 */ /* 0x0005e80000100a00 */
[----:B0-----:R-:W3:Y:S04]  /*10460*/  LDL R29, [R1+0x7fc] ;  /* 0x0007fc00011d7983 */ /* 0x001ee80000100800 */
[----:B-1----:R-:W4:Y:S04]  /*10470*/  LDL R27, [R1+0x800] ;  /* 0x00080000011b7983 */ /* 0x002f280000100800 */
[----:B--2---:R-:W2:Y:S04]  /*10480*/  LDL R25, [R1+0x7f0] ;  /* 0x0007f00001197983 */ /* 0x004ea80000100800 */
[----:B------:R-:W2:Y:S01]  /*10490*/  LDL R26, [R1+0x7ec] ;  /* 0x0007ec00011a7983 */ /* 0x000ea20000100800 */
[----:B------:R-:W-:-:S02]  /*104a0*/  PRMT R174, RZ, 0x7610, R174 ;  /* 0x00007610ffae7816 */ /* 0x000fc400000000ae */
[----:B------:R-:W-:Y:S01]  /*104b0*/  PRMT R173, RZ, 0x7610, R173 ;  /* 0x00007610ffad7816 */ /* 0x000fe200000000ad */
[----:B------:R-:W2:Y:S04]  /*104c0*/  LDL R28, [R1+0x7dc] ;  /* 0x0007dc00011c7983 */ /* 0x000ea80000100800 */
[----:B------:R0:W2:Y:S01]  /*104d0*/  @!P0 LDG.E.U8 R174, desc[UR6][R6.64] ;  /* 0x0000000606ae8981 */ /* 0x0000a2000c1e1100 */
[----:B------:R-:W-:Y:S02]  /*104e0*/  PRMT R172, RZ, 0x7610, R172 ;  /* 0x00007610ffac7816 */ /* 0x000fe400000000ac */
[----:B------:R-:W-:Y:S01]  /*104f0*/  PRMT R171, RZ, 0x7610, R171 ;  /* 0x00007610ffab7816 */ /* 0x000fe200000000ab */
[----:B------:R-:W2:Y:S01]  /*10500*/  LDL R24, [R1+0x7e0] ;  /* 0x0007e00001187983 */ /* 0x000ea20000100800 */
[----:B------:R-:W-:-:S03]  /*10510*/  PRMT R170, RZ, 0x7610, R170 ;  /* 0x00007610ffaa7816 */ /* 0x000fc600000000aa */
[----:B------:R-:W2:Y:S04]  /*10520*/  LDL R31, [R1+0x7cc] ;  /* 0x0007cc00011f7983 */ /* 0x000ea80000100800 */
[----:B------:R-:W2:Y:S01]  /*10530*/  LDL R30, [R1+0x7d0] ;  /* 0x0007d000011e7983 */ /* 0x000ea20000100800 */
[----:B------:R-:W-:Y:S02]  /*10540*/  PRMT R169, RZ, 0x7610, R169 ;  /* 0x00007610ffa97816 */ /* 0x000fe400000000a9 */
[----:B------:R-:W-:Y:S01]  /*10550*/  PRMT R168, RZ, 0x7610, R168 ;  /* 0x00007610ffa87816 */ /* 0x000fe200000000a8 */
[----:B------:R-:W2:Y:S01]  /*10560*/  LDL R32, [R1+0x70c] ;  /* 0x00070c0001207983 */ /* 0x000ea20000100800 */
[----:B0-----:R-:W-:Y:S02]  /*10570*/  @!P0 IMAD.MOV.U32 R7, RZ, RZ, R128 ;  /* 0x000000ffff078224 */ /* 0x001fe400078e0080 */
[----:B------:R-:W-:-:S05]  /*10580*/  @!P0 IMAD.MOV.U32 R6, RZ, RZ, R129 ;  /* 0x000000ffff068224 */ /* 0x000fca00078e0081 */
[----:B------:R0:W2:Y:S02]  /*10590*/  @!P0 LDG.E.U8 R173, desc[UR6][R6.64] ;  /* 0x0000000606ad8981 */ /* 0x0000a4000c1e1100 */
        /* <DEDUP_REMOVED lines=9> */
[----:B---3--:R-:W-:Y:S02]  /*10630*/  @!P0 IMAD.MOV.U32 R7, RZ, RZ, R29 ;  /* 0x000000ffff078224 */ /* 0x008fe400078e001d */
[----:B------:R-:W3:Y:S01]  /*10640*/  LDL R29, [R1+0x7bc] ;  /* 0x0007bc00011d7983 */ /* 0x000ee20000100800 */
[----:B----4-:R-:W-:-:S03]  /*10650*/  @!P0 IMAD.MOV.U32 R6, RZ, RZ, R27 ;  /* 0x000000ffff068224 */ /* 0x010fc600078e001b */
[----:B------:R-:W4:Y:S04]  /*10660*/  LDL R27, [R1+0x7c0] ;  /* 0x0007c000011b7983 */ /* 0x000f280000100800 */
[----:B------:R2:W4:Y:S02]  /*10670*/  @!P0 LDG.E.U8 R169, desc[UR6][R6.64] ;  /* 0x0000000606a98981 */ /* 0x000524000c1e1100 */
[----:B--2---:R-:W-:Y:S02]  /*10680*/  @!P0 IMAD.MOV.U32 R6, RZ, RZ, R25 ;  /* 0x000000ffff068224 */ /* 0x004fe400078e0019 */
[----:B------:R-:W2:Y:S01]  /*10690*/  LDL R25, [R1+0x7b0] ;  /* 0x0007b00001197983 */ /* 0x000ea20000100800 */
[----:B------:R-:W-:-:S03]  /*106a0*/  @!P0 IMAD.MOV.U32 R7, RZ, RZ, R26 ;  /* 0x000000ffff078224 */ /* 0x000fc600078e001a */
[----:B------:R-:W2:Y:S01]  /*106b0*/  LDL R26, [R1+0x7ac] ;  /* 0x0007ac00011a7983 */ /* 0x000ea20000100800 */
[----:B------:R-:W-:-:S03]  /*106c0*/  PRMT R167, RZ, 0x7610, R167 ;  /* 0x00007610ffa77816 */ /* 0x000fc600000000a7 */
[----:B------:R0:W2:Y:S01]  /*106d0*/  @!P0 LDG.E.U8 R168, desc[UR6][R6.64] ;  /* 0x0000000606a88981 */ /* 0x0000a2000c1e1100 */
[----:B------:R-:W-:Y:S01]  /*106e0*/  PRMT R166, RZ, 0x7610, R166 ;  /* 0x00007610ffa67816 */ /* 0x000fe200000000a6 */
[----:B0-----:R-:W-:Y:S02]  /*106f0*/  @!P0 IMAD.MOV.U32 R6, RZ, RZ, R24 ;  /* 0x000000ffff068224 */ /* 0x001fe400078e0018 */
[----:B------:R-:W-:Y:S01]  /*10700*/  @!P0 IMAD.MOV.U32 R7, RZ, RZ, R28 ;  /* 0x000000ffff078224 */ /* 0x000fe200078e001c */
[----:B------:R-:W2:Y:S04]  /*10710*/  LDL R24, [R1+0x7a0] ;  /* 0x0007a00001187983 */ /* 0x000ea80000100800 */
[----:B------:R0:W2:Y:S04]  /*10720*/  @!P0 LDG.E.U8 R167, desc[UR6][R6.64] ;  /* 0x0000000606a78981 */ /* 0x0000a8000c1e1100 */
[----:B------:R-:W2:Y:S01]  /*10730*/  LDL R28, [R1+0x79c] ;  /* 0x00079c00011c7983 */ /* 0x000ea20000100800 */
[----:B------:R-:W-:Y:S01]  /*10740*/  PRMT R165, RZ, 0x7610, R165 ;  /* 0x00007610ffa57816 */ /* 0x000fe200000000a5 */
[----:B0-----:R-:W-:-:S02]  /*10750*/  @!P0 IMAD.MOV.U32 R6, RZ, RZ, R30 ;  /* 0x000000ffff068224 */ /* 0x001fc400078e001e */
[----:B------:R-:W-:Y:S01]  /*10760*/  @!P0 IMAD.MOV.U32 R7, RZ, RZ, R31 ;  /* 0x000000ffff078224 */ /* 0x000fe200078e001f */
[----:B------:R-:W-:Y:S01]  /*10770*/  PRMT R164, RZ, 0x7610, R164 ;  /* 0x00007610ffa47816 */ /* 0x000fe200000000a4 */
[----:B------:R-:W2:Y:S04]  /*10780*/  LDL R31, [R1+0x76c] ;  /* 0x00076c00011f7983 */ /* 0x000ea80000100800 */
[----:B------:R3:W2:Y:S04]  /*10790*/  @!P0 LDG.E.U8 R166, desc[UR6][R6.64] ;  /* 0x0000000606a68981 */ /* 0x0006a8000c1e1100 */
[----:B------:R-:W2:Y:S01]  /*107a0*/  LDL R30, [R1+0x770] ;  /* 0x00077000011e7983 */ /* 0x000ea20000100800 */
[----:B---3--:R-:W-:-:S03]  /*107b0*/  @!P0 IMAD.MOV.U32 R7, RZ, RZ, R29 ;  /* 0x000000ffff078224 */ /* 0x008fc600078e001d */
        /* <DEDUP_REMOVED lines=25> */
[----:B------:R-:W-:Y:S02]  /*10950*/  PRMT R161, RZ, 0x7610, R161 ;  /* 0x00007610ffa17816 */ /* 0x000fe400000000a1 */
[----:B------:R-:W-:-:S04]  /*10960*/  PRMT R160, RZ, 0x7610, R160 ;  /* 0x00007610ffa07816 */ /* 0x000fc800000000a0 */
[----:B------:R0:W2:Y:S01]  /*10970*/  @!P0 LDG.E.U8 R161, desc[UR6][R6.64] ;  /* 0x0000000606a18981 */ /* 0x0000a2000c1e1100 */
[----:B------:R-:W-:Y:S01]  /*10980*/  PRMT R159, RZ, 0x7610, R159 ;  /* 0x00007610ff9f7816 */ /* 0x000fe2000000009f */
[----:B0-----:R-:W-:Y:S02]  /*10990*/  @!P0 IMAD.MOV.U32 R6, RZ, RZ, R30 ;  /* 0x000000ffff068224 */ /* 0x001fe400078e001e */
[----:B------:R-:W-:Y:S01]  /*109a0*/  @!P0 IMAD.MOV.U32 R7, RZ, RZ, R31 ;  /* 0x000000ffff078224 */ /* 0x000fe200078e001f */
[----:B------:R-:W-:Y:S01]  /*109b0*/  PRMT R158, RZ, 0x7610, R158 ;  /* 0x00007610ff9e7816 */ /* 0x000fe2000000009e */
[----:B------:R-:W2:Y:S04]  /*109c0*/  LDL R30, [R1+0x71c] ;  /* 0x00071c00011e7983 */ /* 0x000ea80000100800 */
[----:B------:R0:W2:Y:S02]  /*109d0*/  @!P0 LDG.E.U8 R160, desc[UR6][R6.64] ;  /* 0x0000000606a08981 */ /* 0x0000a4000c1e1100 */
[----:B0-----:R-:W-:-:S02]  /*109e0*/  @!P0 IMAD.MOV.U32 R6, RZ, RZ, R24 ;  /* 0x000000ffff068224 */ /* 0x001fc400078e0018 */
[----:B------:R-:W-:Y:S01]  /*109f0*/  @!P0 IMAD.MOV.U32 R7, RZ, RZ, R28 ;  /* 0x000000ffff078224 */ /* 0x000fe200078e001c */
[----:B------:R-:W2:Y:S04]  /*10a00*/  LDL R24, [R1+0x730] ;  /* 0x0007300001187983 */ /* 0x000ea80000100800 */
[----:B------:R-:W2:Y:S04]  /*10a10*/  LDL R28, [R1+0x72c] ;  /* 0x00072c00011c7983 */ /* 0x000ea80000100800 */
[----:B------:R3:W2:Y:S01]  /*10a20*/  @!P0 LDG.E.U8 R159, desc[UR6][R6.64] ;  /* 0x00000006069f8981 */ /* 0x0006a2000c1e1100 */
[----:B------:R-:W-:-:S02]  /*10a30*/  IMAD.MOV.U32 R135, RZ, RZ, R137 ;  /* 0x000000ffff877224 */ /* 0x000fc400078e0089 */
[----:B------:R-:W-:Y:S02]  /*10a40*/  IMAD.MOV.U32 R137, RZ, RZ, R138 ;  /* 0x000000ffff897224 */ /* 0x000fe400078e008a */
[----:B------:R-:W-:Y:S02]  /*10a50*/  IMAD.MOV.U32 R138, RZ, RZ, R139 ;  /* 0x000000ffff8a7224 */ /* 0x000fe400078e008b */
[----:B------:R-:W-:Y:S02]  /*10a60*/  IMAD.MOV.U32 R139, RZ, RZ, R140 ;  /* 0x000000ffff8b7224 */ /* 0x000fe400078e008c */
[----:B------:R-:W-:Y:S02]  /*10a70*/  IMAD.MOV.U32 R140, RZ, RZ, R143 ;  /* 0x000000ffff8c7224 */ /* 0x000fe400078e008f */
[----:B------:R-:W-:Y:S02]  /*10a80*/  IMAD.MOV.U32 R143, RZ, RZ, R5 ;  /* 0x000000ffff8f7224 */ /* 0x000fe400078e0005 */
[----:B---3--:R-:W-:-:S02]  /*10a90*/  @!P0 IMAD.MOV.U32 R7, RZ, RZ, R29 ;  /* 0x000000ffff078224 */ /* 0x008fc400078e001d */
[----:B----4-:R-:W-:Y:S02]  /*10aa0*/  @!P0 IMAD.MOV.U32 R6, RZ, RZ, R27 ;  /* 0x000000ffff068224 */ /* 0x010fe400078e001b */
[----:B------:R-:W3:Y:S04]  /*10ab0*/  LDL R27, [R1+0x720] ;  /* 0x00072000011b7983 */ /* 0x000ee80000100800 */
[----:B------:R2:W4:Y:S02]  /*10ac0*/  @!P0 LDG.E.U8 R158, desc[UR6][R6.64] ;  /* 0x00000006069e8981 */ /* 0x000524000c1e1100 */
[----:B--2---:R-:W-:Y:S02]  /*10ad0*/  @!P0 IMAD.MOV.U32 R6, RZ, RZ, R25 ;  /* 0x000000ffff068224 */ /* 0x004fe400078e0019 */
[----:B------:R-:W2:Y:S01]  /*10ae0*/  LDL R25, [R1+0x710] ;  /* 0x0007100001197983 */ /* 0x000ea20000100800 */
[----:B------:R-:W-:-:S03]  /*10af0*/  @!P0 IMAD.MOV.U32 R7, RZ, RZ, R26 ;  /* 0x000000ffff078224 */ /* 0x000fc600078e001a */
[----:B------:R-:W4:Y:S04]  /*10b00*/  LDL.LU R29, [R1+0x6cc] ;  /* 0x0006cc00011d7983 */ /* 0x000f280000300800 */
[----:B------:R-:W4:Y:S04]  /*10b10*/  LDL.LU R26, [R1+0x6ac] ;  /* 0x0006ac00011a7983 */ /* 0x000f280000300800 */
[----:B------:R-:W4:Y:S01]  /*10b20*/  LDL R5, [R1+0x700] ;  /* 0x0007000001057983 */ /* 0x000f220000100800 */
[----:B------:R-:W-:Y:S02]  /*10b30*/  PRMT R157, RZ, 0x7610, R157 ;  /* 0x00007610ff9d7816 */ /* 0x000fe4000000009d */
[----:B------:R-:W-:Y:S01]  /*10b40*/  PRMT R156, RZ, 0x7610, R156 ;  /* 0x00007610ff9c7816 */ /* 0x000fe2000000009c */
[----:B------:R-:W4:Y:S04]  /*10b50*/  LDL R31, [R1+0x6fc] ;  /* 0x0006fc00011f7983 */ /* 0x000f280000100800 */
[----:B------:R0:W4:Y:S01]  /*10b60*/  @!P0 LDG.E.U8 R157, desc[UR6][R6.64] ;  /* 0x00000006069d8981 */ /* 0x000122000c1e1100 */
[----:B------:R-:W-:-:S02]  /*10b70*/  PRMT R155, RZ, 0x7610, R155 ;  /* 0x00007610ff9b7816 */ /* 0x000fc4000000009b */
[----:B------:R-:W-:Y:S01]  /*10b80*/  PRMT R154, RZ, 0x7610, R154 ;  /* 0x00007610ff9a7816 */ /* 0x000fe2000000009a */
[----:B0-----:R-:W-:Y:S02]  /*10b90*/  @!P0 IMAD.MOV.U32 R6, RZ, RZ, R24 ;  /* 0x000000ffff068224 */ /* 0x001fe400078e0018 */
[----:B------:R-:W-:Y:S02]  /*10ba0*/  @!P0 IMAD.MOV.U32 R7, RZ, RZ, R28 ;  /* 0x000000ffff078224 */ /* 0x000fe400078e001c */
[----:B------:R-:W4:Y:S04]  /*10bb0*/  LDL.LU R28, [R1+0x6a0] ;  /* 0x0006a000011c7983 */ /* 0x000f280000300800 */
[----:B------:R0:W4:Y:S04]  /*10bc0*/  @!P0 LDG.E.U8 R156, desc[UR6][R6.64] ;  /* 0x00000006069c8981 */ /* 0x000128000c1e1100 */
[----:B------:R-:W4:Y:S04]  /*10bd0*/  LDL.LU R24, [R1+0x6bc] ;  /* 0x0006bc0001187983 */ /* 0x000f280000300800 */
[----:B------:R-:W4:Y:S01]  /*10be0*/  LDL R33, [R1+0x6e0] ;  /* 0x0006e00001217983 */ /* 0x000f220000100800 */
[----:B0-----:R-:W-:-:S03]  /*10bf0*/  @!P0 IMAD.MOV.U32 R7, RZ, RZ, R30 ;  /* 0x000000ffff078224 */ /* 0x001fc600078e001e */
[----:B------:R-:W4:Y:S01]  /*10c00*/  LDL R30, [R1+0x6ec] ;  /* 0x0006ec00011e7983 */ /* 0x000f220000100800 */
[----:B---3--:R-:W-:-:S03]  /*10c10*/  @!P0 IMAD.MOV.U32 R6, RZ, RZ, R27 ;  /* 0x000000ffff068224 */ /* 0x008fc600078e001b */
[----:B------:R-:W3:Y:S04]  /*10c20*/  LDL R27, [R1+0x6f0] ;  /* 0x0006f000011b7983 */ /* 0x000ee80000100800 */
[----:B------:R2:W3:Y:S02]  /*10c30*/  @!P0 LDG.E.U8 R155, desc[UR6][R6.64] ;  /* 0x00000006069b8981 */ /* 0x0004e4000c1e1100 */
[----:B--2---:R-:W-:Y:S02]  /*10c40*/  @!P0 IMAD.MOV.U32 R6, RZ, RZ, R25 ;  /* 0x000000ffff068224 */ /* 0x004fe400078e0019 */
[----:B------:R-:W-:Y:S02]  /*10c50*/  @!P0 IMAD.MOV.U32 R7, RZ, RZ, R32 ;  /* 0x000000ffff078224 */ /* 0x000fe400078e0020 */
[----:B------:R-:W2:Y:S04]  /*10c60*/  LDL.LU R32, [R1+0x69c] ;  /* 0x00069c0001207983 */ /* 0x000ea80000300800 */
[----:B------:R4:W2:Y:S04]  /*10c70*/  @!P0 LDG.E.U8 R154, desc[UR6][R6.64] ;  /* 0x00000006069a8981 */ /* 0x0008a8000c1e1100 */
[----:B------:R-:W2:Y:S01]  /*10c80*/  LDL.LU R25, [R1+0x690] ;  /* 0x0006900001197983 */ /* 0x000ea20000300800 */
[----:B----4-:R-:W-:-:S03]  /*10c90*/  @!P0 IMAD.MOV.U32 R6, RZ, RZ, R5 ;  /* 0x000000ffff068224 */ /* 0x010fc600078e0005 */
[----:B------:R-:W4:Y:S01]  /*10ca0*/  LDL R5, [R1+0x6d0] ;  /* 0x0006d00001057983 */ /* 0x000f220000100800 */
[----:B------:R-:W-:Y:S01]  /*10cb0*/  PRMT R153, RZ, 0x7610, R153 ;  /* 0x00007610ff997816 */ /* 0x000fe20000000099 */
[----:B------:R-:W-:Y:S01]  /*10cc0*/  @!P0 IMAD.MOV.U32 R7, RZ, RZ, R31 ;  /* 0x000000ffff078224 */ /* 0x000fe200078e001f */
[----:B------:R-:W-:Y:S01]  /*10cd0*/  PRMT R152, RZ, 0x7610, R152 ;  /* 0x00007610ff987816 */ /* 0x000fe20000000098 */
[----:B------:R-:W2:Y:S04]  /*10ce0*/  LDL.LU R31, [R1+0x68c] ;  /* 0x00068c00011f7983 */ /* 0x000ea80000300800 */
[----:B------:R0:W2:Y:S01]  /*10cf0*/  @!P0 LDG.E.U8 R153, desc[UR6][R6.64] ;  /* 0x0000000606998981 */ /* 0x0000a2000c1e1100 */
[----:B------:R-:W-:Y:S01]  /*10d00*/  PRMT R23, RZ, 0x7610, R23 ;  /* 0x00007610ff177816 */ /* 0x000fe20000000017 */
[----:B0-----:R-:W-:-:S02]  /*10d10*/  @!P0 IMAD.MOV.U32 R7, RZ, RZ, R30 ;  /* 0x000000ffff078224 */ /* 0x001fc400078e001e */
[----:B------:R-:W2:Y:S01]  /*10d20*/  LDL.LU R30, [R1+0x67c] ;  /* 0x00067c00011e7983 */ /* 0x000ea20000300800 */
[----:B---3--:R-:W-:-:S03]  /*10d30*/  @!P0 IMAD.MOV.U32 R6, RZ, RZ, R27 ;  /* 0x000000ffff068224 */ /* 0x008fc600078e001b */
[----:B------:R-:W3:Y:S04]  /*10d40*/  LDL.LU R27, [R1+0x680] ;  /* 0x00068000011b7983 */ /* 0x000ee80000300800 */
[----:B------:R0:W3:Y:S04]  /*10d50*/  @!P0 LDG.E.U8 R152, desc[UR6][R6.64] ;  /* 0x0000000606988981 */ /* 0x0000e8000c1e1100 */
[----:B------:R1:W-:Y:S01]  /*10d60*/  STL [R1+0x1264], R3 ;  /* 0x0012640301007387 */ /* 0x0003e20000100800 */
[----:B0-----:R-:W-:Y:S02]  /*10d70*/  @!P0 IMAD.MOV.U32 R6, RZ, RZ, R33 ;  /* 0x000000ffff068224 */ /* 0x001fe400078e0021 */
[----:B------:R-:W-:-:S05]  /*10d80*/  @!P0 IMAD.MOV.U32 R7, RZ, RZ, R3 ;  /* 0x000000ffff078224 */ /* 0x000fca00078e0003 */
[----:B------:R4:W3:Y:S02]  /*10d90*/  @!P0 LDG.E.U8 R23, desc[UR6][R6.64] ;  /* 0x0000000606178981 */ /* 0x0008e4000c1e1100 */
[----:B----4-:R-:W-:Y:S02]  /*10da0*/  @!P0 IMAD.MOV.U32 R6, RZ, RZ, R5 ;  /* 0x000000ffff068224 */ /* 0x010fe400078e0005 */
[----:B------:R-:W4:Y:S01]  /*10db0*/  LDL.LU R5, [R1+0x618] ;  /* 0x0006180001057983 */ /* 0x000f220000300800 */
[----:B------:R-:W-:Y:S01]  /*10dc0*/  PRMT R22, RZ, 0x7610, R22 ;  /* 0x00007610ff167816 */ /* 0x000fe20000000016 */
[----:B------:R-:W-:Y:S01]  /*10dd0*/  @!P0 IMAD.MOV.U32 R7, RZ, RZ, R29 ;  /* 0x000000ffff078224 */ /* 0x000fe200078e001d */
[----:B------:R-:W-:Y:S01]  /*10de0*/  PRMT R21, RZ, 0x7610, R21 ;  /* 0x00007610ff157816 */ /* 0x000fe20000000015 */
[----:B------:R-:W3:Y:S04]  /*10df0*/  LDL.LU R134, [R1+0x608] ;  /* 0x0006080001867983 */ /* 0x000ee80000300800 */
[----:B------:R0:W3:Y:S01]  /*10e00*/  @!P0 LDG.E.U8 R22, desc[UR6][R6.64] ;  /* 0x0000000606168981 */ /* 0x0000e2000c1e1100 */
[----:B------:R-:W-:Y:S01]  /*10e10*/  PRMT R20, RZ, 0x7610, R20 ;  /* 0x00007610ff147816 */ /* 0x000fe20000000014 */
[----:B0-----:R-:W-:-:S02]  /*10e20*/  @!P0 IMAD.MOV.U32 R6, RZ, RZ, R4 ;  /* 0x000000ffff068224 */ /* 0x001fc400078e0004 */
[----:B------:R-:W-:-:S05]  /*10e30*/  @!P0 IMAD.MOV.U32 R7, RZ, RZ, R24 ;  /* 0x000000ffff078224 */ /* 0x000fca00078e0018 */
[----:B------:R0:W3:Y:S01]  /*10e40*/  @!P0 LDG.E.U8 R21, desc[UR6][R6.64] ;  /* 0x0000000606158981 */ /* 0x0000e2000c1e1100 */
[----:B------:R-:W-:Y:S01]  /*10e50*/  PRMT R19, RZ, 0x7610, R19 ;  /* 0x00007610ff137816 */ /* 0x000fe20000000013 */
[----:B0-----:R-:W-:Y:S02]  /*10e60*/  @!P0 IMAD.MOV.U32 R6, RZ, RZ, R2 ;  /* 0x000000ffff068224 */ /* 0x001fe400078e0002 */
[----:B------:R-:W-:-:S05]  /*10e70*/  @!P0 IMAD.MOV.U32 R7, RZ, RZ, R26 ;  /* 0x000000ffff078224 */ /* 0x000fca00078e001a */
[----:B------:R0:W3:Y:S04]  /*10e80*/  @!P0 LDG.E.U8 R20, desc[UR6][R6.64] ;  /* 0x0000000606148981 */ /* 0x0000e8000c1e1100 */
[----:B------:R3:W-:Y:S04]  /*10e90*/  STL [R1+0x14d0], R4 ;  /* 0x0014d00401007387 */ /* 0x0007e80000100800 */
[----:B-1----:R-:W3:Y:S01]  /*10ea0*/  LDL.LU R3, [R1+0x66c] ;  /* 0x00066c0001037983 */ /* 0x002ee20000300800 */
[----:B0-----:R-:W-:Y:S02]  /*10eb0*/  @!P0 IMAD.MOV.U32 R6, RZ, RZ, R28 ;  /* 0x000000ffff068224 */ /* 0x001fe400078e001c */
[----:B--2---:R-:W-:-:S05]  /*10ec0*/  @!P0 IMAD.MOV.U32 R7, RZ, RZ, R32 ;  /* 0x000000ffff078224 */ /* 0x004fca00078e0020 */
[----:B------:R4:W2:Y:S02]  /*10ed0*/  @!P0 LDG.E.U8 R19, desc[UR6][R6.64] ;  /* 0x0000000606138981 */ /* 0x0008a4000c1e1100 */
[----:B----4-:R-:W-:Y:S02]  /*10ee0*/  LOP3.LUT R6, R5, 0xffff, RZ, 0xc0, !PT ;  /* 0x0000ffff05067812 */ /* 0x010fe400078ec0ff */
[----:B------:R-:W-:Y:S02]  /*10ef0*/  LOP3.LUT R5, R14, 0xffff, RZ, 0xc0, !PT ;  /* 0x0000ffff0e057812 */ /* 0x000fe400078ec0ff */
[----:B------:R-:W4:Y:S01]  /*10f00*/  LDL.LU R14, [R1+0x670] ;  /* 0x00067000010e7983 */ /* 0x000f220000300800 */
[----:B------:R-:W-:Y:S01]  /*10f10*/  PRMT R18, RZ, 0x7610, R18 ;  /* 0x00007610ff127816 */ /* 0x000fe20000000012 */
[----:B------:R-:W-:Y:S01]  /*10f20*/  @!P0 IMAD.MOV.U32 R7, RZ, RZ, R31 ;  /* 0x000000ffff078224 */ /* 0x000fe200078e001f */
[----:B------:R-:W-:Y:S01]  /*10f30*/  PRMT R33, R6, 0x3340, R5 ;  /* 0x0000334006217816 */ /* 0x000fe20000000005 */
[----:B------:R-:W-:Y:S01]  /*10f40*/  @!P0 IMAD.MOV.U32 R6, RZ, RZ, R25 ;  /* 0x000000ffff068224 */ /* 0x000fe200078e0019 */
[----:B------:R-:W-:Y:S01]  /*10f50*/  LOP3.LUT R5, R252, 0xffff, RZ, 0xc0, !PT ;  /* 0x0000fffffc057812 */ /* 0x000fe200078ec0ff */
[----:B------:R-:W2:Y:S04]  /*10f60*/  LDL.LU R127, [R1+0x648] ;  /* 0x00064800017f7983 */ /* 0x000ea80000300800 */
[----:B------:R3:W2:Y:S01]  /*10f70*/  @!P0 LDG.E.U8 R18, desc[UR6][R6.64] ;  /* 0x0000000606128981 */ /* 0x0006a2000c1e1100 */
[----:B------:R-:W-:-:S02]  /*10f80*/  PRMT R17, RZ, 0x7610, R17 ;  /* 0x00007610ff117816 */ /* 0x000fc40000000011 */
[----:B------:R-:W-:Y:S01]  /*10f90*/  PRMT R16, RZ, 0x7610, R16 ;  /* 0x00007610ff107816 */ /* 0x000fe20000000010 */
[----:B------:R-:W2:Y:S04]  /*10fa0*/  LDL.LU R128, [R1+0x644] ;  /* 0x0006440001807983 */ /* 0x000ea80000300800 */
[----:B------:R-:W2:Y:S01]  /*10fb0*/  LDL.LU R129, [R1+0x640] ;  /* 0x0006400001817983 */ /* 0x000ea20000300800 */
[----:B---3--:R-:W-:Y:S01]  /*10fc0*/  LOP3.LUT R6, R134, 0xffff, RZ, 0xc0, !PT ;  /* 0x0000ffff86067812 */ /* 0x008fe200078ec0ff */
[----:B------:R-:W-:Y:S02]  /*10fd0*/  @!P0 IMAD.MOV.U32 R7, RZ, RZ, R30 ;  /* 0x000000ffff078224 */ /* 0x000fe400078e001e */
[----:B------:R-:W3:Y:S01]  /*10fe0*/  LDL.LU R130, [R1+0x63c] ;  /* 0x00063c0001827983 */ /* 0x000ee20000300800 */
[----:B------:R-:W-:Y:S01]  /*10ff0*/  PRMT R252, R6, 0x3340, R5 ;  /* 0x0000334006fc7816 */ /* 0x000fe20000000005 */
[----:B------:R-:W-:Y:S01]  /*11000*/  @!P0 IMAD.MOV.U32 R6, RZ, RZ, R27 ;  /* 0x000000ffff068224 */ /* 0x000fe200078e001b */
[----:B------:R-:W-:Y:S01]  /*11010*/  LOP3.LUT R5, R248, 0xffff, RZ, 0xc0, !PT ;  /* 0x0000fffff8057812 */ /* 0x000fe200078ec0ff */
[----:B------:R-:W3:Y:S04]  /*11020*/  LDL R34, [R1+0xc44] ;  /* 0x000c440001227983 */ /* 0x000ee80000100800 */
[----:B------:R0:W3:Y:S04]  /*11030*/  @!P0 LDG.E.U8 R17, desc[UR6][R6.64] ;  /* 0x0000000606118981 */ /* 0x0000e8000c1e1100 */
[----:B------:R-:W2:Y:S01]  /*11040*/  LDL.LU R4, [R1+0x660] ;  /* 0x0006600001047983 */ /* 0x000ea20000300800 */
[----:B0-----:R-:W-:-:S04]  /*11050*/  LOP3.LUT R6, R251, 0xffff, RZ, 0xc0, !PT ;  /* 0x0000fffffb067812 */ /* 0x001fc800078ec0ff */
[----:B------:R-:W-:Y:S01]  /*11060*/  PRMT R248, R6, 0x3340, R5 ;  /* 0x0000334006f87816 */ /* 0x000fe20000000005 */
[----:B------:R-:W-:Y:S02]  /*11070*/  @!P0 IMAD.MOV.U32 R7, RZ, RZ, R3 ;  /* 0x000000ffff078224 */ /* 0x000fe400078e0003 */
[----:B----4-:R-:W-:-:S05]  /*11080*/  @!P0 IMAD.MOV.U32 R6, RZ, RZ, R14 ;  /* 0x000000ffff068224 */ /* 0x010fca00078e000e */
[----:B------:R0:W4:Y:S02]  /*11090*/  @!P0 LDG.E.U8 R16, desc[UR6][R6.64] ;  /* 0x0000000606108981 */ /* 0x000124000c1e1100 */
[----:B0-----:R-:W-:Y:S02]  /*110a0*/  LOP3.LUT R6, R247, 0xffff, RZ, 0xc0, !PT ;  /* 0x0000fffff7067812 */ /* 0x001fe400078ec0ff */
[----:B------:R-:W3:Y:S01]  /*110b0*/  LDL.LU R247, [R1+0x65c] ;  /* 0x00065c0001f77983 */ /* 0x000ee20000300800 */
[----:B------:R-:W-:Y:S01]  /*110c0*/  LOP3.LUT R5, R244, 0xffff, RZ, 0xc0, !PT ;  /* 0x0000fffff4057812 */ /* 0x000fe200078ec0ff */
[----:B------:R-:W-:Y:S02]  /*110d0*/  IMAD.MOV.U32 R134, RZ, RZ, R135 ;  /* 0x000000ffff867224 */ /* 0x000fe400078e0087 */
[----:B------:R-:W-:Y:S01]  /*110e0*/  IMAD.MOV.U32 R131, RZ, RZ, R9 ;  /* 0x000000ffff837224 */ /* 0x000fe200078e0009 */
[--C-:B------:R-:W-:Y:S01]  /*110f0*/  PRMT R244, R6, 0x3340, R5.reuse ;  /* 0x0000334006f47816 */ /* 0x100fe20000000005 */
[----:B------:R-:W-:Y:S01]  /*11100*/  IMAD.MOV.U32 R132, RZ, RZ, R10 ;  /* 0x000000ffff847224 */ /* 0x000fe200078e000a */
[----:B------:R-:W-:Y:S01]  /*11110*/  PRMT R5, RZ, 0x7610, R5 ;  /* 0x00007610ff057816 */ /* 0x000fe20000000005 */
[----:B------:R-:W-:Y:S01]  /*11120*/  IMAD.MOV.U32 R135, RZ, RZ, R8 ;  /* 0x000000ffff877224 */ /* 0x000fe200078e0008 */
[----:B------:R-:W-:Y:S01]  /*11130*/  LOP3.LUT R9, R243, 0xffff, RZ, 0xc0, !PT ;  /* 0x0000fffff3097812 */ /* 0x000fe200078ec0ff */
[----:B------:R-:W-:Y:S01]  /*11140*/  IMAD.MOV.U32 R133, RZ, RZ, R136 ;  /* 0x000000ffff857224 */ /* 0x000fe200078e0088 */
[----:B------:R-:W-:Y:S01]  /*11150*/  LOP3.LUT R8, R239, 0xffff, RZ, 0xc0, !PT ;  /* 0x0000ffffef087812 */ /* 0x000fe200078ec0ff */
[----:B------:R-:W4:Y:S01]  /*11160*/  LDL.LU R123, [R1+0x638] ;  /* 0x00063800017b7983 */ /* 0x000f220000300800 */
[----:B--2---:R-:W-:-:S03]  /*11170*/  @!P0 IMAD.MOV.U32 R6, RZ, RZ, R4 ;  /* 0x000000ffff068224 */ /* 0x004fc600078e0004 */
[----:B------:R-:W2:Y:S01]  /*11180*/  LDL.LU R124, [R1+0x634] ;  /* 0x00063400017c7983 */ /* 0x000ea20000300800 */
[----:B------:R-:W-:-:S03]  /*11190*/  IMAD.MOV.U32 R136, RZ, RZ, R11 ;  /* 0x000000ffff887224 */ /* 0x000fc600078e000b */
[----:B------:R-:W2:Y:S04]  /*111a0*/  LDL.LU R125, [R1+0x630] ;  /* 0x00063000017d7983 */ /* 0x000ea80000300800 */
[----:B------:R-:W2:Y:S01]  /*111b0*/  LDL.LU R126, [R1+0x62c] ;  /* 0x00062c00017e7983 */ /* 0x000ea20000300800 */
[----:B---3--:R-:W-:-:S05]  /*111c0*/  @!P0 IMAD.MOV.U32 R7, RZ, RZ, R247 ;  /* 0x000000ffff078224 */ /* 0x008fca00078e00f7 */
[----:B------:R0:W3:Y:S02]  /*111d0*/  @!P0 LDG.E.U8 R5, desc[UR6][R6.64] ;  /* 0x0000000606058981 */ /* 0x0000e4000c1e1100 */
[----:B0-----:R-:W-:Y:S02]  /*111e0*/  LOP3.LUT R7, R235, 0xffff, RZ, 0xc0, !PT ;  /* 0x0000ffffeb077812 */ /* 0x001fe400078ec0ff */
[----:B------:R-:W-:Y:S02]  /*111f0*/  LOP3.LUT R6, R232, 0xffff, RZ, 0xc0, !PT ;  /* 0x0000ffffe8067812 */ /* 0x000fe400078ec0ff */
[----:B------:R-:W-:Y:S02]  /*11200*/  PRMT R232, R9, 0x3340, R8 ;  /* 0x0000334009e87816 */ /* 0x000fe40000000008 */
[----:B------:R-:W-:Y:S02]  /*11210*/  PRMT R10, R7, 0x3340, R6 ;  /* 0x00003340070a7816 */ /* 0x000fe40000000006 */
[----:B------:R-:W-:-:S02]  /*11220*/  LOP3.LUT R9, R229, 0xffff, RZ, 0xc0, !PT ;  /* 0x0000ffffe5097812 */ /* 0x000fc400078ec0ff */
[----:B------:R-:W-:Y:S02]  /*11230*/  LOP3.LUT R8, R226, 0xffff, RZ, 0xc0, !PT ;  /* 0x0000ffffe2087812 */ /* 0x000fe400078ec0ff */
[----:B------:R-:W-:Y:S02]  /*11240*/  LOP3.LUT R7, R223, 0xffff, RZ, 0xc0, !PT ;  /* 0x0000ffffdf077812 */ /* 0x000fe400078ec0ff */
[----:B------:R-:W-:Y:S02]  /*11250*/  LOP3.LUT R6, R220, 0xffff, RZ, 0xc0, !PT ;  /* 0x0000ffffdc067812 */ /* 0x000fe400078ec0ff */
[----:B------:R-:W-:Y:S02]  /*11260*/  PRMT R11, R9, 0x3340, R8 ;  /* 0x00003340090b7816 */ /* 0x000fe40000000008 */
[----:B------:R-:W-:Y:S02]  /*11270*/  PRMT R6, R7, 0x3340, R6 ;  /* 0x0000334007067816 */ /* 0x000fe40000000006 */
[----:B------:R-:W-:-:S02]  /*11280*/  PRMT R8, R33, 0x5410, R252 ;  /* 0x0000541021087816 */ /* 0x000fc400000000fc */
[----:B------:R-:W-:Y:S02]  /*11290*/  PRMT R9, R248, 0x5410, R244 ;  /* 0x00005410f8097816 */ /* 0x000fe400000000f4 */
[----:B------:R-:W-:Y:S02]  /*112a0*/  PRMT R10, R232, 0x5410, R10 ;  /* 0x00005410e80a7816 */ /* 0x000fe4000000000a */
[----:B------:R-:W-:Y:S02]  /*112b0*/  PRMT R11, R11, 0x5410, R6 ;  /* 0x000054100b0b7816 */ /* 0x000fe40000000006 */
[----:B------:R-:W-:-:S03]  /*112c0*/  LOP3.LUT R7, R129, 0xffff, RZ, 0xc0, !PT ;  /* 0x0000ffff81077812 */ /* 0x000fc600078ec0ff */
[----:B------:R0:W-:Y:S01]  /*112d0*/  STS.128 [R34+UR4], R8 ;  /* 0x0000000822007988 */ /* 0x0001e20008000c04 */
[----:B------:R-:W-:Y:S02]  /*112e0*/  LOP3.LUT R6, R130, 0xffff, RZ, 0xc0, !PT ;  /* 0x0000ffff82067812 */ /* 0x000fe400078ec0ff */
[----:B0-----:R-:W-:Y:S02]  /*112f0*/  LOP3.LUT R9, R127, 0xffff, RZ, 0xc0, !PT ;  /* 0x0000ffff7f097812 */ /* 0x001fe400078ec0ff */
[----:B------:R-:W-:Y:S01]  /*11300*/  LOP3.LUT R8, R128, 0xffff, RZ, 0xc0, !PT ;  /* 0x0000ffff80087812 */ /* 0x000fe200078ec0ff */
[----:B------:R-:W3:Y:S04]  /*11310*/  LDL.LU R127, [R1+0x628] ;  /* 0x00062800017f7983 */ /* 0x000ee80000300800 */
[----:B------:R-:W3:Y:S04]  /*11320*/  LDL.LU R128, [R1+0x620] ;  /* 0x0006200001807983 */ /* 0x000ee80000300800 */
[----:B------:R-:W3:Y:S04]  /*11330*/  LDL.LU R129, [R1+0x614] ;  /* 0x0006140001817983 */ /* 0x000ee80000300800 */
[----:B------:R-:W3:Y:S04]  /*11340*/  LDL.LU R130, [R1+0x604] ;  /* 0x0006040001827983 */ /* 0x000ee80000300800 */
[----:B------:R-:W3:Y:S01]  /*11350*/  LDL R33, [R1+0xc40] ;  /* 0x000c400001217983 */ /* 0x000ee20000100800 */
[----:B------:R-:W-:-:S02]  /*11360*/  PRMT R232, R9, 0x3340, R8 ;  /* 0x0000334009e87816 */ /* 0x000fc40000000008 */
[----:B------:R-:W-:Y:S02]  /*11370*/  PRMT R229, R7, 0x3340, R6 ;  /* 0x0000334007e57816 */ /* 0x000fe40000000006 */
[----:B----4-:R-:W-:Y:S02]  /*11380*/  LOP3.LUT R9, R123, 0xffff, RZ, 0xc0, !PT ;  /* 0x0000ffff7b097812 */ /* 0x010fe400078ec0ff */
[----:B--2---:R-:W-:Y:S02]  /*11390*/  LOP3.LUT R8, R124, 0xffff, RZ, 0xc0, !PT ;  /* 0x0000ffff7c087812 */ /* 0x004fe400078ec0ff */
[----:B------:R-:W-:Y:S02]  /*113a0*/  LOP3.LUT R7, R125, 0xffff, RZ, 0xc0, !PT ;  /* 0x0000ffff7d077812 */ /* 0x000fe400078ec0ff */
[----:B------:R-:W-:Y:S02]  /*113b0*/  LOP3.LUT R6, R126, 0xffff, RZ, 0xc0, !PT ;  /* 0x0000ffff7e067812 */ /* 0x000fe400078ec0ff */
[----:B------:R-:W-:-:S02]  /*113c0*/  PRMT R226, R9, 0x3340, R8 ;  /* 0x0000334009e27816 */ /* 0x000fc40000000008 */
[----:B------:R-:W-:Y:S01]  /*113d0*/  PRMT R223, R7, 0x3340, R6 ;  /* 0x0000334007df7816 */ /* 0x000fe20000000006 */
[----:B------:R-:W-:Y:S02]  /*113e0*/  IMAD.MOV.U32 R244, RZ, RZ, R31 ;  /* 0x000000fffff47224 */ /* 0x000fe400078e001f */
[----:B------:R-:W-:Y:S02]  /*113f0*/  IMAD.MOV.U32 R235, RZ, RZ, R30 ;  /* 0x000000ffffeb7224 */ /* 0x000fe400078e001e */
[----:B------:R-:W-:Y:S02]  /*11400*/  IMAD.MOV.U32 R248, RZ, RZ, R135 ;  /* 0x000000fffff87224 */ /* 0x000fe400078e0087 */
[----:B------:R-:W-:Y:S02]  /*11410*/  IMAD.MOV.U32 R252, RZ, RZ, R138 ;  /* 0x000000fffffc7224 */ /* 0x000fe400078e008a */
[----:B------:R-:W-:Y:S02]  /*11420*/  IMAD.MOV.U32 R239, RZ, RZ, R141 ;  /* 0x000000ffffef7224 */ /* 0x000fe400078e008d */
[----:B------:R-:W-:-:S02]  /*11430*/  IMAD.MOV.U32 R243, RZ, RZ, R143 ;  /* 0x000000fffff37224 */ /* 0x000fc400078e008f */
[----:B------:R-:W-:Y:S01]  /*11440*/  IMAD.MOV.U32 R251, RZ, RZ, R146 ;  /* 0x000000fffffb7224 */ /* 0x000fe200078e0092 */
[----:B---3--:R-:W-:Y:S02]  /*11450*/  LOP3.LUT R9, R127, 0xffff, RZ, 0xc0, !PT ;  /* 0x0000ffff7f097812 */ /* 0x008fe400078ec0ff */
[----:B------:R-:W-:Y:S02]  /*11460*/  LOP3.LUT R8, R128, 0xffff, RZ, 0xc0, !PT ;  /* 0x0000ffff80087812 */ /* 0x000fe400078ec0ff */
[----:B------:R-:W-:Y:S02]  /*11470*/  LOP3.LUT R7, R129, 0xffff, RZ, 0xc0, !PT ;  /* 0x0000ffff81077812 */ /* 0x000fe400078ec0ff */
[----:B------:R-:W-:Y:S02]  /*11480*/  LOP3.LUT R6, R130, 0xffff, RZ, 0xc0, !PT ;  /* 0x0000ffff82067812 */ /* 0x000fe400078ec0ff */
[----:B------:R-:W-:Y:S02]  /*11490*/  PRMT R220, R9, 0x3340, R8 ;  /* 0x0000334009dc7816 */ /* 0x000fe40000000008 */
[----:B------:R-:W-:-:S02]  /*114a0*/  PRMT R10, R7, 0x3340, R6 ;  /* 0x00003340070a7816 */ /* 0x000fc40000000006 */
        /* <DEDUP_REMOVED lines=10> */
[----:B------:R-:W-:Y:S02]  /*11550*/  LOP3.LUT R7, R234, 0xffff, RZ, 0xc0, !PT ;  /* 0x0000ffffea077812 */ /* 0x000fe400078ec0ff */
[----:B------:R-:W-:Y:S01]  /*11560*/  LOP3.LUT R6, R231, 0xffff, RZ, 0xc0, !PT ;  /* 0x0000ffffe7067812 */ /* 0x000fe200078ec0ff */
[----:B------:R0:W-:Y:S03]  /*11570*/  STS.128 [R34+UR4+0x4000], R8 ;  /* 0x0040000822007988 */ /* 0x0001e60008000c04 */
[----:B------:R-:W-:-:S02]  /*11580*/  PRMT R223, R7, 0x3340, R6 ;  /* 0x0000334007df7816 */ /* 0x000fc40000000006 */
[----:B------:R-:W-:Y:S02]  /*11590*/  LOP3.LUT R7, R222, 0xffff, RZ, 0xc0, !PT ;  /* 0x0000ffffde077812 */ /* 0x000fe400078ec0ff */
[----:B------:R-:W-:Y:S02]  /*115a0*/  LOP3.LUT R6, R219, 0xffff, RZ, 0xc0, !PT ;  /* 0x0000ffffdb067812 */ /* 0x000fe400078ec0ff */
[----:B0-----:R-:W-:Y:S02]  /*115b0*/  LOP3.LUT R9, R241, 0xffff, RZ, 0xc0, !PT ;  /* 0x0000fffff1097812 */ /* 0x001fe400078ec0ff */
[----:B------:R-:W-:-:S04]  /*115c0*/  LOP3.LUT R8, R237, 0xffff, RZ, 0xc0, !PT ;  /* 0x0000ffffed087812 */ /* 0x000fc800078ec0ff */
[----:B------:R-:W-:Y:S02]  /*115d0*/  PRMT R226, R9, 0x3340, R8 ;  /* 0x0000334009e27816 */ /* 0x000fe40000000008 */
[----:B------:R-:W-:Y:S02]  /*115e0*/  LOP3.LUT R9, R228, 0xffff, RZ, 0xc0, !PT ;  /* 0x0000ffffe4097812 */ /* 0x000fe400078ec0ff */
        /* <DEDUP_REMOVED lines=19> */
[----:B------:R-:W-:Y:S02]  /*11720*/  LOP3.LUT R7, R207, 0xffff, RZ, 0xc0, !PT ;  /* 0x0000ffffcf077812 */ /* 0x000fe400078ec0ff */
[----:B------:R-:W-:Y:S01]  /*11730*/  LOP3.LUT R6, R0, 0xffff, RZ, 0xc0, !PT ;  /* 0x0000ffff00067812 */ /* 0x000fe200078ec0ff */
[----:B------:R0:W-:Y:S03]  /*11740*/  STS.128 [R33+UR4], R8 ;  /* 0x0000000821007988 */ /* 0x0001e60008000c04 */
[----:B------:R-:W-:-:S02]  /*11750*/  PRMT R213, R7, 0x3340, R6 ;  /* 0x0000334007d57816 */ /* 0x000fc40000000006 */
[----:B------:R-:W-:Y:S02]  /*11760*/  LOP3.LUT R7, R240, 0xffff, RZ, 0xc0, !PT ;  /* 0x0000fffff0077812 */ /* 0x000fe400078ec0ff */
[----:B------:R-:W-:Y:S02]  /*11770*/  LOP3.LUT R6, R236, 0xffff, RZ, 0xc0, !PT ;  /* 0x0000ffffec067812 */ /* 0x000fe400078ec0ff */
[----:B0-----:R-:W-:Y:S02]  /*11780*/  LOP3.LUT R9, R15, 0xffff, RZ, 0xc0, !PT ;  /* 0x0000ffff0f097812 */ /* 0x001fe400078ec0ff */
[----:B------:R-:W-:Y:S01]  /*11790*/  LOP3.LUT R8, R13, 0xffff, RZ, 0xc0, !PT ;  /* 0x0000ffff0d087812 */ /* 0x000fe200078ec0ff */
[----:B------:R-:W2:Y:S03]  /*117a0*/  LDL.LU R15, [R1+0x16ec] ;  /* 0x0016ec00010f7983 */ /* 0x000ea60000300800 */
[----:B------:R-:W-:Y:S01]  /*117b0*/  PRMT R214, R9, 0x3340, R8 ;  /* 0x0000334009d67816 */ /* 0x000fe20000000008 */
[----:B------:R-:W3:Y:S01]  /*117c0*/  LDL.LU R13, [R1+0x16e8] ;  /* 0x0016e800010d7983 */ /* 0x000ee20000300800 */
[----:B------:R-:W-:-:S02]  /*117d0*/  LOP3.LUT R9, R249, 0xffff, RZ, 0xc0, !PT ;  /* 0x0000fffff9097812 */ /* 0x000fc400078ec0ff */
[----:B------:R-:W-:Y:S01]  /*117e0*/  LOP3.LUT R8, R245, 0xffff, RZ, 0xc0, !PT ;  /* 0x0000fffff5087812 */ /* 0x000fe200078ec0ff */
[----:B------:R-:W4:Y:S01]  /*117f0*/  LDL.LU R207, [R1+0x16e4] ;  /* 0x0016e40001cf7983 */ /* 0x000f220000300800 */
[----:B------:R-:W-:Y:S02]  /*11800*/  PRMT R210, R7, 0x3340, R6 ;  /* 0x0000334007d27816 */ /* 0x000fe40000000006 */
[----:B------:R-:W-:Y:S01]  /*11810*/  PRMT R211, R9, 0x3340, R8 ;  /* 0x0000334009d37816 */ /* 0x000fe20000000008 */
[----:B------:R-:W2:Y:S01]  /*11820*/  LDL.LU R0, [R1+0x16e0] ;  /* 0x0016e00001007983 */ /* 0x000ea20000300800 */
[----:B------:R-:W-:Y:S02]  /*11830*/  LOP3.LUT R9, R233, 0xffff, RZ, 0xc0, !PT ;  /* 0x0000ffffe9097812 */ /* 0x000fe400078ec0ff */
[----:B------:R-:W-:Y:S02]  /*11840*/  LOP3.LUT R8, R230, 0xffff, RZ, 0xc0, !PT ;  /* 0x0000ffffe6087812 */ /* 0x000fe400078ec0ff */
[----:B------:R-:W-:-:S02]  /*11850*/  LOP3.LUT R7, R227, 0xffff, RZ, 0xc0, !PT ;  /* 0x0000ffffe3077812 */ /* 0x000fc400078ec0ff */
[----:B------:R-:W-:Y:S02]  /*11860*/  LOP3.LUT R6, R224, 0xffff, RZ, 0xc0, !PT ;  /* 0x0000ffffe0067812 */ /* 0x000fe400078ec0ff */
[----:B------:R-:W-:Y:S02]  /*11870*/  PRMT R208, R9, 0x3340, R8 ;  /* 0x0000334009d07816 */ /* 0x000fe40000000008 */
[----:B------:R-:W-:Y:S02]  /*11880*/  PRMT R10, R7, 0x3340, R6 ;  /* 0x00003340070a7816 */ /* 0x000fe40000000006 */
[----:B------:R-:W-:Y:S02]  /*11890*/  LOP3.LUT R9, R221, 0xffff, RZ, 0xc0, !PT ;  /* 0x0000ffffdd097812 */ /* 0x000fe400078ec0ff */
[----:B------:R-:W-:Y:S02]  /*118a0*/  LOP3.LUT R8, R217, 0xffff, RZ, 0xc0, !PT ;  /* 0x0000ffffd9087812 */ /* 0x000fe400078ec0ff */
[----:B------:R-:W-:-:S02]  /*118b0*/  LOP3.LUT R7, R212, 0xffff, RZ, 0xc0, !PT ;  /* 0x0000ffffd4077812 */ /* 0x000fc400078ec0ff */
[----:B------:R-:W-:Y:S02]  /*118c0*/  LOP3.LUT R6, R209, 0xffff, RZ, 0xc0, !PT ;  /* 0x0000ffffd1067812 */ /* 0x000fe400078ec0ff */
[----:B------:R-:W-:Y:S02]  /*118d0*/  PRMT R11, R9, 0x3340, R8 ;  /* 0x00003340090b7816 */ /* 0x000fe40000000008 */
[----:B------:R-:W-:Y:S01]  /*118e0*/  PRMT R6, R7, 0x3340, R6 ;  /* 0x0000334007067816 */ /* 0x000fe20000000006 */
[----:B------:R-:W-:Y:S01]  /*118f0*/  IMAD.MOV.U32 R241, RZ, RZ, R25 ;  /* 0x000000fffff17224 */ /* 0x000fe200078e0019 */
[----:B------:R-:W-:Y:S01]  /*11900*/  PRMT R8, R214, 0x5410, R213 ;  /* 0x00005410d6087816 */ /* 0x000fe200000000d5 */
[----:B------:R-:W-:Y:S01]  /*11910*/  IMAD.MOV.U32 R237, RZ, RZ, R24 ;  /* 0x000000ffffed7224 */ /* 0x000fe200078e0018 */
[----:B------:R-:W-:Y:S01]  /*11920*/  PRMT R9, R211, 0x5410, R210 ;  /* 0x00005410d3097816 */ /* 0x000fe200000000d2 */
[----:B------:R-:W-:Y:S01]  /*11930*/  IMAD.MOV.U32 R242, RZ, RZ, R27 ;  /* 0x000000fffff27224 */ /* 0x000fe200078e001b */
[----:B------:R-:W-:Y:S01]  /*11940*/  PRMT R10, R208, 0x5410, R10 ;  /* 0x00005410d00a7816 */ /* 0x000fe2000000000a */
[----:B------:R-:W-:Y:S01]  /*11950*/  IMAD.MOV.U32 R238, RZ, RZ, R26 ;  /* 0x000000ffffee7224 */ /* 0x000fe200078e001a */
[----:B------:R-:W-:Y:S01]  /*11960*/  PRMT R11, R11, 0x5410, R6 ;  /* 0x000054100b0b7816 */ /* 0x000fe20000000006 */
[----:B------:R-:W3:Y:S01]  /*11970*/  LDL.LU.64 R24, [R1] ;  /* 0x0000000001187983 */ /* 0x000ee20000300a00 */
[----:B------:R-:W-:-:S02]  /*11980*/  IMAD.MOV.U32 R225, RZ, RZ, R29 ;  /* 0x000000ffffe17224 */ /* 0x000fc400078e001d */
[----:B------:R-:W-:Y:S01]  /*11990*/  IMAD.MOV.U32 R228, RZ, RZ, R28 ;  /* 0x000000ffffe47224 */ /* 0x000fe200078e001c */
[----:B------:R-:W4:Y:S01]  /*119a0*/  LDL.LU.64 R26, [R1+0x8] ;  /* 0x00000800011a7983 */ /* 0x000f220000300a00 */
[----:B------:R-:W-:-:S03]  /*119b0*/  IMAD.MOV.U32 R250, RZ, RZ, R32 ;  /* 0x000000fffffa7224 */ /* 0x000fc600078e0020 */
[----:B------:R-:W3:Y:S04]  /*119c0*/  LDL.LU.64 R28, [R1+0x10] ;  /* 0x00001000011c7983 */ /* 0x000ee80000300a00 */
[----:B------:R0:W-:Y:S04]  /*119d0*/  STS.128 [R33+UR4+0x4000], R8 ;  /* 0x0040000821007988 */ /* 0x0001e80008000c04 */
[----:B------:R-:W4:Y:S04]  /*119e0*/  LDL.LU.64 R30, [R1+0x18] ;  /* 0x00001800011e7983 */ /* 0x000f280000300a00 */
[----:B0-----:R-:W3:Y:S04]  /*119f0*/  LDL.LU.64 R32, [R1+0x20] ;  /* 0x0000200001207983 */ /* 0x001ee80000300a00 */
[----:B------:R-:W4:Y:S04]  /*11a00*/  LDL.LU.64 R34, [R1+0x28] ;  /* 0x0000280001227983 */ /* 0x000f280000300a00 */
[----:B------:R-:W3:Y:S04]  /*11a10*/  LDL.LU.64 R36, [R1+0x30] ;  /* 0x0000300001247983 */ /* 0x000ee80000300a00 */
        /* <DEDUP_REMOVED lines=41> */
[----:B------:R-:W3:Y:S01]  /*11cb0*/  LDL.LU.64 R120, [R1+0x180] ;  /* 0x0001800001787983 */ /* 0x000ee20000300a00 */
[----:B------:R-:W-:-:S03]  /*11cc0*/  IMAD.MOV.U32 R232, RZ, RZ, R131 ;  /* 0x000000ffffe87224 */ /* 0x000fc600078e0083 */
[----:B------:R-:W4:Y:S01]  /*11cd0*/  LDL.LU.64 R122, [R1+0x188] ;  /* 0x00018800017a7983 */ /* 0x000f220000300a00 */
[----:B------:R-:W-:-:S03]  /*11ce0*/  IMAD.MOV.U32 R229, RZ, RZ, R132 ;  /* 0x000000ffffe57224 */ /* 0x000fc600078e0084 */
        /* <DEDUP_REMOVED lines=15> */
[----:B------:R-:W-:Y:S02]  /*11de0*/  IMAD.MOV.U32 R223, RZ, RZ, R144 ;  /* 0x000000ffffdf7224 */ /* 0x000fe400078e0090 */
[----:B------:R-:W-:Y:S01]  /*11df0*/  IMAD.MOV.U32 R215, RZ, RZ, R145 ;  /* 0x000000ffffd77224 */ /* 0x000fe200078e0091 */
[----:B------:R-:W3:Y:S01]  /*11e00*/  LDL.LU.64 R140, [R1+0x1d0] ;  /* 0x0001d000018c7983 */ /* 0x000ee20000300a00 */
[----:B------:R-:W-:-:S03]  /*11e10*/  IMAD.MOV.U32 R216, RZ, RZ, R147 ;  /* 0x000000ffffd87224 */ /* 0x000fc600078e0093 */
[----:B------:R-:W4:Y:S01]  /*11e20*/  LDL.LU.64 R142, [R1+0x1d8] ;  /* 0x0001d800018e7983 */ /* 0x000f220000300a00 */
[----:B------:R-:W-:Y:S02]  /*11e30*/  IMAD.MOV.U32 R218, RZ, RZ, R148 ;  /* 0x000000ffffda7224 */ /* 0x000fe400078e0094 */
[----:B------:R-:W-:Y:S01]  /*11e40*/  IMAD.MOV.U32 R222, RZ, RZ, R149 ;  /* 0x000000ffffde7224 */ /* 0x000fe200078e0095 */
[----:B------:R-:W3:Y:S01]  /*11e50*/  LDL.LU.64 R144, [R1+0x1e0] ;  /* 0x0001e00001907983 */ /* 0x000ee20000300a00 */
[----:B------:R-:W-:Y:S02]  /*11e60*/  IMAD.MOV.U32 R231, RZ, RZ, R150 ;  /* 0x000000ffffe77224 */ /* 0x000fe400078e0096 */
[----:B------:R-:W-:Y:S01]  /*11e70*/  IMAD.MOV.U32 R234, RZ, RZ, R151 ;  /* 0x000000ffffea7224 */ /* 0x000fe200078e0097 */
[----:B------:R-:W4:Y:S04]  /*11e80*/  LDL.LU.64 R146, [R1+0x1e8] ;  /* 0x0001e80001927983 */ /* 0x000f280000300a00 */
[----:B------:R-:W3:Y:S04]  /*11e90*/  LDL.LU.64 R148, [R1+0x1f0] ;  /* 0x0001f00001947983 */ /* 0x000ee80000300a00 */
[----:B------:R-:W4:Y:S01]  /*11ea0*/  LDL.LU.64 R150, [R1+0x1f8] ;  /* 0x0001f80001967983 */ /* 0x000f220000300a00 */
[----:B--2---:R-:W-:-:S03]  /*11eb0*/  LOP3.LUT R6, R0, 0x20, RZ, 0x3c, !PT ;  /* 0x0000002000067812 */ /* 0x004fc600078e3cff */
[----:B------:R-:W-:Y:S04]  /*11ec0*/  STS.U8 [R0+UR4+0x8000], R205 ;  /* 0x008000cd00007988 */ /* 0x000fe80008000004 */
        /* <DEDUP_REMOVED lines=54> */
[----:B----4-:R-:W-:Y:S04]  /*12230*/  STL.64 [R1+0x16d8], R150 ;  /* 0x0016d89601007387 */ /* 0x010fe80000100a00 */
[----:B---3--:R-:W-:Y:S04]  /*12240*/  STL.64 [R1+0x16d0], R148 ;  /* 0x0016d09401007387 */ /* 0x008fe80000100a00 */
        /* <DEDUP_REMOVED lines=35> */
[----:B------:R0:W-:Y:S04]  /*12480*/  STL.64 [R1+0x15b0], R76 ;  /* 0x0015b04c01007387 */ /* 0x0001e80000100a00 */
[----:B0-----:R-:W2:Y:S04]  /*12490*/  LDL.LU.64 R76, [R1+0x400] ;  /* 0x00040000014c7983 */ /* 0x001ea80000300a00 */
[----:B------:R-:W2:Y:S04]  /*124a0*/  LDL.LU.64 R78, [R1+0x408] ;  /* 0x00040800014e7983 */ /* 0x000ea80000300a00 */
        /* <DEDUP_REMOVED lines=70> */
[----:B------:R-:W-:Y:S01]  /*12910*/  STS.U8 [R6+UR4+0xbd00], R5 ;  /* 0x00bd000506007988 */ /* 0x000fe20008000004 */
[----:B------:R0:W-:Y:S06]  /*12920*/  MEMBAR.ALL.CTA ;  /* 0x0000000000007992 */ /* 0x0001ec0000008000 */
[----:B0-----:R-:W0:Y:S01]  /*12930*/  FENCE.VIEW.ASYNC.S ;  /* 0x00000000000073c6 */ /* 0x001e220000000000 */
[----:B------:R-:W-:-:S04]  /*12940*/  USHF.L.U32 UR8, UR10, 0x6, URZ ;  /* 0x000000060a087899 */ /* 0x000fc8000800063f */
[----:B------:R-:W-:Y:S01]  /*12950*/  ULOP3.LUT UR8, UR8, 0x100, URZ, 0xc0, !UPT ;  /* 0x0000010008087892 */ /* 0x000fe2000f8ec03f */
[----:B0-----:R-:W-:Y:S03]  /*12960*/  BAR.SYNC.DEFER_BLOCKING 0x0 ;  /* 0x0000000000007b1d */ /* 0x001fe60000010000 */
[----:B------:R-:W-:-:S04]  /*12970*/  ULEA.HI UR8, UR4, UR8, URZ, 0x1c ;  /* 0x0000000804087291 */ /* 0x000fc8000f8fe03f */
[----:B------:R-:W-:Y:S01]  /*12980*/  ULOP3.LUT UR20, UR8, 0x3fff, URZ, 0xc0, !UPT ;  /* 0x00003fff08147892 */ /* 0x000fe2000f8ec03f */
[----:B------:R-:W-:-:S03]  /*12990*/  UMOV UR21, 0x80000020 ;  /* 0x8000002000157882 */ /* 0x000fc60000000000 */
[----:B------:R-:W-:Y:S01]  /*129a0*/  UIADD3 UR16, UP0, UR20, 0x2, URZ ;  /* 0x0000000214107890 */ /* 0x000fe2000ff1e03f */
[----:B------:R-:W-:-:S03]  /*129b0*/  UMOV UR8, URZ ;  /* 0x0000003f00087c82 */ /* 0x000fc60008000000 */
[----:B------:R-:W-:Y:S01]  /*129c0*/  UIADD3.X UR17, UR8, -0x7fffffe0, URZ, UP0, !UPT ;  /* 0x8000002008117890 */ /* 0x000fe200087fe43f */
[----:B--2---:R-:W-:-:S06]  /*129d0*/  WARPGROUP.ARRIVE ;  /* 0x00000000000079c5 */ /* 0x004fcc0000000000 */
[----:B------:R-:W-:Y:S01]  /*129e0*/  QGMMA.64x256x32.F32.E5M2.E5M2 R76, gdesc[UR20], R76, gsb0 ;  /* 0x03e00000144c79f3 */ /* 0x000fe2000800384c */
        /* <DEDUP_REMOVED lines=21> */
[----:B------:R-:W-:Y:S01]  /*12b40*/  STL.64 [R1+0x1500], R32 ;  /* 0x0015002001007387 */ /* 0x000fe20000100a00 */
[----:B------:R-:W-:-:S02]  /*12b50*/  WARPGROUP.DEPBAR.LE gsb0, 0x0 ;  /* 0x00008000000079c5 */ /* 0x000fc40000010000 */
[----:B------:R-:W-:-:S06]  /*12b60*/  WARPGROUP.ARRIVE ;  /* 0x00000000000079c5 */ /* 0x000fcc0000000000 */
[----:B------:R-:W-:Y:S01]  /*12b70*/  QGMMA.64x256x32.F32.E5M2.E5M2 R76, gdesc[UR16], R76, gsb0 ;  /* 0x03e00000104c79f3 */ /* 0x000fe2000800384c */
[----:B------:R-:W-:Y:S04]  /*12b80*/  STL.64 [R1+0x14f8], R30 ;  /* 0x0014f81e01007387 */ /* 0x000fe80000100a00 */
[----:B------:R-:W-:Y:S04]  /*12b90*/  STL.64 [R1+0x14f0], R28 ;  /* 0x0014f01c01007387 */ /* 0x000fe80000100a00 */
[----:B------:R-:W-:Y:S04]  /*12ba0*/  STL.64 [R1+0x14e8], R26 ;  /* 0x0014e81a01007387 */ /* 0x000fe80000100a00 */
[----:B------:R0:W-:Y:S01]  /*12bb0*/  STL.64 [R1+0x14e0], R24 ;  /* 0x0014e01801007387 */ /* 0x0001e20000100a00 */
[----:B------:R-:W-:-:S03]  /*12bc0*/  WARPGROUP.DEPBAR.LE gsb0, 0x0 ;  /* 0x00008000000079c5 */ /* 0x000fc60000010000 */
[----:B------:R1:W-:Y:S04]  /*12bd0*/  STL.64 [R1+0x400], R76 ;  /* 0x0004004c01007387 */ /* 0x0003e80000100a00 */
        /* <DEDUP_REMOVED lines=63> */
[----:B0-----:R-:W4:Y:S04]  /*12fd0*/  LDL.LU.64 R24, [R1+0x200] ;  /* 0x0002000001187983 */ /* 0x001f280000300a00 */
[----:B------:R-:W4:Y:S04]  /*12fe0*/  LDL.LU.64 R26, [R1+0x208] ;  /* 0x00020800011a7983 */ /* 0x000f280000300a00 */
        /* <DEDUP_REMOVED lines=24> */
[----:B-1----:R-:W4:Y:S04]  /*13170*/  LDL.LU.64 R76, [R1+0x2d0] ;  /* 0x0002d000014c7983 */ /* 0x002f280000300a00 */
[----:B--2---:R-:W2:Y:S04]  /*13180*/  LDL.LU.64 R78, [R1+0x2d8] ;  /* 0x0002d800014e7983 */ /* 0x004ea80000300a00 */
[----:B---3--:R-:W2:Y:S04]  /*13190*/  LDL.LU.64 R80, [R1+0x2e0] ;  /* 0x0002e00001507983 */ /* 0x008ea80000300a00 */
[----:B----4-:R-:W2:Y:S04]  /*131a0*/  LDL.LU.64 R82, [R1+0x2e8] ;  /* 0x0002e80001527983 */ /* 0x010ea80000300a00 */
        /* <DEDUP_REMOVED lines=33> */
[----:B------:R-:W2:Y:S01]  /*133c0*/  LDL.LU.64 R150, [R1+0x3f8] ;  /* 0x0003f80001967983 */ /* 0x000ea20000300a00 */
[----:B------:R-:W-:-:S02]  /*133d0*/  UIADD3.64 UR20, UR16, 0x1fe, URZ ;  /* 0x000001fe10147897 */ /* 0x000fc4000fffe03f */
[----:B------:R-:W-:Y:S01]  /*133e0*/  UIADD3.64 UR24, UR16, 0x200, URZ ;  /* 0x0000020010187897 */ /* 0x000fe2000fffe03f */
[----:B------:R-:W-:Y:S01]  /*133f0*/  UMOV UR26, UR18 ;  /* 0x00000012001a7c82 */ /* 0x000fe20008000000 */
[----:B------:R-:W-:Y:S01]  /*13400*/  UMOV UR27, UR19 ;  /* 0x00000013001b7c82 */ /* 0x000fe20008000000 */
[----:B--2---:R-:W-:-:S06]  /*13410*/  WARPGROUP.ARRIVE ;  /* 0x00000000000079c5 */ /* 0x004fcc0000000000 */
[----:B------:R-:W-:Y:S03]  /*13420*/  QGMMA.64x256x32.F32.E5M2.E5M2 R24, gdesc[UR20], R24, gsb0 ;  /* 0x03e00000141879f3 */ /* 0x000fe60008003818 */
[----:B------:R-:W-:Y:S02]  /*13430*/  WARPGROUP.DEPBAR.LE gsb0, 0x0 ;  /* 0x00008000000079c5 */ /* 0x000fe40000010000 */
[----:B------:R-:W-:-:S15]  /*13440*/  WARPGROUP.ARRIVE ;  /* 0x00000000000079c5 */ /* 0x000fde0000000000 */
[----:B------:R-:W-:-:S08]  /*13450*/  NOP ;  /* 0x0000000000007918 */ /* 0x000fd00000000000 */
[----:B------:R-:W-:Y:S01]  /*13460*/  QGMMA.64x256x32.F32.E5M2.E5M2 R24, gdesc[UR24], R24, gsb0 ;  /* 0x03e00000181879f3 */ /* 0x000fe20008003818 */
[----:B------:R-:W-:Y:S02]  /*13470*/  IMAD.MOV.U32 R236, RZ, RZ, R240 ;  /* 0x000000ffffec7224 */ /* 0x000fe400078e00f0 */
[----:B------:R-:W-:Y:S02]  /*13480*/  IMAD.MOV.U32 R240, RZ, RZ, R245 ;  /* 0x000000fffff07224 */ /* 0x000fe400078e00f5 */
[----:B------:R-:W-:Y:S02]  /*13490*/  IMAD.MOV.U32 R245, RZ, RZ, R249 ;  /* 0x000000fffff57224 */ /* 0x000fe400078e00f9 */
[----:B------:R-:W-:Y:S02]  /*134a0*/  IMAD.MOV.U32 R249, RZ, RZ, R220 ;  /* 0x000000fffff97224 */ /* 0x000fe400078e00dc */
[----:B------:R-:W-:Y:S02]  /*134b0*/  IMAD.MOV.U32 R220, RZ, RZ, R219 ;  /* 0x000000ffffdc7224 */ /* 0x000fe400078e00db */
[----:B------:R-:W-:-:S02]  /*134c0*/  IMAD.MOV.U32 R219, RZ, RZ, R226 ;  /* 0x000000ffffdb7224 */ /* 0x000fc400078e00e2 */
        /* <DEDUP_REMOVED lines=10> */
[----:B------:R-:W-:Y:S01]  /*13570*/  IMAD.MOV.U32 R237, RZ, RZ, R241 ;  /* 0x000000ffffed7224 */ /* 0x000fe200078e00f1 */
[----:B------:R-:W-:Y:S01]  /*13580*/  IADD3 R236, P6, R236, UR12, RZ ;  /* 0x0000000cecec7c10 */ /* 0x000fe2000ffde0ff */
[----:B------:R-:W-:-:S02]  /*13590*/  IMAD.MOV.U32 R241, RZ, RZ, R232 ;  /* 0x000000fffff17224 */ /* 0x000fc400078e00e8 */
[----:B------:R-:W-:Y:S02]  /*135a0*/  IMAD.MOV.U32 R232, RZ, RZ, R229 ;  /* 0x000000ffffe87224 */ /* 0x000fe400078e00e5 */
[----:B------:R-:W-:Y:S02]  /*135b0*/  IMAD.MOV.U32 R229, RZ, RZ, R238 ;  /* 0x000000ffffe57224 */ /* 0x000fe400078e00ee */
[----:B------:R-:W-:Y:S02]  /*135c0*/  IMAD.MOV.U32 R238, RZ, RZ, R242 ;  /* 0x000000ffffee7224 */ /* 0x000fe400078e00f2 */
[----:B------:R-:W-:Y:S01]  /*135d0*/  IMAD.MOV.U32 R242, RZ, RZ, R12 ;  /* 0x000000fffff27224 */ /* 0x000fe200078e000c */
[----:B------:R-:W-:Y:S02]  /*135e0*/  WARPGROUP.DEPBAR.LE gsb0, 0x0 ;  /* 0x00008000000079c5 */ /* 0x000fe40000010000 */
        /* <DEDUP_REMOVED lines=128> */
[----:B------:R-:W3:Y:S04]  /*13df0*/  LDL R5, [R1+0xc50] ;  /* 0x000c500001057983 */ /* 0x000ee80000100800 */
[----:B------:R-:W4:Y:S04]  /*13e00*/  LDL.LU R12, [R1+0x14dc] ;  /* 0x0014dc00010c7983 */ /* 0x000f280000300800 */
[----:B------:R0:W-:Y:S04]  /*13e10*/  STL [R1+0xc38], R236 ;  /* 0x000c38ec01007387 */ /* 0x0001e80000100800 */
[----:B0-----:R-:W2:Y:S02]  /*13e20*/  LDL.LU R236, [R1+0xc30] ;  /* 0x000c300001ec7983 */ /* 0x001ea40000300800 */
[----:B--2---:R-:W-:-:S05]  /*13e30*/  IADD3 R236, P1, R236, UR12, RZ ;  /* 0x0000000cecec7c10 */ /* 0x004fca000ff3e0ff */
[----:B------:R0:W-:Y:S04]  /*13e40*/  STL [R1+0xc30], R236 ;  /* 0x000c30ec01007387 */ /* 0x0001e80000100800 */
[----:B0-----:R-:W2:Y:S01]  /*13e50*/  LDL.LU R236, [R1+0xc28] ;  /* 0x000c280001ec7983 */ /* 0x001ea20000300800 */
[----:B----4-:R-:W-:Y:S02]  /*13e60*/  IADD3 R12, P3, R12, UR12, RZ ;  /* 0x0000000c0c0c7c10 */ /* 0x010fe4000ff7e0ff */
[----:B--2---:R-:W-:-:S05]  /*13e70*/  IADD3 R236, P2, R236, UR12, RZ ;  /* 0x0000000cecec7c10 */ /* 0x004fca000ff5e0ff */
[----:B------:R0:W-:Y:S04]  /*13e80*/  STL [R1+0xc28], R236 ;  /* 0x000c28ec01007387 */ /* 0x0001e80000100800 */
[----:B------:R1:W-:Y:S01]  /*13e90*/  STL [R1+0xc20], R12 ;  /* 0x000c200c01007387 */ /* 0x0003e20000100800 */
[----:B0-----:R-:W-:-:S03]  /*13ea0*/  IMAD.MOV.U32 R236, RZ, RZ, R240 ;  /* 0x000000ffffec7224 */ /* 0x001fc600078e00f0 */
[----:B-1----:R-:W2:Y:S01]  /*13eb0*/  LDL.LU R12, [R1+0x14d8] ;  /* 0x0014d800010c7983 */ /* 0x002ea20000300800 */
        /* <DEDUP_REMOVED lines=23> */
[----:B------:R-:W4:Y:S01]  /*14030*/  LDL.LU R14, [R1+0x14d4] ;  /* 0x0014d400010e7983 */ /* 0x000f220000300800 */
[----:B------:R-:W-:-:S02]  /*14040*/  IADD3 R13, P4, R13, UR12, RZ ;  /* 0x0000000c0d0d7c10 */ /* 0x000fc4000ff9e0ff */
[----:B------:R-:W-:Y:S02]  /*14050*/  IADD3 R15, P5, R15, UR12, RZ ;  /* 0x0000000c0f0f7c10 */ /* 0x000fe4000ffbe0ff */
[----:B--2---:R-:W-:Y:S02]  /*14060*/  IADD3.X R12, R12, UR9, RZ, P4, !PT ;  /* 0x000000090c0c7c10 */ /* 0x004fe4000a7fe4ff */
[----:B------:R-:W-:-:S05]  /*14070*/  IADD3 R236, P4, R236, UR12, RZ ;  /* 0x0000000cecec7c10 */ /* 0x000fca000ff9e0ff */
[----:B------:R0:W-:Y:S02]  /*14080*/  STL [R1+0xc18], R236 ;  /* 0x000c18ec01007387 */ /* 0x0001e40000100800 */
[----:B0-----:R-:W-:Y:S02]  /*14090*/  IMAD.MOV.U32 R236, RZ, RZ, R240 ;  /* 0x000000ffffec7224 */ /* 0x001fe400078e00f0 */
        /* <DEDUP_REMOVED lines=16> */
[----:B------:R-:W-:Y:S01]  /*141a0*/  IMAD.MOV.U32 R241, RZ, RZ, R232 ;  /* 0x000000fffff17224 */ /* 0x000fe200078e00e8 */
[----:B----4-:R-:W-:Y:S01]  /*141b0*/  IADD3.X R14, R14, UR9, RZ, P5, !PT ;  /* 0x000000090e0e7c10 */ /* 0x010fe2000affe4ff */
[----:B------:R-:W-:Y:S01]  /*141c0*/  IMAD.MOV.U32 R232, RZ, RZ, R229 ;  /* 0x000000ffffe87224 */ /* 0x000fe200078e00e5 */
[----:B------:R-:W-:Y:S01]  /*141d0*/  IADD3 R236, P5, R236, UR12, RZ ;  /* 0x0000000cecec7c10 */ /* 0x000fe2000ffbe0ff */
[----:B------:R-:W-:Y:S02]  /*141e0*/  IMAD.MOV.U32 R229, RZ, RZ, R238 ;  /* 0x000000ffffe57224 */ /* 0x000fe400078e00ee */
[----:B------:R-:W-:Y:S02]  /*141f0*/  IMAD.MOV.U32 R238, RZ, RZ, R242 ;  /* 0x000000ffffee7224 */ /* 0x000fe400078e00f2 */
[----:B------:R-:W-:Y:S02]  /*14200*/  IMAD.MOV.U32 R242, RZ, RZ, R246 ;  /* 0x000000fffff27224 */ /* 0x000fe400078e00f6 */
[----:B------:R-:W-:-:S02]  /*14210*/  IMAD.MOV.U32 R246, RZ, RZ, R250 ;  /* 0x000000fffff67224 */ /* 0x000fc400078e00fa */
[----:B------:R-:W-:Y:S02]  /*14220*/  IMAD.MOV.U32 R250, RZ, RZ, R248 ;  /* 0x000000fffffa7224 */ /* 0x000fe400078e00f8 */
[----:B------:R-:W2:Y:S04]  /*14230*/  LDL.LU R248, [R1+0x668] ;  /* 0x0006680001f87983 */ /* 0x000ea80000300800 */
[----:B------:R0:W-:Y:S04]  /*14240*/  STL [R1+0xc10], R236 ;  /* 0x000c10ec01007387 */ /* 0x0001e80000100800 */
[----:B0-----:R-:W4:Y:S02]  /*14250*/  LDL.LU R236, [R1+0xc34] ;  /* 0x000c340001ec7983 */ /* 0x001f240000300800 */
[----:B----4-:R-:W-:-:S05]  /*14260*/  IADD3.X R236, R236, UR9, RZ, P6, !PT ;  /* 0x00000009ecec7c10 */ /* 0x010fca000b7fe4ff */
[----:B------:R0:W-:Y:S04]  /*14270*/  STL [R1+0xc34], R236 ;  /* 0x000c34ec01007387 */ /* 0x0001e80000100800 */
[----:B0-----:R-:W4:Y:S02]  /*14280*/  LDL.LU R236, [R1+0xc08] ;  /* 0x000c080001ec7983 */ /* 0x001f240000300800 */
[----:B----4-:R-:W-:-:S05]  /*14290*/  IADD3 R236, P6, R236, UR12, RZ ;  /* 0x0000000cecec7c10 */ /* 0x010fca000ffde0ff */
        /* <DEDUP_REMOVED lines=30> */
[----:B------:R-:W-:Y:S01]  /*14480*/  IMAD.MOV.U32 R238, RZ, RZ, R242 ;  /* 0x000000ffffee7224 */ /* 0x000fe200078e00f2 */
[----:B------:R-:W-:Y:S01]  /*14490*/  IADD3 R236, P2, R236, UR12, RZ ;  /* 0x0000000cecec7c10 */ /* 0x000fe2000ff5e0ff */
[----:B------:R-:W-:Y:S02]  /*144a0*/  IMAD.MOV.U32 R242, RZ, RZ, R246 ;  /* 0x000000fffff27224 */ /* 0x000fe400078e00f6 */
[----:B------:R-:W-:-:S02]  /*144b0*/  IMAD.MOV.U32 R246, RZ, RZ, R250 ;  /* 0x000000fffff67224 */ /* 0x000fc400078e00fa */
[----:B--2---:R-:W-:Y:S02]  /*144c0*/  IMAD.MOV.U32 R250, RZ, RZ, R248 ;  /* 0x000000fffffa7224 */ /* 0x004fe400078e00f8 */
[----:B------:R-:W-:Y:S02]  /*144d0*/  IMAD.MOV.U32 R248, RZ, RZ, R244 ;  /* 0x000000fffff87224 */ /* 0x000fe400078e00f4 */
        /* <DEDUP_REMOVED lines=15> */
[----:B0-----:R-:W4:Y:S01]  /*145d0*/  LDL.LU R236, [R1+0xc0c] ;  /* 0x000c0c0001ec7983 */ /* 0x001f220000300800 */
[----:B------:R-:W-:Y:S01]  /*145e0*/  UIADD3.64 UR20, UR16, 0x3fe, URZ ;  /* 0x000003fe10147897 */ /* 0x000fe2000fffe03f */
[----:B------:R-:W-:-:S08]  /*145f0*/  WARPGROUP.ARRIVE ;  /* 0x00000000000079c5 */ /* 0x000fd00000000000 */
[----:B------:R-:W-:Y:S01]  /*14600*/  QGMMA.64x256x32.F32.E5M2.E5M2 R24, gdesc[UR20], R24, gsb0 ;  /* 0x03e00000141879f3 */ /* 0x000fe20008003818 */
[----:B----4-:R-:W-:-:S05]  /*14610*/  IADD3.X R236, R236, UR9, RZ, P5, !PT ;  /* 0x00000009ecec7c10 */ /* 0x010fca000affe4ff */
[----:B------:R0:W-:Y:S04]  /*14620*/  STL [R1+0xc0c], R236 ;  /* 0x000c0cec01007387 */ /* 0x0001e80000100800 */
[----:B0-----:R-:W4:Y:S01]  /*14630*/  LDL.LU R236, [R1+0xbe0] ;  /* 0x000be00001ec7983 */ /* 0x001f220000300800 */
[----:B------:R-:W-:Y:S01]  /*14640*/  UIADD3.64 UR24, UR16, 0x400, URZ ;  /* 0x0000040010187897 */ /* 0x000fe2000fffe03f */
[----:B------:R-:W-:Y:S02]  /*14650*/  WARPGROUP.DEPBAR.LE gsb0, 0x0 ;  /* 0x00008000000079c5 */ /* 0x000fe40000010000 */
[----:B------:R-:W-:Y:S01]  /*14660*/  WARPGROUP.ARRIVE ;  /* 0x00000000000079c5 */ /* 0x000fe20000000000 */
[----:B------:R-:W-:Y:S01]  /*14670*/  UMOV UR26, UR18 ;  /* 0x00000012001a7c82 */ /* 0x000fe20008000000 */
[----:B------:R-:W-:-:S12]  /*14680*/  UMOV UR27, UR19 ;  /* 0x00000013001b7c82 */ /* 0x000fd80008000000 */
[----:B------:R-:W-:Y:S01]  /*14690*/  QGMMA.64x256x32.F32.E5M2.E5M2 R24, gdesc[UR24], R24, gsb0 ;  /* 0x03e00000181879f3 */ /* 0x000fe20008003818 */
[----:B----4-:R-:W-:-:S05]  /*146a0*/  IADD3 R236, P5, R236, UR12, RZ ;  /* 0x0000000cecec7c10 */ /* 0x010fca000ffbe0ff */
[----:B------:R0:W-:Y:S04]  /*146b0*/  STL [R1+0xbe0], R236 ;  /* 0x000be0ec01007387 */ /* 0x0001e80000100800 */
[----:B0-----:R-:W4:Y:S01]  /*146c0*/  LDL.LU R236, [R1+0xc04] ;  /* 0x000c040001ec7983 */ /* 0x001f220000300800 */
[----:B------:R-:W-:Y:S02]  /*146d0*/  WARPGROUP.DEPBAR.LE gsb0, 0x0 ;  /* 0x00008000000079c5 */ /* 0x000fe40000010000 */
[----:B----4-:R-:W-:-:S05]  /*146e0*/  IADD3.X R236, R236, UR9, RZ, P6, !PT ;  /* 0x00000009ecec7c10 */ /* 0x010fca000b7fe4ff */
[----:B------:R-:W-:Y:S04]  /*146f0*/  STL [R1+0xc04], R236 ;  /* 0x000c04ec01007387 */ /* 0x000fe80000100800 */
[----:B------:R-:W-:Y:S04]  /*14700*/  STL.64 [R1], R24 ;  /* 0x0000001801007387 */ /* 0x000fe80000100a00 */
        /* <DEDUP_REMOVED lines=63> */
[----:B0-----:R-:W4:Y:S04]  /*14b00*/  LDL.LU.64 R150, [R1+0x14c8] ;  /* 0x0014c80001967983 */ /* 0x001f280000300a00 */
[----:B------:R-:W3:Y:S04]  /*14b10*/  LDL.LU.64 R148, [R1+0x14c0] ;  /* 0x0014c00001947983 */ /* 0x000ee80000300a00 */
[----:B------:R-:W2:Y:S04]  /*14b20*/  LDL.LU.64 R146, [R1+0x14b8] ;  /* 0x0014b80001927983 */ /* 0x000ea80000300a00 */
[----:B------:R-:W4:Y:S04]  /*14b30*/  LDL.LU.64 R144, [R1+0x14b0] ;  /* 0x0014b00001907983 */ /* 0x000f280000300a00 */
        /* <DEDUP_REMOVED lines=59> */
[----:B------:R-:W3:Y:S01]  /*14ef0*/  LDL.LU.64 R24, [R1+0x12d0] ;  /* 0x0012d00001187983 */ /* 0x000ee20000300a00 */
        /* <DEDUP_REMOVED lines=26> */
[----:B----4-:R-:W-:Y:S02]  /*150a0*/  IADD3 R126, P6, R126, UR12, RZ ;  /* 0x0000000c7e7e7c10 */ /* 0x010fe4000ffde0ff */
[----:B------:R-:W-:Y:S02]  /*150b0*/  IADD3.X R127, R127, UR9, RZ, P1, !PT ;  /* 0x000000097f7f7c10 */ /* 0x000fe40008ffe4ff */
[----:B--2---:R-:W-:Y:S01]  /*150c0*/  IADD3 R128, P1, R128, UR12, RZ ;  /* 0x0000000c80807c10 */ /* 0x004fe2000ff3e0ff */
[----:B------:R0:W-:Y:S01]  /*150d0*/  STL [R1+0xbd8], R126 ;  /* 0x000bd87e01007387 */ /* 0x0001e20000100800 */
[----:B------:R-:W-:Y:S02]  /*150e0*/  IADD3.X R129, R129, UR9, RZ, P2, !PT ;  /* 0x0000000981817c10 */ /* 0x000fe400097fe4ff */
[----:B---3--:R-:W-:Y:S02]  /*150f0*/  IADD3 R130, P2, R130, UR12, RZ ;  /* 0x0000000c82827c10 */ /* 0x008fe4000ff5e0ff */
[----:B------:R-:W-:Y:S01]  /*15100*/  IADD3.X R131, R131, UR9, RZ, P3, !PT ;  /* 0x0000000983837c10 */ /* 0x000fe20009ffe4ff */
[----:B0-----:R-:W2:Y:S04]  /*15110*/  LDL.LU R126, [R1+0x12cc] ;  /* 0x0012cc00017e7983 */ /* 0x001ea80000300800 */
[----:B------:R0:W-:Y:S01]  /*15120*/  STL [R1+0xbfc], R127 ;  /* 0x000bfc7f01007387 */ /* 0x0001e20000100800 */
[----:B------:R-:W-:-:S02]  /*15130*/  IADD3 R132, P3, R132, UR12, RZ ;  /* 0x0000000c84847c10 */ /* 0x000fc4000ff7e0ff */
[----:B------:R-:W-:Y:S01]  /*15140*/  IADD3.X R133, R133, UR9, RZ, P4, !PT ;  /* 0x0000000985857c10 */ /* 0x000fe2000a7fe4ff */
[----:B0-----:R-:W2:Y:S04]  /*15150*/  LDL.LU R127, [R1+0x12c8] ;  /* 0x0012c800017f7983 */ /* 0x001ea80000300800 */
[----:B------:R0:W-:Y:S01]  /*15160*/  STL [R1+0xbd0], R128 ;  /* 0x000bd08001007387 */ /* 0x0001e20000100800 */
[----:B------:R-:W-:-:S03]  /*15170*/  IADD3 R134, P4, R134, UR12, RZ ;  /* 0x0000000c86867c10 */ /* 0x000fc6000ff9e0ff */
[----:B0-----:R-:W2:Y:S04]  /*15180*/  LDL.LU R128, [R1+0x12c4] ;  /* 0x0012c40001807983 */ /* 0x001ea80000300800 */
[----:B------:R0:W-:Y:S01]  /*15190*/  STL [R1+0xbf4], R129 ;  /* 0x000bf48101007387 */ /* 0x0001e20000100800 */
[----:B------:R-:W-:-:S03]  /*151a0*/  IADD3.X R135, R135, UR9, RZ, P5, !PT ;  /* 0x0000000987877c10 */ /* 0x000fc6000affe4ff */
        /* <DEDUP_REMOVED lines=29> */
[----:B------:R-:W-:-:S03]  /*15380*/  IMAD.MOV.U32 R252, RZ, RZ, R144 ;  /* 0x000000fffffc7224 */ /* 0x000fc600078e0090 */
[----:B0-----:R-:W2:Y:S04]  /*15390*/  LDL.LU R139, [R1+0x1298] ;  /* 0x00129800018b7983 */ /* 0x001ea80000300800 */
[----:B------:R0:W-:Y:S04]  /*153a0*/  STL [R1+0xba0], R140 ;  /* 0x000ba08c01007387 */ /* 0x0001e80000100800 */
[----:B0-----:R-:W2:Y:S04]  /*153b0*/  LDL.LU R140, [R1+0x1294] ;  /* 0x00129400018c7983 */ /* 0x001ea80000300800 */
[----:B------:R0:W-:Y:S04]  /*153c0*/  STL [R1+0xbc4], R141 ;  /* 0x000bc48d01007387 */ /* 0x0001e80000100800 */
[----:B0-----:R-:W2:Y:S04]  /*153d0*/  LDL.LU R141, [R1+0x1290] ;  /* 0x00129000018d7983 */ /* 0x001ea80000300800 */
[----:B------:R0:W-:Y:S04]  /*153e0*/  STL [R1+0xb98], R142 ;  /* 0x000b988e01007387 */ /* 0x0001e80000100800 */
[----:B0-----:R-:W2:Y:S04]  /*153f0*/  LDL.LU R142, [R1+0x128c] ;  /* 0x00128c00018e7983 */ /* 0x001ea80000300800 */
[----:B------:R0:W-:Y:S04]  /*15400*/  STL [R1+0xbbc], R143 ;  /* 0x000bbc8f01007387 */ /* 0x0001e80000100800 */
[----:B0-----:R-:W2:Y:S04]  /*15410*/  LDL.LU R143, [R1+0x1288] ;  /* 0x00128800018f7983 */ /* 0x001ea80000300800 */
[----:B------:R-:W2:Y:S04]  /*15420*/  LDL.LU R144, [R1+0x1284] ;  /* 0x0012840001907983 */ /* 0x000ea80000300800 */
[----:B------:R0:W-:Y:S01]  /*15430*/  STL [R1+0xb90], R236 ;  /* 0x000b90ec01007387 */ /* 0x0001e20000100800 */
[----:B------:R-:W-:Y:S01]  /*15440*/  IADD3.X R145, R145, UR9, RZ, P4, !PT ;  /* 0x0000000991917c10 */ /* 0x000fe2000a7fe4ff */
[----:B0-----:R-:W-:-:S02]  /*15450*/  IMAD.MOV.U32 R236, RZ, RZ, R240 ;  /* 0x000000ffffec7224 */ /* 0x001fc400078e00f0 */
[----:B------:R-:W-:Y:S02]  /*15460*/  IMAD.MOV.U32 R240, RZ, RZ, R245 ;  /* 0x000000fffff07224 */ /* 0x000fe400078e00f5 */
[----:B------:R-:W-:Y:S02]  /*15470*/  IMAD.MOV.U32 R245, RZ, RZ, R249 ;  /* 0x000000fffff57224 */ /* 0x000fe400078e00f9 */
[----:B------:R-:W-:Y:S02]  /*15480*/  IMAD.MOV.U32 R249, RZ, RZ, R220 ;  /* 0x000000fffff97224 */ /* 0x000fe400078e00dc */
[----:B------:R-:W-:Y:S02]  /*15490*/  IMAD.MOV.U32 R220, RZ, RZ, R219 ;  /* 0x000000ffffdc7224 */ /* 0x000fe400078e00db */
[----:B------:R-:W-:Y:S02]  /*154a0*/  IMAD.MOV.U32 R219, RZ, RZ, R226 ;  /* 0x000000ffffdb7224 */ /* 0x000fe400078e00e2 */
[----:B------:R-:W-:-:S02]  /*154b0*/  IMAD.MOV.U32 R226, RZ, RZ, R223 ;  /* 0x000000ffffe27224 */ /* 0x000fc400078e00df */
[----:B------:R-:W-:Y:S02]  /*154c0*/  IMAD.MOV.U32 R223, RZ, RZ, R215 ;  /* 0x000000ffffdf7224 */ /* 0x000fe400078e00d7 */
[----:B------:R-:W-:Y:S01]  /*154d0*/  IMAD.MOV.U32 R215, RZ, RZ, R216 ;  /* 0x000000ffffd77224 */ /* 0x000fe200078e00d8 */
[----:B------:R-:W-:Y:S01]  /*154e0*/  IADD3 R146, P4, R146, UR12, RZ ;  /* 0x0000000c92927c10 */ /* 0x000fe2000ff9e0ff */
[----:B------:R-:W-:Y:S02]  /*154f0*/  IMAD.MOV.U32 R216, RZ, RZ, R218 ;  /* 0x000000ffffd87224 */ /* 0x000fe400078e00da */
[----:B------:R-:W-:Y:S01]  /*15500*/  IMAD.MOV.U32 R218, RZ, RZ, R222 ;  /* 0x000000ffffda7224 */ /* 0x000fe200078e00de */
[----:B------:R-:W-:Y:S01]  /*15510*/  IADD3.X R147, R147, UR9, RZ, P5, !PT ;  /* 0x0000000993937c10 */ /* 0x000fe2000affe4ff */
[----:B------:R-:W-:Y:S01]  /*15520*/  IMAD.MOV.U32 R222, RZ, RZ, R225 ;  /* 0x000000ffffde7224 */ /* 0x000fe200078e00e1 */
[----:B------:R0:W-:Y:S01]  /*15530*/  STL [R1+0xbb4], R145 ;  /* 0x000bb49101007387 */ /* 0x0001e20000100800 */
[----:B------:R-:W-:Y:S01]  /*15540*/  IMAD.MOV.U32 R225, RZ, RZ, R228 ;  /* 0x000000ffffe17224 */ /* 0x000fe200078e00e4 */
[----:B------:R-:W-:Y:S01]  /*15550*/  IADD3 R148, P5, R148, UR12, RZ ;  /* 0x0000000c94947c10 */ /* 0x000fe2000ffbe0ff */
[----:B------:R-:W-:-:S02]  /*15560*/  IMAD.MOV.U32 R228, RZ, RZ, R231 ;  /* 0x000000ffffe47224 */ /* 0x000fc400078e00e7 */
[----:B------:R-:W-:Y:S01]  /*15570*/  IMAD.MOV.U32 R231, RZ, RZ, R234 ;  /* 0x000000ffffe77224 */ /* 0x000fe200078e00ea */
[----:B------:R-:W-:Y:S01]  /*15580*/  IADD3.X R149, R149, UR9, RZ, P6, !PT ;  /* 0x0000000995957c10 */ /* 0x000fe2000b7fe4ff */
[----:B------:R-:W-:Y:S01]  /*15590*/  IMAD.MOV.U32 R234, RZ, RZ, R237 ;  /* 0x000000ffffea7224 */ /* 0x000fe200078e00ed */
[----:B0-----:R-:W2:Y:S01]  /*155a0*/  LDL.LU R145, [R1+0x1280] ;  /* 0x0012800001917983 */ /* 0x001ea20000300800 */
[----:B------:R-:W-:-:S03]  /*155b0*/  IMAD.MOV.U32 R237, RZ, RZ, R241 ;  /* 0x000000ffffed7224 */ /* 0x000fc600078e00f1 */
[----:B------:R0:W-:Y:S01]  /*155c0*/  STL [R1+0xb88], R146 ;  /* 0x000b889201007387 */ /* 0x0001e20000100800 */
[----:B------:R-:W-:Y:S01]  /*155d0*/  IMAD.MOV.U32 R241, RZ, RZ, R232 ;  /* 0x000000fffff17224 */ /* 0x000fe200078e00e8 */
[----:B------:R-:W-:Y:S01]  /*155e0*/  IADD3 R150, P6, R150, UR12, RZ ;  /* 0x0000000c96967c10 */ /* 0x000fe2000ffde0ff */
        /* <DEDUP_REMOVED lines=8> */
[----:B------:R-:W-:Y:S02]  /*15670*/  IMAD.MOV.U32 R246, RZ, RZ, R250 ;  /* 0x000000fffff67224 */ /* 0x000fe400078e00fa */
[----:B------:R-:W-:Y:S01]  /*15680*/  IMAD.MOV.U32 R250, RZ, RZ, R248 ;  /* 0x000000fffffa7224 */ /* 0x000fe200078e00f8 */
[----:B0-----:R-:W2:Y:S04]  /*15690*/  LDL.LU R147, [R1+0x1278] ;  /* 0x0012780001937983 */ /* 0x001ea80000300800 */
[----:B------:R0:W-:Y:S01]  /*156a0*/  STL [R1+0xb80], R148 ;  /* 0x000b809401007387 */ /* 0x0001e20000100800 */
[----:B------:R-:W-:-:S02]  /*156b0*/  IMAD.MOV.U32 R248, RZ, RZ, R244 ;  /* 0x000000fffff87224 */ /* 0x000fc400078e00f4 */
[----:B------:R-:W-:Y:S01]  /*156c0*/  IMAD.MOV.U32 R244, RZ, RZ, R252 ;  /* 0x000000fffff47224 */ /* 0x000fe200078e00fc */
        /* <DEDUP_REMOVED lines=8> */
[----:B------:R-:W3:Y:S04]  /*15750*/  LDL.LU R235, [R1+0x650] ;  /* 0x0006500001eb7983 */ /* 0x000ee80000300800 */
        /* <DEDUP_REMOVED lines=508> */
[----:B------:R-:W-:Y:S01]  /*17720*/  IADD3 R236, P4, R236, UR12, RZ ;  /* 0x0000000cecec7c10 */ /* 0x000fe2000ff9e0ff */
[----:B------:R-:W-:Y:S02]  /*17730*/  IMAD.MOV.U32 R248, RZ, RZ, R244 ;  /* 0x000000fffff87224 */ /* 0x000fe400078e00f4 */
[----:B------:R-:W-:Y:S02]  /*17740*/  IMAD.MOV.U32 R244, RZ, RZ, R252 ;  /* 0x000000fffff47224 */ /* 0x000fe400078e00fc */
[----:B---3--:R-:W-:Y:S02]  /*17750*/  IMAD.MOV.U32 R252, RZ, RZ, R235 ;  /* 0x000000fffffc7224 */ /* 0x008fe400078e00eb */
[----:B------:R-:W-:Y:S02]  /*17760*/  IMAD.MOV.U32 R235, RZ, RZ, R239 ;  /* 0x000000ffffeb7224 */ /* 0x000fe400078e00ef */
[----:B------:R-:W-:-:S02]  /*17770*/  IMAD.MOV.U32 R239, RZ, RZ, R3 ;  /* 0x000000ffffef7224 */ /* 0x000fc400078e0003 */
        /* <DEDUP_REMOVED lines=15> */
[----:B------:R-:W-:Y:S02]  /*17870*/  IADD3.X R240, R240, UR9, RZ, P2, !PT ;  /* 0x00000009f0f07c10 */ /* 0x000fe400097fe4ff */
[----:B----4-:R-:W-:-:S05]  /*17880*/  IADD3.X R236, R236, UR9, RZ, P1, !PT ;  /* 0x00000009ecec7c10 */ /* 0x010fca0008ffe4ff */
[----:B------:R0:W-:Y:S04]  /*17890*/  STL [R1+0x8fc], R236 ;  /* 0x0008fcec01007387 */ /* 0x0001e80000100800 */
[----:B0-----:R-:W4:Y:S04]  /*178a0*/  LDL.LU R236, [R1+0x8d0] ;  /* 0x0008d00001ec7983 */ /* 0x001f280000300800 */
[----:B------:R0:W-:Y:S02]  /*178b0*/  STL [R1+0x8f4], R240 ;  /* 0x0008f4f001007387 */ /* 0x0001e40000100800 */
        /* <DEDUP_REMOVED lines=30> */
[----:B----4-:R-:W-:-:S05]  /*17aa0*/  IADD3 R236, P1, R236, UR12, RZ ;  /* 0x0000000cecec7c10 */ /* 0x010fca000ff3e0ff */
[----:B------:R-:W-:Y:S04]  /*17ab0*/  STL [R1+0x8d0], R236 ;  /* 0x0008d0ec01007387 */ /* 0x000fe80000100800 */
[----:B------:R-:W4:Y:S04]  /*17ac0*/  LDL.LU R247, [R1+0x654] ;  /* 0x0006540001f77983 */ /* 0x000f280000300800 */
[----:B------:R0:W-:Y:S04]  /*17ad0*/  STL [R1+0x8c8], R240 ;  /* 0x0008c8f001007387 */ /* 0x0001e80000100800 */
[----:B0-----:R-:W2:Y:S02]  /*17ae0*/  LDL.LU R240, [R1+0x8ec] ;  /* 0x0008ec0001f07983 */ /* 0x001ea40000300800 */
[----:B--2---:R-:W-:-:S05]  /*17af0*/  IADD3.X R240, R240, UR9, RZ, P3, !PT ;  /* 0x00000009f0f07c10 */ /* 0x004fca0009ffe4ff */
[----:B------:R0:W-:Y:S04]  /*17b00*/  STL [R1+0x8ec], R240 ;  /* 0x0008ecf001007387 */ /* 0x0001e80000100800 */
[----:B0-----:R-:W2:Y:S02]  /*17b10*/  LDL.LU R240, [R1+0x8c0] ;  /* 0x0008c00001f07983 */ /* 0x001ea40000300800 */
[----:B--2---:R-:W-:-:S05]  /*17b20*/  IADD3 R240, P3, R240, UR12, RZ ;  /* 0x0000000cf0f07c10 */ /* 0x004fca000ff7e0ff */
        /* <DEDUP_REMOVED lines=379> */
[----:B0-----:R-:W2:Y:S01]  /*192e0*/  LDL.LU R240, [R1+0x6ec] ;  /* 0x0006ec0001f07983 */ /* 0x001ea20000300800 */
[----:B------:R-:W-:Y:S01]  /*192f0*/  UIADD3.64 UR20, UR16, 0x5fe, URZ ;  /* 0x000005fe10147897 */ /* 0x000fe2000fffe03f */
[----:B------:R-:W-:-:S08]  /*19300*/  WARPGROUP.ARRIVE ;  /* 0x00000000000079c5 */ /* 0x000fd00000000000 */
[----:B------:R-:W-:Y:S01]  /*19310*/  QGMMA.64x256x32.F32.E5M2.E5M2 R24, gdesc[UR20], R24, gsb0 ;  /* 0x03e00000141879f3 */ /* 0x000fe20008003818 */
[----:B------:R-:W-:Y:S01]  /*19320*/  UIADD3.64 UR16, UR16, 0x600, URZ ;  /* 0x0000060010107897 */ /* 0x000fe2000fffe03f */
[----:B--2---:R-:W-:Y:S02]  /*19330*/  IADD3.X R240, R240, UR5, RZ, P1, !PT ;  /* 0x00000005f0f07c10 */ /* 0x004fe40008ffe4ff */
[----:B------:R-:W-:-:S03]  /*19340*/  IADD3 R4, P1, R4, UR11, RZ ;  /* 0x0000000b04047c10 */ /* 0x000fc6000ff3e0ff */
[----:B------:R-:W-:Y:S04]  /*19350*/  STL [R1+0x6ec], R240 ;  /* 0x0006ecf001007387 */ /* 0x000fe80000100800 */
[----:B------:R0:W-:Y:S04]  /*19360*/  STL [R1+0x6c0], R4 ;  /* 0x0006c00401007387 */ /* 0x0001e80000100800 */
[----:B0-----:R-:W2:Y:S04]  /*19370*/  LDL.LU R4, [R1+0x1260] ;  /* 0x0012600001047983 */ /* 0x001ea80000300800 */
[----:B------:R-:W4:Y:S01]  /*19380*/  LDL.LU R240, [R1+0x6e4] ;  /* 0x0006e40001f07983 */ /* 0x000f220000300800 */
[----:B------:R-:W-:-:S02]  /*19390*/  WARPGROUP.DEPBAR.LE gsb0, 0x0 ;  /* 0x00008000000079c5 */ /* 0x000fc40000010000 */
[----:B------:R-:W-:-:S06]  /*193a0*/  WARPGROUP.ARRIVE ;  /* 0x00000000000079c5 */ /* 0x000fcc0000000000 */
[----:B------:R-:W-:Y:S01]  /*193b0*/  QGMMA.64x256x32.F32.E5M2.E5M2 R24, gdesc[UR16], R24, gsb0 ;  /* 0x03e00000101879f3 */ /* 0x000fe20008003818 */
[----:B---3--:R-:W-:Y:S02]  /*193c0*/  IADD3.X R3, R3, UR5, RZ, P3, !PT ;  /* 0x0000000503037c10 */ /* 0x008fe40009ffe4ff */
[----:B------:R-:W-:Y:S02]  /*193d0*/  IADD3 R2, P3, R2, UR11, RZ ;  /* 0x0000000b02027c10 */ /* 0x000fe4000ff7e0ff */
[----:B------:R-:W-:Y:S02]  /*193e0*/  IADD3.X R245, R245, UR5, RZ, P4, !PT ;  /* 0x00000005f5f57c10 */ /* 0x000fe4000a7fe4ff */
[----:B------:R-:W-:Y:S02]  /*193f0*/  IADD3 R249, P4, R249, UR11, RZ ;  /* 0x0000000bf9f97c10 */ /* 0x000fe4000ff9e0ff */
[----:B------:R-:W-:Y:S02]  /*19400*/  IADD3.X R220, R220, UR5, RZ, P5, !PT ;  /* 0x00000005dcdc7c10 */ /* 0x000fe4000affe4ff */
[----:B------:R-:W-:-:S02]  /*19410*/  IADD3 R219, P5, R219, UR11, RZ ;  /* 0x0000000bdbdb7c10 */ /* 0x000fc4000ffbe0ff */
[----:B------:R-:W-:Y:S02]  /*19420*/  IADD3.X R226, R226, UR5, RZ, P6, !PT ;  /* 0x00000005e2e27c10 */ /* 0x000fe4000b7fe4ff */
        /* <DEDUP_REMOVED lines=16> */
[----:B------:R-:W-:-:S02]  /*19530*/  IADD3.X R235, R235, UR5, RZ, P5, !PT ;  /* 0x00000005ebeb7c10 */ /* 0x000fc4000affe4ff */
[----:B------:R-:W-:Y:S02]  /*19540*/  IADD3.X R239, R239, UR5, RZ, P6, !PT ;  /* 0x00000005efef7c10 */ /* 0x000fe4000b7fe4ff */
[----:B------:R-:W-:Y:S02]  /*19550*/  IADD3.X R251, R251, UR5, RZ, P3, !PT ;  /* 0x00000005fbfb7c10 */ /* 0x000fe40009ffe4ff */
[----:B------:R-:W-:Y:S01]  /*19560*/  IADD3.X R243, R243, UR5, RZ, P1, !PT ;  /* 0x00000005f3f37c10 */ /* 0x000fe20008ffe4ff */
[----:B------:R-:W-:-:S05]  /*19570*/  VIADD R207, R207, 0x1 ;  /* 0x00000001cfcf7836 */ /* 0x000fca0000000000 */
[----:B------:R-:W-:Y:S02]  /*19580*/  ISETP.NE.U32.AND P0, PT, R207, R5, PT ;  /* 0x00000005cf00720c */ /* 0x000fe40003f05070 */
[----:B----4-:R-:W-:Y:S02]  /*19590*/  IADD3.X R240, R240, UR5, RZ, P2, !PT ;  /* 0x00000005f0f07c10 */ /* 0x010fe400097fe4ff */
[----:B--2---:R-:W-:-:S03]  /*195a0*/  IADD3 R4, P2, R4, UR11, RZ ;  /* 0x0000000b04047c10 */ /* 0x004fc6000ff5e0ff */
[----:B------:R-:W-:Y:S04]  /*195b0*/  STL [R1+0x6e4], R240 ;  /* 0x0006e4f001007387 */ /* 0x000fe80000100800 */
[----:B------:R0:W-:Y:S01]  /*195c0*/  STL [R1+0x6b8], R4 ;  /* 0x0006b80401007387 */ /* 0x0001e20000100800 */
[----:B------:R-:W-:-:S03]  /*195d0*/  IADD3.X R218, R218, UR5, RZ, P2, !PT ;  /* 0x00000005dada7c10 */ /* 0x000fc600097fe4ff */
[----:B0-----:R0:W5:Y:S04]  /*195e0*/  LDL.LU R4, [R1+0x125c] ;  /* 0x00125c0001047983 */ /* 0x0011680000300800 */
[----:B------:R1:W-:Y:S01]  /*195f0*/  STL [R1+0x6dc], R3 ;  /* 0x0006dc0301007387 */ /* 0x0003e20000100800 */
[----:B------:R-:W-:-:S03]  /*19600*/  IADD3 R222, P2, R222, UR11, RZ ;  /* 0x0000000bdede7c10 */ /* 0x000fc6000ff5e0ff */
[----:B-1----:R0:W5:Y:S04]  /*19610*/  LDL.LU R3, [R1+0x1258] ;  /* 0x0012580001037983 */ /* 0x0021680000300800 */
[----:B------:R1:W-:Y:S04]  /*19620*/  STL [R1+0x6b0], R2 ;  /* 0x0006b00201007387 */ /* 0x0003e80000100800 */
[----:B-1----:R0:W5:Y:S04]  /*19630*/  LDL.LU R2, [R1+0x1254] ;  /* 0x0012540001027983 */ /* 0x0021680000300800 */
[----:B------:R0:W-:Y:S04]  /*19640*/  STL [R1+0x6d4], R245 ;  /* 0x0006d4f501007387 */ /* 0x0001e80000100800 */
        /* <DEDUP_REMOVED lines=14> */
[----:B------:R0:W-:Y:S01]  /*19730*/  STL [R1+0x670], R241 ;  /* 0x000670f101007387 */ /* 0x0001e20000100800 */
[----:B------:R-:W-:-:S03]  /*19740*/  IADD3.X R246, R246, UR5, RZ, P2, !PT ;  /* 0x00000005f6f67c10 */ /* 0x000fc600097fe4ff */
[----:B------:R0:W-:Y:S01]  /*19750*/  STL [R1+0x694], R232 ;  /* 0x000694e801007387 */ /* 0x0001e20000100800 */
[----:B------:R-:W-:-:S03]  /*19760*/  IADD3 R250, P2, R250, UR11, RZ ;  /* 0x0000000bfafa7c10 */ /* 0x000fc6000ff5e0ff */
        /* <DEDUP_REMOVED lines=9> */
[----:B------:R0:W-:Y:S04]  /*19800*/  STL [R1+0x66c], R235 ;  /* 0x00066ceb01007387 */ /* 0x0001e80000100800 */
[----:B------:R0:W-:Y:S04]  /*19810*/  STL [R1+0x664], R239 ;  /* 0x000664ef01007387 */ /* 0x0001e80000100800 */
[----:B------:R0:W-:Y:S04]  /*19820*/  STL [R1+0x64c], R251 ;  /* 0x00064cfb01007387 */ /* 0x0001e80000100800 */
[----:B------:R0:W-:Y:S04]  /*19830*/  STL [R1+0x65c], R243 ;  /* 0x00065cf301007387 */ /* 0x0001e80000100800 */
[----:B------:R0:W-:Y:S01]  /*19840*/  STL [R1+0x654], R247 ;  /* 0x000654f701007387 */ /* 0x0001e20000100800 */
[----:B------:R-:W-:-:S02]  /*19850*/  WARPGROUP.DEPBAR.LE gsb0, 0x0 ;  /* 0x00008000000079c5 */ /* 0x000fc40000010000 */
[----:B------:R-:W-:Y:S05]  /*19860*/  @P0 BRA `(.L_x_2) ;  /* 0xffffff1400f00947 */ /* 0x000fea000383ffff */
.L_x_1:
[----:B------:R-:W2:Y:S01]  /*19870*/  LDL.LU R179, [R1+0x408] ;  /* 0x0004080001b37983 */ /* 0x000ea20000300800 */
[----:B------:R-:W-:Y:S01]  /*19880*/  F2FP.SATFINITE.E5M2.F32.PACK_AB_MERGE_C R28, R29, R28, RZ ;  /* 0x0000001c1d1c723e */ /* 0x000fe200048060ff */
[----:B------:R-:W-:Y:S01]  /*19890*/  ULDC UR5, c[0x0][0x22c] ;  /* 0x00008b0000057ab9 */ /* 0x000fe20000000800 */
[----:B------:R-:W-:Y:S01]  /*198a0*/  F2FP.SATFINITE.E5M2.F32.PACK_AB_MERGE_C R38, R39, R38, RZ ;  /* 0x000000262726723e */ /* 0x000fe200048060ff */
[----:B------:R-:W2:Y:S01]  /*198b0*/  LDL.LU R178, [R1+0x40c] ;  /* 0x00040c0001b27983 */ /* 0x000ea20000300800 */
[----:B------:R-:W-:Y:S01]  /*198c0*/  F2FP.SATFINITE.E5M2.F32.PACK_AB_MERGE_C R36, R37, R36, RZ ;  /* 0x000000242524723e */ /* 0x000fe200048060ff */
[----:B------:R-:W-:Y:S01]  /*198d0*/  ULDC.64 UR60, c[0x0][0x228] ;  /* 0x00008a00003c7ab9 */ /* 0x000fe20000000a00 */
[----:B------:R-:W-:Y:S01]  /*198e0*/  F2FP.SATFINITE.E5M2.F32.PACK_AB_MERGE_C R30, R31, R30, RZ ;  /* 0x0000001e1f1e723e */ /* 0x000fe200048060ff */
[----:B------:R-:W3:Y:S01]  /*198f0*/  LDL.LU R177, [R1+0x410] ;  /* 0x0004100001b17983 */ /* 0x000ee20000300800 */
[----:B------:R-:W-:Y:S01]  /*19900*/  F2FP.SATFINITE.E5M2.F32.PACK_AB_MERGE_C R32, R33, R32, RZ ;  /* 0x000000202120723e */ /* 0x000fe200048060ff */
[----:B------:R-:W-:Y:S01]  /*19910*/  ULDC UR8, c[0x0][0x248] ;  /* 0x0000920000087ab9 */ /* 0x000fe20000000800 */
[----:B------:R-:W-:Y:S01]  /*19920*/  F2FP.SATFINITE.E5M2.F32.PACK_AB_MERGE_C R34, R35, R34, RZ ;  /* 0x000000222322723e */ /* 0x000fe200048060ff */
[----:B------:R-:W3:Y:S01]  /*19930*/  LDL.LU R176, [R1+0x414] ;  /* 0x0004140001b07983 */ /* 0x000ee20000300800 */
[----:B------:R-:W-:Y:S01]  /*19940*/  F2FP.SATFINITE.E5M2.F32.PACK_AB_MERGE_C R42, R43, R42, RZ ;  /* 0x0000002a2b2a723e */ /* 0x000fe200048060ff */
[----:B------:R-:W-:Y:S01]  /*19950*/  ULDC UR9, c[0x0][0x248] ;  /* 0x0000920000097ab9 */ /* 0x000fe20000000800 */
[----:B------:R-:W-:Y:S01]  /*19960*/  F2FP.SATFINITE.E5M2.F32.PACK_AB_MERGE_C R40, R41, R40, RZ ;  /* 0x000000282928723e */ /* 0x000fe200048060ff */
[----:B------:R-:W4:Y:S01]  /*19970*/  LDL.LU R175, [R1+0x418] ;  /* 0x0004180001af7983 */ /* 0x000f220000300800 */
        /* <DEDUP_REMOVED lines=48> */
[----:B------:R-:W-:Y:S01]  /*19c80*/  ULDC UR38, c[0x0][0x248] ;  /* 0x0000920000267ab9 */ /* 0x000fe20000000800 */
[----:B------:R-:W-:Y:S01]  /*19c90*/  ULDC UR41, c[0x0][0x248] ;  /* 0x0000920000297ab9 */ /* 0x000fe20000000800 */
[----:B------:R-:W-:Y:S01]  /*19ca0*/  ULDC UR44, c[0x0][0x248] ;  /* 0x00009200002c7ab9 */ /* 0x000fe20000000800 */
        /* <DEDUP_REMOVED lines=46> */
[----:B------:R-:W-:-:S02]  /*19f90*/  ULDC UR59, c[0x0][0x248] ;  /* 0x00009200003b7ab9 */ /* 0x000fc40000000800 */
[----:B------:R-:W4:Y:S04]  /*19fa0*/  LDL.LU R22, [R1+0x47c] ;  /* 0x00047c0001167983 */ /* 0x000f280000300800 */
[----:B------:R-:W4:Y:S04]  /*19fb0*/  LDL.LU R21, [R1+0x488] ;  /* 0x0004880001157983 */ /* 0x000f280000300800 */
[----:B------:R-:W4:Y:S04]  /*19fc0*/  LDL.LU R20, [R1+0x48c] ;  /* 0x00048c0001147983 */ /* 0x000f280000300800 */
[----:B------:R-:W4:Y:S04]  /*19fd0*/  LDL.LU R19, [R1+0x498] ;  /* 0x0004980001137983 */ /* 0x000f280000300800 */
[----:B------:R-:W4:Y:S04]  /*19fe0*/  LDL.LU R18, [R1+0x49c] ;  /* 0x00049c0001127983 */ /* 0x000f280000300800 */
[----:B------:R-:W1:Y:S04]  /*19ff0*/  LDL.LU R181, [R1+0x400] ;  /* 0x0004000001b57983 */ /* 0x000e680000300800 */
[----:B------:R-:W1:Y:S04]  /*1a000*/  LDL.LU R180, [R1+0x404] ;  /* 0x0004040001b47983 */ /* 0x000e680000300800 */
        /* <DEDUP_REMOVED lines=59> */
[----:B-----5:R3:W-:Y:S04]  /*1a3c0*/  STL [R1+0x12c4], R2 ;  /* 0x0012c40201007387 */ /* 0x0207e80000100800 */
[----:B------:R-:W-:Y:S04]  /*1a3d0*/  STL [R1+0x12c0], R148 ;  /* 0x0012c09401007387 */ /* 0x000fe80000100800 */
[----:B------:R-:W-:Y:S01]  /*1a3e0*/  STL [R1+0x12bc], R149 ;  /* 0x0012bc9501007387 */ /* 0x000fe20000100800 */
[----:B---3--:R-:W-:-:S03]  /*1a3f0*/  F2FP.SATFINITE.E5M2.F32.PACK_AB_MERGE_C R2, R176, R177, RZ ;  /* 0x000000b1b002723e */ /* 0x008fc600048060ff */
[----:B------:R-:W-:Y:S04]  /*1a400*/  STL [R1+0x12b8], R151 ;  /* 0x0012b89701007387 */ /* 0x000fe80000100800 */
[----:B------:R-:W-:Y:S04]  /*1a410*/  STL [R1+0x12b4], R150 ;  /* 0x0012b49601007387 */ /* 0x000fe80000100800 */
[----:B------:R2:W-:Y:S04]  /*1a420*/  STL [R1+0x1294], R3 ;  /* 0x0012940301007387 */ /* 0x0005e80000100800 */
[----:B------:R-:W-:Y:S04]  /*1a430*/  STL [R1+0x1290], R9 ;  /* 0x0012900901007387 */ /* 0x000fe80000100800 */
[----:B------:R-:W-:Y:S01]  /*1a440*/  STL [R1+0x128c], R14 ;  /* 0x00128c0e01007387 */ /* 0x000fe20000100800 */
[----:B--2---:R-:W-:-:S03]  /*1a450*/  F2FP.SATFINITE.E5M2.F32.PACK_AB_MERGE_C R3, R178, R179, RZ ;  /* 0x000000b3b203723e */ /* 0x004fc600048060ff */
[----:B------:R-:W-:Y:S04]  /*1a460*/  STL [R1+0x1288], R4 ;  /* 0x0012880401007387 */ /* 0x000fe80000100800 */
[----:B------:R-:W-:Y:S04]  /*1a470*/  STL [R1+0x1284], R13 ;  /* 0x0012840d01007387 */ /* 0x000fe80000100800 */
[----:B------:R-:W-:Y:S01]  /*1a480*/  STL [R1+0x1280], R15 ;  /* 0x0012800f01007387 */ /* 0x000fe20000100800 */
[----:B----4-:R-:W-:-:S03]  /*1a490*/  IMAD.MOV.U32 R202, RZ, RZ, R21 ;  /* 0x000000ffffca7224 */ /* 0x010fc600078e0015 */
[----:B------:R-:W-:Y:S01]  /*1a4a0*/  STL [R1+0x127c], R16 ;  /* 0x00127c1001007387 */ /* 0x000fe20000100800 */
[----:B------:R-:W-:-:S03]  /*1a4b0*/  IMAD.MOV.U32 R201, RZ, RZ, R20 ;  /* 0x000000ffffc97224 */ /* 0x000fc600078e0014 */
[----:B------:R-:W-:Y:S04]  /*1a4c0*/  STL [R1+0x1278], R17 ;  /* 0x0012781101007387 */ /* 0x000fe80000100800 */
[----:B------:R-:W-:Y:S04]  /*1a4d0*/  STL [R1+0x1274], R12 ;  /* 0x0012740c01007387 */ /* 0x000fe80000100800 */
[----:B------:R-:W-:Y:S04]  /*1a4e0*/  STL [R1+0x1270], R10 ;  /* 0x0012700a01007387 */ /* 0x000fe80000100800 */
[----:B------:R-:W-:Y:S04]  /*1a4f0*/  STL [R1+0x126c], R11 ;  /* 0x00126c0b01007387 */ /* 0x000fe80000100800 */
[----:B------:R1:W-:Y:S04]  /*1a500*/  STL [R1+0x1268], R0 ;  /* 0x0012680001007387 */ /* 0x0003e80000100800 */
[----:B------:R-:W-:Y:S04]  /*1a510*/  STL [R1+0x1264], R5 ;  /* 0x0012640501007387 */ /* 0x000fe80000100800 */
[----:B------:R-:W-:Y:S01]  /*1a520*/  STL [R1+0x1260], R6 ;  /* 0x0012600601007387 */ /* 0x000fe20000100800 */
[----:B-1----:R-:W-:-:S03]  /*1a530*/  F2FP.SATFINITE.E5M2.F32.PACK_AB_MERGE_C R0, R180, R181, RZ ;  /* 0x000000b5b400723e */ /* 0x002fc600048060ff */
[----:B------:R-:W-:Y:S04]  /*1a540*/  STL [R1+0x125c], R7 ;  /* 0x00125c0701007387 */ /* 0x000fe80000100800 */
[----:B------:R-:W-:Y:S04]  /*1a550*/  STL [R1+0x1258], R8 ;  /* 0x0012580801007387 */ /* 0x000fe80000100800 */
[----:B------:R-:W-:Y:S04]  /*1a560*/  STL [R1+0x1254], R190 ;  /* 0x001254be01007387 */ /* 0x000fe80000100800 */
[----:B------:R1:W-:Y:S04]  /*1a570*/  STL [R1+0x624], R0 ;  /* 0x0006240001007387 */ /* 0x0003e80000100800 */
[----:B------:R2:W-:Y:S04]  /*1a580*/  STL [R1+0x620], R3 ;  /* 0x0006200301007387 */ /* 0x0005e80000100800 */
[----:B------:R3:W-:Y:S01]  /*1a590*/  STL [R1+0x61c], R2 ;  /* 0x00061c0201007387 */ /* 0x0007e20000100800 */
[----:B-1----:R-:W-:-:S02]  /*1a5a0*/  F2FP.SATFINITE.E5M2.F32.PACK_AB_MERGE_C R0, R174, R175, RZ ;  /* 0x000000afae00723e */ /* 0x002fc400048060ff */
[----:B--2---:R-:W-:-:S03]  /*1a5b0*/  F2FP.SATFINITE.E5M2.F32.PACK_AB_MERGE_C R3, R172, R173, RZ ;  /* 0x000000adac03723e */ /* 0x004fc600048060ff */
[----:B------:R1:W-:Y:S01]  /*1a5c0*/  STL [R1+0x618], R0 ;  /* 0x0006180001007387 */ /* 0x0003e20000100800 */
[----:B---3--:R-:W-:-:S03]  /*1a5d0*/  F2FP.SATFINITE.E5M2.F32.PACK_AB_MERGE_C R2, R170, R171, RZ ;  /* 0x000000abaa02723e */ /* 0x008fc600048060ff */
[----:B------:R2:W-:Y:S04]  /*1a5e0*/  STL [R1+0x614], R3 ;  /* 0x0006140301007387 */ /* 0x0005e80000100800 */
[----:B------:R3:W-:Y:S01]  /*1a5f0*/  STL [R1+0x60c], R2 ;  /* 0x00060c0201007387 */ /* 0x0007e20000100800 */
[----:B-1----:R-:W-:Y:S02]  /*1a600*/  F2FP.SATFINITE.E5M2.F32.PACK_AB_MERGE_C R0, R168, R169, RZ ;  /* 0x000000a9a800723e */ /* 0x002fe400048060ff */
        /* <DEDUP_REMOVED lines=15> */
[----:B------:R-:W-:Y:S04]  /*1a700*/  STL [R1+0x634], R3 ;  /* 0x0006340301007387 */ /* 0x000fe80000100800 */
[----:B------:R-:W-:Y:S01]  /*1a710*/  STL [R1+0x63c], R2 ;  /* 0x00063c0201007387 */ /* 0x000fe20000100800 */
[----:B-1----:R-:W-:-:S05]  /*1a720*/  F2FP.SATFINITE.E5M2.F32.PACK_AB_MERGE_C R0, R22, R23, RZ ;  /* 0x000000171600723e */ /* 0x002fca00048060ff */
[----:B------:R-:W-:Y:S04]  /*1a730*/  STL [R1+0x638], R0 ;  /* 0x0006380001007387 */ /* 0x000fe80000100800 */
[----:B------:R-:W2:Y:S04]  /*1a740*/  LDL.LU R200, [R1+0x490] ;  /* 0x0004900001c87983 */ /* 0x000ea80000300800 */
[----:B------:R-:W2:Y:S01]  /*1a750*/  LDL.LU R199, [R1+0x494] ;  /* 0x0004940001c77983 */ /* 0x000ea20000300800 */
[----:B------:R-:W-:Y:S02]  /*1a760*/  IMAD.MOV.U32 R198, RZ, RZ, R19 ;  /* 0x000000ffffc67224 */ /* 0x000fe400078e0013 */
[----:B------:R-:W-:Y:S01]  /*1a770*/  IMAD.MOV.U32 R197, RZ, RZ, R18 ;  /* 0x000000ffffc57224 */ /* 0x000fe200078e0012 */
[----:B------:R-:W3:Y:S04]  /*1a780*/  LDL.LU R204, [R1+0x480] ;  /* 0x0004800001cc7983 */ /* 0x000ee80000300800 */
[----:B------:R-:W3:Y:S04]  /*1a790*/  LDL.LU R203, [R1+0x484] ;  /* 0x0004840001cb7983 */ /* 0x000ee80000300800 */
[----:B------:R-:W4:Y:S04]  /*1a7a0*/  LDL.LU R196, [R1+0x4a0] ;  /* 0x0004a00001c47983 */ /* 0x000f280000300800 */
        /* <DEDUP_REMOVED lines=48> */
[----:B------:R-:W4:Y:S01]  /*1aab0*/  LDL.LU R18, [R1+0x564] ;  /* 0x0005640001127983 */ /* 0x000f220000300800 */
[----:B------:R-:W-:-:S02]  /*1aac0*/  F2FP.SATFINITE.E5M2.F32.PACK_AB_MERGE_C R16, R201, R202, RZ ;  /* 0x000000cac910723e */ /* 0x000fc400048060ff */
[----:B------:R-:W-:Y:S02]  /*1aad0*/  F2FP.SATFINITE.E5M2.F32.PACK_AB_MERGE_C R13, R197, R198, RZ ;  /* 0x000000c6c50d723e */ /* 0x000fe400048060ff */
[----:B--2---:R-:W-:Y:S02]  /*1aae0*/  F2FP.SATFINITE.E5M2.F32.PACK_AB_MERGE_C R4, R199, R200, RZ ;  /* 0x000000c8c704723e */ /* 0x004fe400048060ff */
[----:B---3--:R-:W-:-:S05]  /*1aaf0*/  F2FP.SATFINITE.E5M2.F32.PACK_AB_MERGE_C R15, R203, R204, RZ ;  /* 0x000000cccb0f723e */ /* 0x008fca00048060ff */
[----:B------:R-:W-:Y:S04]  /*1ab00*/  STL [R1+0x1298], R15 ;  /* 0x0012980f01007387 */ /* 0x000fe80000100800 */
[----:B------:R-:W-:Y:S04]  /*1ab10*/  STL [R1+0x129c], R16 ;  /* 0x00129c1001007387 */ /* 0x000fe80000100800 */
[----:B------:R1:W-:Y:S01]  /*1ab20*/  STL [R1+0x12a0], R4 ;  /* 0x0012a00401007387 */ /* 0x0003e20000100800 */
[----:B----4-:R-:W-:-:S03]  /*1ab30*/  F2FP.SATFINITE.E5M2.F32.PACK_AB_MERGE_C R9, R193, R194, RZ ;  /* 0x000000c2c109723e */ /* 0x010fc600048060ff */
[----:B------:R-:W-:Y:S01]  /*1ab40*/  STL [R1+0x12a4], R13 ;  /* 0x0012a40d01007387 */ /* 0x000fe20000100800 */
[----:B-1----:R-:W-:Y:S02]  /*1ab50*/  F2FP.SATFINITE.E5M2.F32.PACK_AB_MERGE_C R4, R195, R196, RZ ;  /* 0x000000c4c304723e */ /* 0x002fe400048060ff */
[----:B------:R-:W-:-:S03]  /*1ab60*/  F2FP.SATFINITE.E5M2.F32.PACK_AB_MERGE_C R2, R191, R192, RZ ;  /* 0x000000c0bf02723e */ /* 0x000fc600048060ff */
[----:B------:R-:W-:Y:S01]  /*1ab70*/  STL [R1+0x12a8], R4 ;  /* 0x0012a80401007387 */ /* 0x000fe20000100800 */
[----:B------:R-:W-:-:S03]  /*1ab80*/  F2FP.SATFINITE.E5M2.F32.PACK_AB_MERGE_C R0, R188, R189, RZ ;  /* 0x000000bdbc00723e */ /* 0x000fc600048060ff */
[----:B------:R-:W-:Y:S04]  /*1ab90*/  STL [R1+0x12ac], R9 ;  /* 0x0012ac0901007387 */ /* 0x000fe80000100800 */
[----:B------:R1:W-:Y:S01]  /*1aba0*/  STL [R1+0x490], R2 ;  /* 0x0004900201007387 */ /* 0x0003e20000100800 */
[----:B------:R-:W-:-:S03]  /*1abb0*/  F2FP.SATFINITE.E5M2.F32.PACK_AB_MERGE_C R3, R186, R187, RZ ;  /* 0x000000bbba03723e */ /* 0x000fc600048060ff */
[----:B------:R2:W-:Y:S04]  /*1abc0*/  STL [R1+0x494], R0 ;  /* 0x0004940001007387 */ /* 0x0005e80000100800 */
[----:B------:R3:W-:Y:S01]  /*1abd0*/  STL [R1+0x48c], R3 ;  /* 0x00048c0301007387 */ /* 0x0007e20000100800 */
[----:B-1----:R-:W-:-:S05]  /*1abe0*/  F2FP.SATFINITE.E5M2.F32.PACK_AB_MERGE_C R2, R184, R185, RZ ;  /* 0x000000b9b802723e */ /* 0x002fca00048060ff */
[----:B------:R1:W-:Y:S01]  /*1abf0*/  STL [R1+0x488], R2 ;  /* 0x0004880201007387 */ /* 0x0003e20000100800 */
[----:B--2---:R-:W-:-:S05]  /*1ac00*/  F2FP.SATFINITE.E5M2.F32.PACK_AB_MERGE_C R0, R182, R183, RZ ;  /* 0x000000b7b600723e */ /* 0x004fca00048060ff */
[----:B------:R2:W-:Y:S01]  /*1ac10*/  STL [R1+0x480], R0 ;  /* 0x0004800001007387 */ /* 0x0005e20000100800 */
[----:B---3--:R-:W-:-:S05]  /*1ac20*/  F2FP.SATFINITE.E5M2.F32.PACK_AB_MERGE_C R3, R180, R181, RZ ;  /* 0x000000b5b403723e */ /* 0x008fca00048060ff */
        /* <DEDUP_REMOVED lines=31> */
[----:B-1----:R-:W-:-:S03]  /*1ae20*/  F2FP.SATFINITE.E5M2.F32.PACK_AB_MERGE_C R2, R20, R21, RZ ;  /* 0x000000151402723e */ /* 0x002fc600048060ff */
[----:B------:R-:W3:Y:S04]  /*1ae30*/  LDL.LU R209, [R1+0x568] ;  /* 0x0005680001d17983 */ /* 0x000ee80000300800 */
[----:B------:R1:W-:Y:S01]  /*1ae40*/  STL [R1+0x440], R2 ;  /* 0x0004400201007387 */ /* 0x0003e20000100800 */
[----:B--2---:R-:W-:-:S03]  /*1ae50*/  F2FP.SATFINITE.E5M2.F32.PACK_AB_MERGE_C R0, R18, R19, RZ ;  /* 0x000000131200723e */ /* 0x004fc600048060ff */
[----:B------:R-:W3:Y:S04]  /*1ae60*/  LDL.LU R208, [R1+0x56c] ;  /* 0x00056c0001d07983 */ /* 0x000ee80000300800 */
[----:B------:R2:W-:Y:S04]  /*1ae70*/  STL [R1+0x43c], R0 ;  /* 0x00043c0001007387 */ /* 0x0005e80000100800 */
[----:B------:R-:W1:Y:S04]  /*1ae80*/  LDL.LU R206, [R1+0x570] ;  /* 0x0005700001ce7983 */ /* 0x000e680000300800 */
[----:B------:R-:W1:Y:S04]  /*1ae90*/  LDL.LU R205, [R1+0x574] ;  /* 0x0005740001cd7983 */ /* 0x000e680000300800 */
[----:B------:R-:W2:Y:S04]  /*1aea0*/  LDL.LU R204, [R1+0x578] ;  /* 0x0005780001cc7983 */ /* 0x000ea80000300800 */
[----:B------:R-:W2:Y:S04]  /*1aeb0*/  LDL.LU R203, [R1+0x57c] ;  /* 0x00057c0001cb7983 */ /* 0x000ea80000300800 */
        /* <DEDUP_REMOVED lines=24> */
[----:B------:R-:W0:Y:S04]  /*1b040*/  LDL.LU R177, [R1+0x5e0] ;  /* 0x0005e00001b17983 */ /* 0x000e280000300800 */
[----:B------:R-:W0:Y:S04]  /*1b050*/  LDL.LU R176, [R1+0x5e4] ;  /* 0x0005e40001b07983 */ /* 0x000e280000300800 */
        /* <DEDUP_REMOVED lines=30> */
[----:B---3--:R-:W-:-:S05]  /*1b240*/  F2FP.SATFINITE.E5M2.F32.PACK_AB_MERGE_C R3, R208, R209, RZ ;  /* 0x000000d1d003723e */ /* 0x008fca00048060ff */
[----:B------:R4:W-:Y:S01]  /*1b250*/  STL [R1+0x438], R3 ;  /* 0x0004380301007387 */ /* 0x0009e20000100800 */
[----:B-1----:R-:W-:-:S05]  /*1b260*/  F2FP.SATFINITE.E5M2.F32.PACK_AB_MERGE_C R2, R205, R206, RZ ;  /* 0x000000cecd02723e */ /* 0x002fca00048060ff */
[----:B------:R1:W-:Y:S01]  /*1b270*/  STL [R1+0x434], R2 ;  /* 0x0004340201007387 */ /* 0x0003e20000100800 */
[----:B--2---:R-:W-:-:S05]  /*1b280*/  F2FP.SATFINITE.E5M2.F32.PACK_AB_MERGE_C R0, R203, R204, RZ ;  /* 0x000000cccb00723e */ /* 0x004fca00048060ff */
[----:B------:R2:W-:Y:S01]  /*1b290*/  STL [R1+0x430], R0 ;  /* 0x0004300001007387 */ /* 0x0005e20000100800 */
[----:B----4-:R-:W-:Y:S02]  /*1b2a0*/  F2FP.SATFINITE.E5M2.F32.PACK_AB_MERGE_C R3, R201, R202, RZ ;  /* 0x000000cac903723e */ /* 0x010fe400048060ff */
[----:B-1----:R-:W-:-:S03]  /*1b2b0*/  F2FP.SATFINITE.E5M2.F32.PACK_AB_MERGE_C R2, R199, R200, RZ ;  /* 0x000000c8c702723e */ /* 0x002fc600048060ff */
[----:B------:R1:W-:Y:S04]  /*1b2c0*/  STL [R1+0x42c], R3 ;  /* 0x00042c0301007387 */ /* 0x0003e80000100800 */
[----:B------:R3:W-:Y:S01]  /*1b2d0*/  STL [R1+0x428], R2 ;  /* 0x0004280201007387 */ /* 0x0007e20000100800 */
[----:B--2---:R-:W-:-:S05]  /*1b2e0*/  F2FP.SATFINITE.E5M2.F32.PACK_AB_MERGE_C R0, R197, R198, RZ ;  /* 0x000000c6c500723e */ /* 0x004fca00048060ff */
[----:B------:R2:W-:Y:S01]  /*1b2f0*/  STL [R1+0x424], R0 ;  /* 0x0004240001007387 */ /* 0x0005e20000100800 */
[----:B-1----:R-:W-:Y:S02]  /*1b300*/  F2FP.SATFINITE.E5M2.F32.PACK_AB_MERGE_C R3, R195, R196, RZ ;  /* 0x000000c4c303723e */ /* 0x002fe400048060ff */
[----:B---3--:R-:W-:-:S03]  /*1b310*/  F2FP.SATFINITE.E5M2.F32.PACK_AB_MERGE_C R2, R193, R194, RZ ;  /* 0x000000c2c102723e */ /* 0x008fc600048060ff */
        /* <DEDUP_REMOVED lines=12> */
[----:B------:R-:W-:Y:S04]  /*1b3e0*/  STL [R1+0x408], R3 ;  /* 0x0004080301007387 */ /* 0x000fe80000100800 */
[----:B------:R1:W-:Y:S01]  /*1b3f0*/  STL [R1+0x404], R2 ;  /* 0x0004040201007387 */ /* 0x0003e20000100800 */
[----:B--2---:R-:W-:-:S05]  /*1b400*/  F2FP.SATFINITE.E5M2.F32.PACK_AB_MERGE_C R0, R178, R179, RZ ;  /* 0x000000b3b200723e */ /* 0x004fca00048060ff */
[----:B------:R2:W-:Y:S04]  /*1b410*/  STL [R1+0x400], R0 ;  /* 0x0004000001007387 */ /* 0x0005e80000100800 */
[----:B------:R-:W3:Y:S01]  /*1b420*/  LDL.LU R100, [R1+0x260] ;  /* 0x0002600001647983 */ /* 0x000ee20000300800 */
[----:B0-----:R-:W-:Y:S02]  /*1b430*/  F2FP.SATFINITE.E5M2.F32.PACK_AB_MERGE_C R252, R176, R177, RZ ;  /* 0x000000b1b0fc723e */ /* 0x001fe400048060ff */
[----:B------:R-:W-:Y:S02]  /*1b440*/  F2FP.SATFINITE.E5M2.F32.PACK_AB_MERGE_C R249, R174, R175, RZ ;  /* 0x000000afaef9723e */ /* 0x000fe400048060ff */
[----:B------:R-:W-:Y:S02]  /*1b450*/  F2FP.SATFINITE.E5M2.F32.PACK_AB_MERGE_C R247, R172, R173, RZ ;  /* 0x000000adacf7723e */ /* 0x000fe400048060ff */
[----:B------:R-:W-:-:S02]  /*1b460*/  F2FP.SATFINITE.E5M2.F32.PACK_AB_MERGE_C R245, R170, R171, RZ ;  /* 0x000000abaaf5723e */ /* 0x000fc400048060ff */
[----:B-1----:R-:W-:-:S05]  /*1b470*/  F2FP.SATFINITE.E5M2.F32.PACK_AB_MERGE_C R2, R20, R21, RZ ;  /* 0x000000151402723e */ /* 0x002fca00048060ff */
[----:B------:R0:W-:Y:S01]  /*1b480*/  STL [R1+0x208], R2 ;  /* 0x0002080201007387 */ /* 0x0001e20000100800 */
[----:B--2---:R-:W-:-:S03]  /*1b490*/  F2FP.SATFINITE.E5M2.F32.PACK_AB_MERGE_C R0, R18, R19, RZ ;  /* 0x000000131200723e */ /* 0x004fc600048060ff */
[----:B------:R-:W3:Y:S04]  /*1b4a0*/  LDL.LU R98, [R1+0x264] ;  /* 0x0002640001627983 */ /* 0x000ee80000300800 */
[----:B------:R-:W-:Y:S04]  /*1b4b0*/  STL [R1+0x204], R0 ;  /* 0x0002040001007387 */ /* 0x000fe80000100800 */
[----:B------:R-:W2:Y:S04]  /*1b4c0*/  LDL.LU R99, [R1+0x268] ;  /* 0x0002680001637983 */ /* 0x000ea80000300800 */
[----:B------:R-:W2:Y:S04]  /*1b4d0*/  LDL.LU R97, [R1+0x26c] ;  /* 0x00026c0001617983 */ /* 0x000ea80000300800 */
[----:B------:R-:W4:Y:S04]  /*1b4e0*/  LDL.LU R96, [R1+0x270] ;  /* 0x0002700001607983 */ /* 0x000f280000300800 */
[----:B------:R-:W4:Y:S04]  /*1b4f0*/  LDL.LU R95, [R1+0x274] ;  /* 0x00027400015f7983 */ /* 0x000f280000300800 */
        /* <DEDUP_REMOVED lines=70> */
[----:B------:R-:W-:-:S03]  /*1b960*/  F2FP.SATFINITE.E5M2.F32.PACK_AB_MERGE_C R243, R168, R169, RZ ;  /* 0x000000a9a8f3723e */ /* 0x000fc600048060ff */
        /* <DEDUP_REMOVED lines=38> */
[----:B------:R-:W-:Y:S01]  /*1bbd0*/  STL [R1+0x12b0], R9 ;  /* 0x0012b00901007387 */ /* 0x000fe20000100800 */
[----:B--2---:R-:W-:Y:S02]  /*1bbe0*/  F2FP.SATFINITE.E5M2.F32.PACK_AB_MERGE_C R12, R89, R90, RZ ;  /* 0x0000005a590c723e */ /* 0x004fe400048060ff */
[----:B----4-:R-:W-:Y:S02]  /*1bbf0*/  F2FP.SATFINITE.E5M2.F32.PACK_AB_MERGE_C R10, R251, R207, RZ ;  /* 0x000000cffb0a723e */ /* 0x010fe400048060ff */
[----:B------:R-:W-:Y:S02]  /*1bc00*/  F2FP.SATFINITE.E5M2.F32.PACK_AB_MERGE_C R17, R91, R92, RZ ;  /* 0x0000005c5b11723e */ /* 0x000fe400048060ff */
[----:B------:R-:W-:Y:S02]  /*1bc10*/  F2FP.SATFINITE.E5M2.F32.PACK_AB_MERGE_C R3, R93, R94, RZ ;  /* 0x0000005e5d03723e */ /* 0x000fe400048060ff */
[----:B------:R-:W-:Y:S02]  /*1bc20*/  F2FP.SATFINITE.E5M2.F32.PACK_AB_MERGE_C R15, R95, R96, RZ ;  /* 0x000000605f0f723e */ /* 0x000fe400048060ff */
[----:B------:R-:W-:-:S02]  /*1bc30*/  F2FP.SATFINITE.E5M2.F32.PACK_AB_MERGE_C R4, R97, R99, RZ ;  /* 0x000000636104723e */ /* 0x000fc400048060ff */
[----:B------:R-:W-:Y:S02]  /*1bc40*/  F2FP.SATFINITE.E5M2.F32.PACK_AB_MERGE_C R6, R216, R217, RZ ;  /* 0x000000d9d806723e */ /* 0x000fe400048060ff */
[----:B------:R-:W-:Y:S02]  /*1bc50*/  F2FP.SATFINITE.E5M2.F32.PACK_AB_MERGE_C R217, R214, R215, RZ ;  /* 0x000000d7d6d9723e */ /* 0x000fe400048060ff */
        /* <DEDUP_REMOVED lines=10> */
[----:B0-----:R-:W-:-:S05]  /*1bd00*/  F2FP.SATFINITE.E5M2.F32.PACK_AB_MERGE_C R2, R182, R183, RZ ;  /* 0x000000b7b602723e */ /* 0x001fca00048060ff */
[----:B------:R0:W-:Y:S01]  /*1bd10*/  STL [R1+0xe8c], R2 ;  /* 0x000e8c0201007387 */ /* 0x0001e20000100800 */
[----:B------:R-:W-:Y:S02]  /*1bd20*/  F2FP.SATFINITE.E5M2.F32.PACK_AB_MERGE_C R193, R180, R181, RZ ;  /* 0x000000b5b4c1723e */ /* 0x000fe400048060ff */
[----:B0-----:R-:W-:-:S05]  /*1bd30*/  F2FP.SATFINITE.E5M2.F32.PACK_AB_MERGE_C R2, R174, R175, RZ ;  /* 0x000000afae02723e */ /* 0x001fca00048060ff */
[----:B------:R0:W-:Y:S01]  /*1bd40*/  STL [R1+0xe80], R2 ;  /* 0x000e800201007387 */ /* 0x0001e20000100800 */
[----:B------:R-:W-:Y:S02]  /*1bd50*/  F2FP.SATFINITE.E5M2.F32.PACK_AB_MERGE_C R191, R178, R179, RZ ;  /* 0x000000b3b2bf723e */ /* 0x000fe400048060ff */
[----:B------:R-:W-:Y:S02]  /*1bd60*/  F2FP.SATFINITE.E5M2.F32.PACK_AB_MERGE_C R199, R188, R189, RZ ;  /* 0x000000bdbcc7723e */ /* 0x000fe400048060ff */
        /* <DEDUP_REMOVED lines=11> */
[----:B------:R-:W-:Y:S02]  /*1be20*/  F2FP.SATFINITE.E5M2.F32.PACK_AB_MERGE_C R186, R172, R173, RZ ;  /* 0x000000adacba723e */ /* 0x000fe400048060ff */
[----:B------:R-:W-:-:S05]  /*1be30*/  F2FP.SATFINITE.E5M2.F32.PACK_AB_MERGE_C R22, R22, R23, RZ ;  /* 0x000000171616723e */ /* 0x000fca00048060ff */
[----:B------:R1:W-:Y:S04]  /*1be40*/  STL [R1+0xe90], R22 ;  /* 0x000e901601007387 */ /* 0x0003e80000100800 */
[----:B------:R-:W2:Y:S04]  /*1be50*/  LDL.LU R89, [R1] ;  /* 0x0000000001597983 */ /* 0x000ea80000300800 */
[----:B------:R-:W2:Y:S01]  /*1be60*/  LDL.LU R166, [R1+0x4] ;  /* 0x0000040001a67983 */ /* 0x000ea20000300800 */
[----:B0-----:R-:W-:-:S05]  /*1be70*/  F2FP.SATFINITE.E5M2.F32.PACK_AB_MERGE_C R2, R18, R19, RZ ;  /* 0x000000131202723e */ /* 0x001fca00048060ff */
[----:B------:R0:W-:Y:S04]  /*1be80*/  STL [R1+0xe84], R2 ;  /* 0x000e840201007387 */ /* 0x0001e80000100800 */
[----:B------:R-:W3:Y:S04]  /*1be90*/  LDL.LU R90, [R1+0x8] ;  /* 0x00000800015a7983 */ /* 0x000ee80000300800 */
[----:B------:R-:W3:Y:S04]  /*1bea0*/  LDL.LU R164, [R1+0xc] ;  /* 0x00000c0001a47983 */ /* 0x000ee80000300800 */
[----:B------:R-:W4:Y:S04]  /*1beb0*/  LDL.LU R91, [R1+0x10] ;  /* 0x00001000015b7983 */ /* 0x000f280000300800 */
[----:B------:R-:W4:Y:S04]  /*1bec0*/  LDL.LU R162, [R1+0x14] ;  /* 0x0000140001a27983 */ /* 0x000f280000300800 */
[----:B------:R-:W4:Y:S04]  /*1bed0*/  LDL.LU R92, [R1+0x18] ;  /* 0x00001800015c7983 */ /* 0x000f280000300800 */
[----:B------:R-:W4:Y:S04]  /*1bee0*/  LDL.LU R160, [R1+0x1c] ;  /* 0x00001c0001a07983 */ /* 0x000f280000300800 */
[----:B------:R-:W4:Y:S01]  /*1bef0*/  LDL.LU R93, [R1+0x20] ;  /* 0x00002000015d7983 */ /* 0x000f220000300800 */
[----:B------:R-:W-:-:S03]  /*1bf00*/  F2FP.SATFINITE.E5M2.F32.PACK_AB_MERGE_C R195, R184, R185, RZ ;  /* 0x000000b9b8c3723e */ /* 0x000fc600048060ff */
[----:B------:R-:W4:Y:S01]  /*1bf10*/  LDL.LU R158, [R1+0x24] ;  /* 0x00002400019e7983 */ /* 0x000f220000300800 */
[----:B------:R-:W-:-:S03]  /*1bf20*/  F2FP.SATFINITE.E5M2.F32.PACK_AB_MERGE_C R172, R154, R155, RZ ;  /* 0x0000009b9aac723e */ /* 0x000fc600048060ff */
[----:B------:R-:W4:Y:S01]  /*1bf30*/  LDL.LU R94, [R1+0x28] ;  /* 0x00002800015e7983 */ /* 0x000f220000300800 */
[----:B------:R-:W-:-:S03]  /*1bf40*/  F2FP.SATFINITE.E5M2.F32.PACK_AB_MERGE_C R184, R170, R171, RZ ;  /* 0x000000abaab8723e */ /* 0x000fc600048060ff */
[----:B------:R-:W4:Y:S01]  /*1bf50*/  LDL.LU R156, [R1+0x2c] ;  /* 0x00002c00019c7983 */ /* 0x000f220000300800 */
[----:B------:R-:W-:-:S03]  /*1bf60*/  F2FP.SATFINITE.E5M2.F32.PACK_AB_MERGE_C R170, R152, R153, RZ ;  /* 0x0000009998aa723e */ /* 0x000fc600048060ff */
[----:B------:R-:W4:Y:S04]  /*1bf70*/  LDL.LU R95, [R1+0x30] ;  /* 0x00003000015f7983 */ /* 0x000f280000300800 */
[----:B------:R-:W4:Y:S01]  /*1bf80*/  LDL.LU R154, [R1+0x34] ;  /* 0x00003400019a7983 */ /* 0x000f220000300800 */
[----:B------:R-:W-:-:S03]  /*1bf90*/  F2FP.SATFINITE.E5M2.F32.PACK_AB_MERGE_C R182, R168, R169, RZ ;  /* 0x000000a9a8b6723e */ /* 0x000fc600048060ff */
[----:B------:R-:W4:Y:S01]  /*1bfa0*/  LDL.LU R96, [R1+0x38] ;  /* 0x0000380001607983 */ /* 0x000f220000300800 */
[----:B------:R-:W-:-:S03]  /*1bfb0*/  F2FP.SATFINITE.E5M2.F32.PACK_AB_MERGE_C R168, R20, R21, RZ ;  /* 0x0000001514a8723e */ /* 0x000fc600048060ff */
[----:B------:R-:W4:Y:S04]  /*1bfc0*/  LDL.LU R152, [R1+0x3c] ;  /* 0x00003c0001987983 */ /* 0x000f280000300800 */
[----:B------:R-:W4:Y:S04]  /*1bfd0*/  LDL.LU R97, [R1+0x40] ;  /* 0x0000400001617983 */ /* 0x000f280000300800 */
[----:B-1----:R-:W4:Y:S04]  /*1bfe0*/  LDL.LU R22, [R1+0x44] ;  /* 0x0000440001167983 */ /* 0x002f280000300800 */
        /* <DEDUP_REMOVED lines=109> */
[----:B0-----:R-:W4:Y:S01]  /*1c6c0*/  LDL.LU R2, [R1+0x1d8] ;  /* 0x0001d80001027983 */ /* 0x001f220000300800 */
[----:B------:R-:W-:-:S03]  /*1c6d0*/  F2FP.SATFINITE.E5M2.F32.PACK_AB_MERGE_C R11, R248, R250, RZ ;  /* 0x000000faf80b723e */ /* 0x000fc600048060ff */
[----:B------:R-:W4:Y:S04]  /*1c6e0*/  LDL.LU R244, [R1+0x1dc] ;  /* 0x0001dc0001f47983 */ /* 0x000f280000300800 */
[----:B------:R-:W4:Y:S04]  /*1c6f0*/  LDL.LU R148, [R1+0x1e0] ;  /* 0x0001e00001947983 */ /* 0x000f280000300800 */
[----:B------:R-:W4:Y:S04]  /*1c700*/  LDL.LU R246, [R1+0x1e4] ;  /* 0x0001e40001f67983 */ /* 0x000f280000300800 */
[----:B------:R-:W4:Y:S04]  /*1c710*/  LDL.LU R149, [R1+0x1e8] ;  /* 0x0001e80001957983 */ /* 0x000f280000300800 */
[----:B------:R-:W4:Y:S01]  /*1c720*/  LDL.LU R248, [R1+0x1ec] ;  /* 0x0001ec0001f87983 */ /* 0x000f220000300800 */
[----:B--2---:R-:W-:-:S03]  /*1c730*/  F2FP.SATFINITE.E5M2.F32.PACK_AB_MERGE_C R166, R166, R89, RZ ;  /* 0x00000059a6a6723e */ /* 0x004fc600048060ff */
[----:B------:R-:W2:Y:S01]  /*1c740*/  LDL.LU R151, [R1+0x1f0] ;  /* 0x0001f00001977983 */ /* 0x000ea20000300800 */
[----:B---3--:R-:W-:-:S03]  /*1c750*/  F2FP.SATFINITE.E5M2.F32.PACK_AB_MERGE_C R164, R164, R90, RZ ;  /* 0x0000005aa4a4723e */ /* 0x008fc600048060ff */
[----:B------:R-:W2:Y:S01]  /*1c760*/  LDL.LU R250, [R1+0x1f4] ;  /* 0x0001f40001fa7983 */ /* 0x000ea20000300800 */
[----:B----4-:R-:W-:-:S03]  /*1c770*/  F2FP.SATFINITE.E5M2.F32.PACK_AB_MERGE_C R162, R162, R91, RZ ;  /* 0x0000005ba2a2723e */ /* 0x010fc600048060ff */
[----:B------:R-:W3:Y:S01]  /*1c780*/  LDL.LU R150, [R1+0x1f8] ;  /* 0x0001f80001967983 */ /* 0x000ee20000300800 */
[----:B------:R-:W-:-:S03]  /*1c790*/  F2FP.SATFINITE.E5M2.F32.PACK_AB_MERGE_C R160, R160, R92, RZ ;  /* 0x0000005ca0a0723e */ /* 0x000fc600048060ff */
[----:B------:R-:W3:Y:S01]  /*1c7a0*/  LDL.LU R251, [R1+0x1fc] ;  /* 0x0001fc0001fb7983 */ /* 0x000ee20000300800 */
[----:B------:R-:W-:-:S03]  /*1c7b0*/  F2FP.SATFINITE.E5M2.F32.PACK_AB_MERGE_C R158, R158, R93, RZ ;  /* 0x0000005d9e9e723e */ /* 0x000fc600048060ff */
        /* <DEDUP_REMOVED lines=77> */
[----:B------:R-:W4:Y:S04]  /*1cc90*/  LDL.LU R128, [R1+0x1314] ;  /* 0x0013140001807983 */ /* 0x000f280000300800 */
[----:B------:R-:W4:Y:S04]  /*1cca0*/  LDL.LU R129, [R1+0x1310] ;  /* 0x0013100001817983 */ /* 0x000f280000300800 */
[----:B------:R-:W4:Y:S04]  /*1ccb0*/  LDL.LU R131, [R1+0x130c] ;  /* 0x00130c0001837983 */ /* 0x000f280000300800 */
[----:B------:R-:W4:Y:S01]  /*1ccc0*/  LDL.LU R130, [R1+0x1308] ;  /* 0x0013080001827983 */ /* 0x000f220000300800 */
[----:B------:R-:W-:-:S02]  /*1ccd0*/  F2FP.SATFINITE.E5M2.F32.PACK_AB_MERGE_C R212, R212, R132, RZ ;  /* 0x00000084d4d4723e */ /* 0x000fc400048060ff */
[----:B------:R-:W-:Y:S01]  /*1cce0*/  F2FP.SATFINITE.E5M2.F32.PACK_AB_MERGE_C R214, R214, R133, RZ ;  /* 0x00000085d6d6723e */ /* 0x000fe200048060ff */
[----:B------:R-:W4:Y:S01]  /*1ccf0*/  LDL.LU R132, [R1+0x1304] ;  /* 0x0013040001847983 */ /* 0x000f220000300800 */
[----:B------:R-:W-:Y:S02]  /*1cd00*/  F2FP.SATFINITE.E5M2.F32.PACK_AB_MERGE_C R216, R216, R134, RZ ;  /* 0x00000086d8d8723e */ /* 0x000fe400048060ff */
[----:B------:R-:W-:Y:S01]  /*1cd10*/  F2FP.SATFINITE.E5M2.F32.PACK_AB_MERGE_C R218, R218, R135, RZ ;  /* 0x00000087dada723e */ /* 0x000fe200048060ff */
        /* <DEDUP_REMOVED lines=33> */
[----:B--2---:R-:W-:-:S03]  /*1cf30*/  F2FP.SATFINITE.E5M2.F32.PACK_AB_MERGE_C R250, R250, R151, RZ ;  /* 0x00000097fafa723e */ /* 0x004fc600048060ff */
[----:B------:R-:W2:Y:S01]  /*1cf40*/  LDL.LU R151, [R1+0x12b8] ;  /* 0x0012b80001977983 */ /* 0x000ea20000300800 */
[----:B---3--:R-:W-:-:S03]  /*1cf50*/  F2FP.SATFINITE.E5M2.F32.PACK_AB_MERGE_C R251, R251, R150, RZ ;  /* 0x00000096fbfb723e */ /* 0x008fc600048060ff */
[----:B------:R-:W2:Y:S01]  /*1cf60*/  LDL.LU R150, [R1+0x12b4] ;  /* 0x0012b40001967983 */ /* 0x000ea20000300800 */
[----:B----4-:R-:W-:-:S05]  /*1cf70*/  F2FP.SATFINITE.E5M2.F32.PACK_AB_MERGE_C R29, R115, R114, RZ ;  /* 0x00000072731d723e */ /* 0x010fca00048060ff */
[----:B------:R0:W-:Y:S02]  /*1cf80*/  STL [R1+0xe70], R29 ;  /* 0x000e701d01007387 */ /* 0x0001e40000100800 */
[----:B0-----:R-:W-:-:S05]  /*1cf90*/  F2FP.SATFINITE.E5M2.F32.PACK_AB_MERGE_C R29, R123, R122, RZ ;  /* 0x0000007a7b1d723e */ /* 0x001fca00048060ff */
[----:B------:R0:W-:Y:S02]  /*1cfa0*/  STL [R1+0xe68], R29 ;  /* 0x000e681d01007387 */ /* 0x0001e40000100800 */
[----:B0-----:R-:W-:-:S05]  /*1cfb0*/  F2FP.SATFINITE.E5M2.F32.PACK_AB_MERGE_C R29, R131, R130, RZ ;  /* 0x00000082831d723e */ /* 0x001fca00048060ff */
[----:B------:R0:W-:Y:S04]  /*1cfc0*/  STL [R1+0xe64], R29 ;  /* 0x000e641d01007387 */ /* 0x0001e80000100800 */
[----:B------:R-:W3:Y:S04]  /*1cfd0*/  LDL.LU R39, [R1+0x404] ;  /* 0x0004040001277983 */ /* 0x000ee80000300800 */
[----:B------:R-:W4:Y:S01]  /*1cfe0*/  LDL.LU R37, [R1+0x400] ;  /* 0x0004000001257983 */ /* 0x000f220000300800 */
[----:B------:R-:W-:Y:S02]  /*1cff0*/  LOP3.LUT R245, R245, 0xffff, RZ, 0xc0, !PT ;  /* 0x0000fffff5f57812 */ /* 0x000fe400078ec0ff */
[----:B------:R-:W-:-:S02]  /*1d000*/  LOP3.LUT R251, R251, 0xffff, RZ, 0xc0, !PT ;  /* 0x0000fffffbfb7812 */ /* 0x000fc400078ec0ff */
[----:B0-----:R-:W-:-:S05]  /*1d010*/  F2FP.SATFINITE.E5M2.F32.PACK_AB_MERGE_C R29, R139, R138, RZ ;  /* 0x0000008a8b1d723e */ /* 0x001fca00048060ff */
[----:B------:R0:W-:Y:S01]  /*1d020*/  STL [R1+0xe78], R29 ;  /* 0x000e781d01007387 */ /* 0x0001e20000100800 */
[----:B------:R-:W-:Y:S02]  /*1d030*/  LOP3.LUT R168, R168, 0xffff, RZ, 0xc0, !PT ;  /* 0x0000ffffa8a87812 */ /* 0x000fe400078ec0ff */
[----:B------:R-:W-:Y:S02]  /*1d040*/  SHF.R.U32.HI R33, RZ, 0x8, R245 ;  /* 0x00000008ff217819 */ /* 0x000fe400000116f5 */
[--C-:B------:R-:W-:Y:S02]  /*1d050*/  SHF.R.U32.HI R35, RZ, 0x8, R251.reuse ;  /* 0x00000008ff237819 */ /* 0x100fe400000116fb */
[----:B------:R-:W-:Y:S02]  /*1d060*/  LOP3.LUT R33, R33, 0xffff, RZ, 0xc0, !PT ;  /* 0x0000ffff21217812 */ /* 0x000fe400078ec0ff */
[----:B------:R-:W-:Y:S02]  /*1d070*/  LOP3.LUT R35, R35, 0xffff, RZ, 0xc0, !PT ;  /* 0x0000ffff23237812 */ /* 0x000fe400078ec0ff */
[----:B------:R-:W-:-:S02]  /*1d080*/  PRMT R43, R245, 0x3340, R251 ;  /* 0x00003340f52b7816 */ /* 0x000fc400000000fb */
[----:B------:R-:W-:Y:S02]  /*1d090*/  PRMT R35, R33, 0x3340, R35 ;  /* 0x0000334021237816 */ /* 0x000fe40000000023 */
[----:B------:R-:W-:-:S05]  /*1d0a0*/  F2FP.SATFINITE.E5M2.F32.PACK_AB_MERGE_C R31, R147, R146, RZ ;  /* 0x00000092931f723e */ /* 0x000fca00048060ff */
[----:B------:R2:W-:Y:S01]  /*1d0b0*/  STL [R1+0xe74], R31 ;  /* 0x000e741f01007387 */ /* 0x0005e20000100800 */
[----:B0-----:R-:W-:-:S05]  /*1d0c0*/  VIADD R29, R2, 0x3e ;  /* 0x0000003e021d7836 */ /* 0x001fca0000000000 */
[----:B------:R-:W-:Y:S01]  /*1d0d0*/  ISETP.GE.AND P2, PT, R29, UR5, PT ;  /* 0x000000051d007c0c */ /* 0x000fe2000bf46270 */
[----:B------:R-:W-:Y:S01]  /*1d0e0*/  VIADD R29, R2, 0x2 ;  /* 0x00000002021d7836 */ /* 0x000fe20000000000 */
[----:B------:R-:W-:Y:S01]  /*1d0f0*/  ULDC UR5, c[0x0][0x22c] ;  /* 0x00008b0000057ab9 */ /* 0x000fe20000000800 */
[----:B------:R-:W-:-:S04]  /*1d100*/  F2FP.SATFINITE.E5M2.F32.PACK_AB_MERGE_C R148, R149, R148, RZ ;  /* 0x000000949594723e */ /* 0x000fc800048060ff */
[----:B------:R-:W-:Y:S02]  /*1d110*/  LOP3.LUT R148, R148, 0xffff, RZ, 0xc0, !PT ;  /* 0x0000ffff94947812 */ /* 0x000fe400078ec0ff */
[----:B--2---:R-:W-:-:S05]  /*1d120*/  F2FP.SATFINITE.E5M2.F32.PACK_AB_MERGE_C R31, R151, R150, RZ ;  /* 0x00000096971f723e */ /* 0x004fca00048060ff */
[----:B------:R0:W-:Y:S01]  /*1d130*/  STL [R1+0xe6c], R31 ;  /* 0x000e6c1f01007387 */ /* 0x0001e20000100800 */
[----:B------:R-:W-:Y:S02]  /*1d140*/  ISETP.GE.AND P1, PT, R29, UR61, PT ;  /* 0x0000003d1d007c0c */ /* 0x000fe4000bf26270 */
[----:B------:R-:W-:Y:S01]  /*1d150*/  SHF.R.U32.HI R29, RZ, 0x8, R168 ;  /* 0x00000008ff1d7819 */ /* 0x000fe200000116a8 */
[----:B0-----:R-:W-:-:S05]  /*1d160*/  VIADD R31, R2, 0x3f ;  /* 0x0000003f021f7836 */ /* 0x001fca0000000000 */
[----:B------:R-:W-:Y:S02]  /*1d170*/  ISETP.GE.AND P0, PT, R31, UR5, PT ;  /* 0x000000051f007c0c */ /* 0x000fe4000bf06270 */
[--C-:B------:R-:W-:Y:S01]  /*1d180*/  PRMT R41, R168, 0x3340, R148.reuse ;  /* 0x00003340a8297816 */ /* 0x100fe20000000094 */
[----:B------:R-:W-:Y:S01]  /*1d190*/  STL [R1+0x1250], R43 ;  /* 0x0012502b01007387 */ /* 0x000fe20000100800 */
[----:B------:R-:W-:Y:S01]  /*1d1a0*/  SHF.R.U32.HI R31, RZ, 0x8, R148 ;  /* 0x00000008ff1f7819 */ /* 0x000fe20000011694 */
[----:B------:R-:W-:Y:S01]  /*1d1b0*/  ULDC UR5, c[0x0][0x248] ;  /* 0x0000920000057ab9 */ /* 0x000fe20000000800 */
[----:B------:R-:W-:Y:S02]  /*1d1c0*/  LOP3.LUT R29, R29, 0xffff, RZ, 0xc0, !PT ;  /* 0x0000ffff1d1d7812 */ /* 0x000fe400078ec0ff */
[----:B------:R-:W-:Y:S01]  /*1d1d0*/  LOP3.LUT R31, R31, 0xffff, RZ, 0xc0, !PT ;  /* 0x0000ffff1f1f7812 */ /* 0x000fe200078ec0ff */
[----:B------:R0:W-:Y:S03]  /*1d1e0*/  STL [R1+0x124c], R41 ;  /* 0x00124c2901007387 */ /* 0x0001e60000100800 */
[----:B------:R-:W-:Y:S01]  /*1d1f0*/  PRMT R33, R29, 0x3340, R31 ;  /* 0x000033401d217816 */ /* 0x000fe2000000001f */
[----:B------:R-:W-:Y:S04]  /*1d200*/  STL [R1+0x1148], R35 ;  /* 0x0011482301007387 */ /* 0x000fe80000100800 */
[----:B------:R1:W-:Y:S01]  /*1d210*/  STL [R1+0x1140], R33 ;  /* 0x0011402101007387 */ /* 0x0003e20000100800 */
[----:B------:R-:W-:-:S02]  /*1d220*/  F2FP.SATFINITE.E5M2.F32.PACK_AB_MERGE_C R144, R145, R144, RZ ;  /* 0x000000909190723e */ /* 0x000fc400048060ff */
[----:B------:R-:W-:Y:S02]  /*1d230*/  LOP3.LUT R249, R249, 0xffff, RZ, 0xc0, !PT ;  /* 0x0000fffff9f97812 */ /* 0x000fe400078ec0ff */
[----:B------:R-:W-:Y:S02]  /*1d240*/  LOP3.LUT R248, R248, 0xffff, RZ, 0xc0, !PT ;  /* 0x0000fffff8f87812 */ /* 0x000fe400078ec0ff */
[----:B------:R-:W-:Y:S02]  /*1d250*/  LOP3.LUT R170, R170, 0xffff, RZ, 0xc0, !PT ;  /* 0x0000ffffaaaa7812 */ /* 0x000fe400078ec0ff */
[----:B------:R-:W-:Y:S02]  /*1d260*/  LOP3.LUT R144, R144, 0xffff, RZ, 0xc0, !PT ;  /* 0x0000ffff90907812 */ /* 0x000fe400078ec0ff */
[----:B------:R-:W-:Y:S02]  /*1d270*/  LOP3.LUT R242, R242, 0xffff, RZ, 0xc0, !PT ;  /* 0x0000fffff2f27812 */ /* 0x000fe400078ec0ff */
[----:B0-----:R-:W-:-:S02]  /*1d280*/  PRMT R41, R170, 0x3340, R144 ;  /* 0x00003340aa297816 */ /* 0x001fc40000000090 */
[----:B------:R-:W-:Y:S02]  /*1d290*/  LOP3.LUT R244, R244, 0xffff, RZ, 0xc0, !PT ;  /* 0x0000fffff4f47812 */ /* 0x000fe400078ec0ff */
[----:B-1----:R-:W-:Y:S02]  /*1d2a0*/  SHF.R.U32.HI R33, RZ, 0x8, R249 ;  /* 0x00000008ff217819 */ /* 0x002fe400000116f9 */
[----:B------:R-:W-:Y:S02]  /*1d2b0*/  SHF.R.U32.HI R35, RZ, 0x8, R170 ;  /* 0x00000008ff237819 */ /* 0x000fe400000116aa */
[----:B------:R-:W-:Y:S02]  /*1d2c0*/  SHF.R.U32.HI R144, RZ, 0x8, R144 ;  /* 0x00000008ff907819 */ /* 0x000fe40000011690 */
[----:B------:R-:W-:Y:S02]  /*1d2d0*/  LOP3.LUT R33, R33, 0xffff, RZ, 0xc0, !PT ;  /* 0x0000ffff21217812 */ /* 0x000fe400078ec0ff */
[----:B------:R-:W-:-:S02]  /*1d2e0*/  LOP3.LUT R35, R35, 0xffff, RZ, 0xc0, !PT ;  /* 0x0000ffff23237812 */ /* 0x000fc400078ec0ff */
[----:B------:R-:W-:-:S04]  /*1d2f0*/  LOP3.LUT R144, R144, 0xffff, RZ, 0xc0, !PT ;  /* 0x0000ffff90907812 */ /* 0x000fc800078ec0ff */
[----:B------:R-:W-:Y:S02]  /*1d300*/  PRMT R35, R35, 0x3340, R144 ;  /* 0x0000334023237816 */ /* 0x000fe40000000090 */
[----:B---3--:R-:W-:Y:S02]  /*1d310*/  LOP3.LUT R29, R39, 0xffff, RZ, 0xc0, !PT ;  /* 0x0000ffff271d7812 */ /* 0x008fe400078ec0ff */
[----:B------:R-:W2:Y:S01]  /*1d320*/  LDL.LU R39, [R1+0x408] ;  /* 0x0004080001277983 */ /* 0x000ea20000300800 */
[----:B----4-:R-:W-:Y:S02]  /*1d330*/  LOP3.LUT R31, R37, 0xffff, RZ, 0xc0, !PT ;  /* 0x0000ffff251f7812 */ /* 0x010fe400078ec0ff */
[--C-:B------:R-:W-:Y:S02]  /*1d340*/  PRMT R37, R249, 0x3340, R248.reuse ;  /* 0x00003340f9257816 */ /* 0x100fe400000000f8 */
[----:B------:R-:W-:-:S03]  /*1d350*/  SHF.R.U32.HI R248, RZ, 0x8, R248 ;  /* 0x00000008fff87819 */ /* 0x000fc600000116f8 */
[----:B------:R0:W-:Y:S04]  /*1d360*/  STL [R1+0x11e8], R37 ;  /* 0x0011e82501007387 */ /* 0x0001e80000100800 */
[----:B------:R1:W-:Y:S01]  /*1d370*/  STL [R1+0x11e4], R41 ;  /* 0x0011e42901007387 */ /* 0x0003e20000100800 */
[----:B------:R-:W-:Y:S02]  /*1d380*/  LOP3.LUT R248, R248, 0xffff, RZ, 0xc0, !PT ;  /* 0x0000fffff8f87812 */ /* 0x000fe400078ec0ff */
[----:B0-----:R-:W-:Y:S02]  /*1d390*/  SHF.R.U32.HI R37, RZ, 0x8, R29 ;  /* 0x00000008ff257819 */ /* 0x001fe4000001161d */
[----:B-1----:R-:W-:Y:S02]  /*1d3a0*/  PRMT R41, R29, 0x3340, R242 ;  /* 0x000033401d297816 */ /* 0x002fe400000000f2 */
[----:B------:R-:W-:-:S02]  /*1d3b0*/  SHF.R.U32.HI R29, RZ, 0x8, R31 ;  /* 0x00000008ff1d7819 */ /* 0x000fc4000001161f */
[----:B------:R-:W-:Y:S02]  /*1d3c0*/  SHF.R.U32.HI R242, RZ, 0x8, R242 ;  /* 0x00000008fff27819 */ /* 0x000fe400000116f2 */
[----:B------:R-:W-:Y:S01]  /*1d3d0*/  PRMT R31, R31, 0x3340, R244 ;  /* 0x000033401f1f7816 */ /* 0x000fe200000000f4 */
[----:B------:R-:W-:Y:S01]  /*1d3e0*/  STL [R1+0x11f0], R41 ;  /* 0x0011f02901007387 */ /* 0x000fe20000100800 */
[----:B------:R-:W-:Y:S02]  /*1d3f0*/  LOP3.LUT R37, R37, 0xffff, RZ, 0xc0, !PT ;  /* 0x0000ffff25257812 */ /* 0x000fe400078ec0ff */
[----:B------:R-:W-:Y:S01]  /*1d400*/  LOP3.LUT R242, R242, 0xffff, RZ, 0xc0, !PT ;  /* 0x0000fffff2f27812 */ /* 0x000fe200078ec0ff */
[----:B------:R0:W-:Y:S02]  /*1d410*/  STL [R1+0x1248], R31 ;  /* 0x0012481f01007387 */ /* 0x0001e40000100800 */
[----:B0-----:R-:W-:Y:S02]  /*1d420*/  PRMT R31, R33, 0x3340, R248 ;  /* 0x00003340211f7816 */ /* 0x001fe400000000f8 */
[----:B------:R-:W-:-:S03]  /*1d430*/  PRMT R33, R37, 0x3340, R242 ;  /* 0x0000334025217816 */ /* 0x000fc600000000f2 */
[----:B------:R0:W-:Y:S04]  /*1d440*/  STL [R1+0xfac], R31 ;  /* 0x000fac1f01007387 */ /* 0x0001e80000100800 */
[----:B------:R1:W-:Y:S04]  /*1d450*/  STL [R1+0xf9c], R35 ;  /* 0x000f9c2301007387 */ /* 0x0003e80000100800 */
[----:B------:R-:W-:Y:S04]  /*1d460*/  STL [R1+0xfc8], R33 ;  /* 0x000fc82101007387 */ /* 0x000fe80000100800 */
[----:B------:R-:W3:Y:S01]  /*1d470*/  LDL.LU R41, [R1+0x414] ;  /* 0x0004140001297983 */ /* 0x000ee20000300800 */
[----:B------:R-:W-:-:S02]  /*1d480*/  SHF.R.U32.HI R244, RZ, 0x8, R244 ;  /* 0x00000008fff47819 */ /* 0x000fc400000116f4 */
[----:B------:R-:W-:Y:S02]  /*1d490*/  LOP3.LUT R29, R29, 0xffff, RZ, 0xc0, !PT ;  /* 0x0000ffff1d1d7812 */ /* 0x000fe400078ec0ff */
[----:B------:R-:W-:-:S04]  /*1d4a0*/  LOP3.LUT R244, R244, 0xffff, RZ, 0xc0, !PT ;  /* 0x0000fffff4f47812 */ /* 0x000fc800078ec0ff */
[----:B0-----:R-:W-:Y:S02]  /*1d4b0*/  PRMT R31, R29, 0x3340, R244 ;  /* 0x000033401d1f7816 */ /* 0x001fe400000000f4 */
[----:B------:R-:W-:-:S03]  /*1d4c0*/  F2FP.SATFINITE.E5M2.F32.PACK_AB_MERGE_C R140, R141, R140, RZ ;  /* 0x0000008c8d8c723e */ /* 0x000fc600048060ff */
[----:B------:R0:W-:Y:S01]  /*1d4d0*/  STL [R1+0x10f0], R31 ;  /* 0x0010f01f01007387 */ /* 0x0001e20000100800 */
[----:B------:R-:W-:Y:S02]  /*1d4e0*/  LOP3.LUT R174, R174, 0xffff, RZ, 0xc0, !PT ;  /* 0x0000ffffaeae7812 */ /* 0x000fe400078ec0ff */
[----:B------:R-:W-:Y:S02]  /*1d4f0*/  LOP3.LUT R140, R140, 0xffff, RZ, 0xc0, !PT ;  /* 0x0000ffff8c8c7812 */ /* 0x000fe400078ec0ff */
[----:B------:R-:W-:Y:S02]  /*1d500*/  F2FP.SATFINITE.E5M2.F32.PACK_AB_MERGE_C R136, R137, R136, RZ ;  /* 0x000000888988723e */ /* 0x000fe400048060ff */
[----:B-1----:R-:W-:Y:S02]  /*1d510*/  PRMT R35, R174, 0x3340, R140 ;  /* 0x00003340ae237816 */ /* 0x002fe4000000008c */
[----:B------:R-:W-:Y:S02]  /*1d520*/  LOP3.LUT R240, R240, 0xffff, RZ, 0xc0, !PT ;  /* 0x0000fffff0f07812 */ /* 0x000fe400078ec0ff */
[----:B------:R-:W-:-:S02]  /*1d530*/  LOP3.LUT R176, R176, 0xffff, RZ, 0xc0, !PT ;  /* 0x0000ffffb0b07812 */ /* 0x000fc400078ec0ff */
[----:B------:R-:W-:Y:S02]  /*1d540*/  LOP3.LUT R136, R136, 0xffff, RZ, 0xc0, !PT ;  /* 0x0000ffff88887812 */ /* 0x000fe400078ec0ff */
[----:B------:R-:W-:Y:S02]  /*1d550*/  LOP3.LUT R247, R247, 0xffff, RZ, 0xc0, !PT ;  /* 0x0000fffff7f77812 */ /* 0x000fe400078ec0ff */
[----:B------:R-:W-:Y:S02]  /*1d560*/  PRMT R37, R176, 0x3340, R136 ;  /* 0x00003340b0257816 */ /* 0x000fe40000000088 */
[----:B------:R-:W-:Y:S02]  /*1d570*/  LOP3.LUT R250, R250, 0xffff, RZ, 0xc0, !PT ;  /* 0x0000fffffafa7812 */ /* 0x000fe400078ec0ff */
[----:B0-----:R-:W-:Y:S02]  /*1d580*/  SHF.R.U32.HI R31, RZ, 0x8, R174 ;  /* 0x00000008ff1f7819 */ /* 0x001fe400000116ae */
[----:B------:R-:W-:-:S02]  /*1d590*/  SHF.R.U32.HI R140, RZ, 0x8, R140 ;  /* 0x00000008ff8c7819 */ /* 0x000fc4000001168c */
[----:B------:R-:W-:Y:S02]  /*1d5a0*/  SHF.R.U32.HI R136, RZ, 0x8, R136 ;  /* 0x00000008ff887819 */ /* 0x000fe40000011688 */
[----:B------:R-:W-:Y:S02]  /*1d5b0*/  LOP3.LUT R31, R31, 0xffff, RZ, 0xc0, !PT ;  /* 0x0000ffff1f1f7812 */ /* 0x000fe400078ec0ff */
[----:B------:R-:W-:Y:S02]  /*1d5c0*/  LOP3.LUT R140, R140, 0xffff, RZ, 0xc0, !PT ;  /* 0x0000ffff8c8c7812 */ /* 0x000fe400078ec0ff */
[----:B------:R-:W-:Y:S02]  /*1d5d0*/  LOP3.LUT R136, R136, 0xffff, RZ, 0xc0, !PT ;  /* 0x0000ffff88887812 */ /* 0x000fe400078ec0ff */
[----:B------:R-:W-:Y:S02]  /*1d5e0*/  PRMT R43, R31, 0x3340, R140 ;  /* 0x000033401f2b7816 */ /* 0x000fe4000000008c */
[----:B--2---:R-:W-:-:S02]  /*1d5f0*/  LOP3.LUT R29, R39, 0xffff, RZ, 0xc0, !PT ;  /* 0x0000ffff271d7812 */ /* 0x004fc400078ec0ff */
[----:B------:R-:W2:Y:S04]  /*1d600*/  LDL.LU R39, [R1+0x40c] ;  /* 0x00040c0001277983 */ /* 0x000ea80000300800 */
[----:B------:R0:W-:Y:S01]  /*1d610*/  STL [R1+0x1240], R35 ;  /* 0x0012402301007387 */ /* 0x0001e20000100800 */
[----:B------:R-:W-:Y:S02]  /*1d620*/  SHF.R.U32.HI R33, RZ, 0x8, R29 ;  /* 0x00000008ff217819 */ /* 0x000fe4000001161d */
[--C-:B0-----:R-:W-:Y:S02]  /*1d630*/  PRMT R35, R29, 0x3340, R240.reuse ;  /* 0x000033401d237816 */ /* 0x101fe400000000f0 */
[----:B------:R-:W-:-:S03]  /*1d640*/  SHF.R.U32.HI R240, RZ, 0x8, R240 ;  /* 0x00000008fff07819 */ /* 0x000fc600000116f0 */
[----:B------:R0:W-:Y:S01]  /*1d650*/  STL [R1+0x11d0], R35 ;  /* 0x0011d02301007387 */ /* 0x0001e20000100800 */
[----:B------:R-:W-:-:S03]  /*1d660*/  SHF.R.U32.HI R29, RZ, 0x8, R176 ;  /* 0x00000008ff1d7819 */ /* 0x000fc600000116b0 */
[----:B------:R1:W-:Y:S01]  /*1d670*/  STL [R1+0x11c8], R37 ;  /* 0x0011c82501007387 */ /* 0x0003e20000100800 */
[----:B------:R-:W-:Y:S02]  /*1d680*/  LOP3.LUT R33, R33, 0xffff, RZ, 0xc0, !PT ;  /* 0x0000ffff21217812 */ /* 0x000fe400078ec0ff */
[----:B------:R-:W-:Y:S02]  /*1d690*/  LOP3.LUT R240, R240, 0xffff, RZ, 0xc0, !PT ;  /* 0x0000fffff0f07812 */ /* 0x000fe400078ec0ff */
[----:B0-----:R-:W-:Y:S02]  /*1d6a0*/  SHF.R.U32.HI R35, RZ, 0x8, R247 ;  /* 0x00000008ff237819 */ /* 0x001fe400000116f7 */
[--C-:B-1----:R-:W-:Y:S02]  /*1d6b0*/  PRMT R37, R247, 0x3340, R250.reuse ;  /* 0x00003340f7257816 */ /* 0x102fe400000000fa */
[----:B------:R-:W-:Y:S02]  /*1d6c0*/  SHF.R.U32.HI R250, RZ, 0x8, R250 ;  /* 0x00000008fffa7819 */ /* 0x000fe400000116fa */
[----:B------:R-:W-:Y:S01]  /*1d6d0*/  LOP3.LUT R29, R29, 0xffff, RZ, 0xc0, !PT ;  /* 0x0000ffff1d1d7812 */ /* 0x000fe200078ec0ff */
[----:B------:R0:W-:Y:S01]  /*1d6e0*/  STL [R1+0x1244], R37 ;  /* 0x0012442501007387 */ /* 0x0001e20000100800 */
[----:B------:R-:W-:-:S02]  /*1d6f0*/  LOP3.LUT R35, R35, 0xffff, RZ, 0xc0, !PT ;  /* 0x0000ffff23237812 */ /* 0x000fc400078ec0ff */
[----:B------:R-:W-:Y:S02]  /*1d700*/  LOP3.LUT R250, R250, 0xffff, RZ, 0xc0, !PT ;  /* 0x0000fffffafa7812 */ /* 0x000fe400078ec0ff */
[----:B------:R-:W-:Y:S01]  /*1d710*/  PRMT R31, R29, 0x3340, R136 ;  /* 0x000033401d1f7816 */ /* 0x000fe20000000088 */
[----:B------:R-:W-:Y:S01]  /*1d720*/  STL [R1+0x10ac], R43 ;  /* 0x0010ac2b01007387 */ /* 0x000fe20000100800 */
[----:B0-----:R-:W-:Y:S02]  /*1d730*/  PRMT R37, R33, 0x3340, R240 ;  /* 0x0000334021257816 */ /* 0x001fe400000000f0 */
[----:B------:R-:W-:-:S03]  /*1d740*/  PRMT R33, R35, 0x3340, R250 ;  /* 0x0000334023217816 */ /* 0x000fc600000000fa */
[----:B------:R0:W-:Y:S04]  /*1d750*/  STL [R1+0xf94], R37 ;  /* 0x000f942501007387 */ /* 0x0001e80000100800 */
[----:B------:R-:W-:Y:S01]  /*1d760*/  STL [R1+0xf8c], R31 ;  /* 0x000f8c1f01007387 */ /* 0x000fe20000100800 */
[----:B---3--:R-:W-:-:S03]  /*1d770*/  LOP3.LUT R29, R41, 0xffff, RZ, 0xc0, !PT ;  /* 0x0000ffff291d7812 */ /* 0x008fc600078ec0ff */
[----:B------:R1:W-:Y:S04]  /*1d780*/  STL [R1+0x10c4], R33 ;  /* 0x0010c42101007387 */ /* 0x0003e80000100800 */
[----:B------:R-:W3:Y:S01]  /*1d790*/  LDL.LU R41, [R1+0x41c] ;  /* 0x00041c0001297983 */ /* 0x000ee20000300800 */
[----:B------:R-:W-:Y:S02]  /*1d7a0*/  F2FP.SATFINITE.E5M2.F32.PACK_AB_MERGE_C R142, R143, R142, RZ ;  /* 0x0000008e8f8e723e */ /* 0x000fe400048060ff */
[----:B------:R-:W-:Y:S02]  /*1d7b0*/  LOP3.LUT R252, R252, 0xffff, RZ, 0xc0, !PT ;  /* 0x0000fffffcfc7812 */ /* 0x000fe400078ec0ff */
[----:B------:R-:W-:Y:S02]  /*1d7c0*/  LOP3.LUT R246, R246, 0xffff, RZ, 0xc0, !PT ;  /* 0x0000fffff6f67812 */ /* 0x000fe400078ec0ff */
[----:B------:R-:W-:-:S02]  /*1d7d0*/  LOP3.LUT R172, R172, 0xffff, RZ, 0xc0, !PT ;  /* 0x0000ffffacac7812 */ /* 0x000fc400078ec0ff */
[----:B------:R-:W-:Y:S02]  /*1d7e0*/  LOP3.LUT R142, R142, 0xffff, RZ, 0xc0, !PT ;  /* 0x0000ffff8e8e7812 */ /* 0x000fe400078ec0ff */
[----:B0-----:R-:W-:Y:S02]  /*1d7f0*/  PRMT R37, R252, 0x3340, R246 ;  /* 0x00003340fc257816 */ /* 0x001fe400000000f6 */
[----:B------:R-:W-:Y:S02]  /*1d800*/  PRMT R43, R172, 0x3340, R142 ;  /* 0x00003340ac2b7816 */ /* 0x000fe4000000008e */
[----:B------:R-:W-:Y:S02]  /*1d810*/  LOP3.LUT R238, R238, 0xffff, RZ, 0xc0, !PT ;  /* 0x0000ffffeeee7812 */ /* 0x000fe400078ec0ff */
[----:B-1----:R-:W-:Y:S02]  /*1d820*/  SHF.R.U32.HI R33, RZ, 0x8, R252 ;  /* 0x00000008ff217819 */ /* 0x002fe400000116fc */
[----:B------:R-:W-:-:S02]  /*1d830*/  SHF.R.U32.HI R246, RZ, 0x8, R246 ;  /* 0x00000008fff67819 */ /* 0x000fc400000116f6 */
[----:B------:R-:W-:Y:S02]  /*1d840*/  LOP3.LUT R234, R234, 0xffff, RZ, 0xc0, !PT ;  /* 0x0000ffffeaea7812 */ /* 0x000fe400078ec0ff */
[----:B------:R-:W-:Y:S02]  /*1d850*/  SHF.R.U32.HI R35, RZ, 0x8, R172 ;  /* 0x00000008ff237819 */ /* 0x000fe400000116ac */
[----:B------:R-:W-:Y:S02]  /*1d860*/  SHF.R.U32.HI R142, RZ, 0x8, R142 ;  /* 0x00000008ff8e7819 */ /* 0x000fe4000001168e */
[----:B------:R-:W-:Y:S02]  /*1d870*/  LOP3.LUT R33, R33, 0xffff, RZ, 0xc0, !PT ;  /* 0x0000ffff21217812 */ /* 0x000fe400078ec0ff */
[----:B------:R-:W-:Y:S02]  /*1d880*/  LOP3.LUT R246, R246, 0xffff, RZ, 0xc0, !PT ;  /* 0x0000fffff6f67812 */ /* 0x000fe400078ec0ff */
[----:B------:R-:W-:-:S02]  /*1d890*/  LOP3.LUT R35, R35, 0xffff, RZ, 0xc0, !PT ;  /* 0x0000ffff23237812 */ /* 0x000fc400078ec0ff */
[----:B------:R-:W-:Y:S02]  /*1d8a0*/  LOP3.LUT R142, R142, 0xffff, RZ, 0xc0, !PT ;  /* 0x0000ffff8e8e7812 */ /* 0x000fe400078ec0ff */
[----:B------:R-:W-:Y:S02]  /*1d8b0*/  PRMT R33, R33, 0x3340, R246 ;  /* 0x0000334021217816 */ /* 0x000fe400000000f6 */
[----:B--2---:R-:W-:Y:S02]  /*1d8c0*/  LOP3.LUT R31, R39, 0xffff, RZ, 0xc0, !PT ;  /* 0x0000ffff271f7812 */ /* 0x004fe400078ec0ff */
[----:B------:R-:W2:Y:S04]  /*1d8d0*/  LDL.LU R39, [R1+0x410] ;  /* 0x0004100001277983 */ /* 0x000ea80000300800 */
[----:B------:R0:W-:Y:S04]  /*1d8e0*/  STL [R1+0x123c], R37 ;  /* 0x00123c2501007387 */ /* 0x0001e80000100800 */
[----:B------:R1:W-:Y:S01]  /*1d8f0*/  STL [R1+0x1238], R43 ;  /* 0x0012382b01007387 */ /* 0x0003e20000100800 */
[----:B0-----:R-:W-:-:S02]  /*1d900*/  SHF.R.U32.HI R37, RZ, 0x8, R31 ;  /* 0x00000008ff257819 */ /* 0x001fc4000001161f */
[--C-:B-1----:R-:W-:Y:S02]  /*1d910*/  PRMT R43, R31, 0x3340, R238.reuse ;  /* 0x000033401f2b7816 */ /* 0x102fe400000000ee */
[----:B------:R-:W-:Y:S02]  /*1d920*/  SHF.R.U32.HI R31, RZ, 0x8, R29 ;  /* 0x00000008ff1f7819 */ /* 0x000fe4000001161d */
[----:B------:R-:W-:Y:S02]  /*1d930*/  SHF.R.U32.HI R238, RZ, 0x8, R238 ;  /* 0x00000008ffee7819 */ /* 0x000fe400000116ee */
[--C-:B------:R-:W-:Y:S02]  /*1d940*/  PRMT R29, R29, 0x3340, R234.reuse ;  /* 0x000033401d1d7816 */ /* 0x100fe400000000ea */
[----:B------:R-:W-:Y:S01]  /*1d950*/  SHF.R.U32.HI R234, RZ, 0x8, R234 ;  /* 0x00000008ffea7819 */ /* 0x000fe200000116ea */
[----:B------:R-:W-:Y:S01]  /*1d960*/  STL [R1+0x11bc], R43 ;  /* 0x0011bc2b01007387 */ /* 0x000fe20000100800 */
[----:B------:R-:W-:-:S02]  /*1d970*/  LOP3.LUT R37, R37, 0xffff, RZ, 0xc0, !PT ;  /* 0x0000ffff25257812 */ /* 0x000fc400078ec0ff */
[----:B------:R-:W-:Y:S01]  /*1d980*/  LOP3.LUT R238, R238, 0xffff, RZ, 0xc0, !PT ;  /* 0x0000ffffeeee7812 */ /* 0x000fe200078ec0ff */
[----:B------:R0:W-:Y:S01]  /*1d990*/  STL [R1+0x1234], R29 ;  /* 0x0012341d01007387 */ /* 0x0001e20000100800 */
[----:B------:R-:W-:Y:S02]  /*1d9a0*/  LOP3.LUT R31, R31, 0xffff, RZ, 0xc0, !PT ;  /* 0x0000ffff1f1f7812 */ /* 0x000fe400078ec0ff */
[----:B------:R-:W-:Y:S01]  /*1d9b0*/  LOP3.LUT R234, R234, 0xffff, RZ, 0xc0, !PT ;  /* 0x0000ffffeaea7812 */ /* 0x000fe200078ec0ff */
[----:B------:R1:W-:Y:S01]  /*1d9c0*/  STL [R1+0x109c], R33 ;  /* 0x00109c2101007387 */ /* 0x0003e20000100800 */
[----:B0-----:R-:W-:Y:S02]  /*1d9d0*/  PRMT R29, R35, 0x3340, R142 ;  /* 0x00003340231d7816 */ /* 0x001fe4000000008e */
[----:B------:R-:W-:Y:S02]  /*1d9e0*/  PRMT R35, R37, 0x3340, R238 ;  /* 0x0000334025237816 */ /* 0x000fe400000000ee */
[----:B-1----:R-:W-:Y:S01]  /*1d9f0*/  PRMT R33, R31, 0x3340, R234 ;  /* 0x000033401f217816 */ /* 0x002fe200000000ea */
[----:B------:R3:W-:Y:S04]  /*1da00*/  STL [R1+0x1098], R29 ;  /* 0x0010981d01007387 */ /* 0x0007e80000100800 */
[----:B------:R0:W-:Y:S04]  /*1da10*/  STL [R1+0xf84], R35 ;  /* 0x000f842301007387 */ /* 0x0001e80000100800 */
[----:B------:R1:W-:Y:S04]  /*1da20*/  STL [R1+0x1084], R33 ;  /* 0x0010842101007387 */ /* 0x0003e80000100800 */
[----:B------:R-:W4:Y:S01]  /*1da30*/  LDL.LU R43, [R1+0x424] ;  /* 0x00042400012b7983 */ /* 0x000f220000300800 */
[----:B---3--:R-:W-:-:S03]  /*1da40*/  LOP3.LUT R29, R41, 0xffff, RZ, 0xc0, !PT ;  /* 0x0000ffff291d7812 */ /* 0x008fc600078ec0ff */
[----:B------:R-:W3:Y:S01]  /*1da50*/  LDL.LU R41, [R1+0x420] ;  /* 0x0004200001297983 */ /* 0x000ee20000300800 */
[----:B------:R-:W-:Y:S02]  /*1da60*/  F2FP.SATFINITE.E5M2.F32.PACK_AB_MERGE_C R132, R133, R132, RZ ;  /* 0x000000848584723e */ /* 0x000fe400048060ff */
[----:B------:R-:W-:Y:S02]  /*1da70*/  LOP3.LUT R236, R236, 0xffff, RZ, 0xc0, !PT ;  /* 0x0000ffffecec7812 */ /* 0x000fe400078ec0ff */
[----:B------:R-:W-:Y:S02]  /*1da80*/  LOP3.LUT R180, R180, 0xffff, RZ, 0xc0, !PT ;  /* 0x0000ffffb4b47812 */ /* 0x000fe400078ec0ff */
[----:B------:R-:W-:Y:S02]  /*1da90*/  LOP3.LUT R132, R132, 0xffff, RZ, 0xc0, !PT ;  /* 0x0000ffff84847812 */ /* 0x000fe400078ec0ff */
[----:B------:R-:W-:Y:S02]  /*1daa0*/  LOP3.LUT R230, R230, 0xffff, RZ, 0xc0, !PT ;  /* 0x0000ffffe6e67812 */ /* 0x000fe400078ec0ff */
[----:B------:R-:W-:-:S02]  /*1dab0*/  PRMT R37, R180, 0x3340, R132 ;  /* 0x00003340b4257816 */ /* 0x000fc40000000084 */
[----:B------:R-:W-:Y:S02]  /*1dac0*/  F2FP.SATFINITE.E5M2.F32.PACK_AB_MERGE_C R134, R135, R134, RZ ;  /* 0x000000868786723e */ /* 0x000fe400048060ff */
[----:B------:R-:W-:Y:S02]  /*1dad0*/  LOP3.LUT R178, R178, 0xffff, RZ, 0xc0, !PT ;  /* 0x0000ffffb2b27812 */ /* 0x000fe400078ec0ff */
[----:B------:R-:W-:Y:S02]  /*1dae0*/  LOP3.LUT R134, R134, 0xffff, RZ, 0xc0, !PT ;  /* 0x0000ffff86867812 */ /* 0x000fe400078ec0ff */
[----:B------:R-:W-:-:S04]  /*1daf0*/  SHF.R.U32.HI R132, RZ, 0x8, R132 ;  /* 0x00000008ff847819 */ /* 0x000fc80000011684 */
[----:B------:R-:W-:Y:S02]  /*1db00*/  LOP3.LUT R132, R132, 0xffff, RZ, 0xc0, !PT ;  /* 0x0000ffff84847812 */ /* 0x000fe400078ec0ff */
[----:B--2---:R-:W-:Y:S02]  /*1db10*/  LOP3.LUT R31, R39, 0xffff, RZ, 0xc0, !PT ;  /* 0x0000ffff271f7812 */ /* 0x004fe400078ec0ff */
[----:B------:R-:W2:Y:S02]  /*1db20*/  LDL.LU R39, [R1+0x418] ;  /* 0x0004180001277983 */ /* 0x000ea40000300800 */
[----:B0-----:R-:W-:-:S05]  /*1db30*/  PRMT R35, R31, 0x3340, R236 ;  /* 0x000033401f237816 */ /* 0x001fca00000000ec */
[----:B------:R-:W-:Y:S01]  /*1db40*/  STL [R1+0x1230], R35 ;  /* 0x0012302301007387 */ /* 0x000fe20000100800 */
[----:B-1----:R-:W-:-:S03]  /*1db50*/  SHF.R.U32.HI R33, RZ, 0x8, R31 ;  /* 0x00000008ff217819 */ /* 0x002fc6000001161f */
[----:B------:R0:W-:Y:S01]  /*1db60*/  STL [R1+0x122c], R37 ;  /* 0x00122c2501007387 */ /* 0x0001e20000100800 */
[----:B------:R-:W-:Y:S02]  /*1db70*/  SHF.R.U32.HI R236, RZ, 0x8, R236 ;  /* 0x00000008ffec7819 */ /* 0x000fe400000116ec */
[----:B------:R-:W-:Y:S02]  /*1db80*/  SHF.R.U32.HI R31, RZ, 0x8, R180 ;  /* 0x00000008ff1f7819 */ /* 0x000fe400000116b4 */
[----:B0-----:R-:W-:Y:S02]  /*1db90*/  PRMT R37, R29, 0x3340, R230 ;  /* 0x000033401d257816 */ /* 0x001fe400000000e6 */
[----:B------:R-:W-:Y:S02]  /*1dba0*/  SHF.R.U32.HI R35, RZ, 0x8, R29 ;  /* 0x00000008ff237819 */ /* 0x000fe4000001161d */
[----:B------:R-:W-:Y:S01]  /*1dbb0*/  LOP3.LUT R33, R33, 0xffff, RZ, 0xc0, !PT ;  /* 0x0000ffff21217812 */ /* 0x000fe200078ec0ff */
[----:B------:R0:W-:Y:S01]  /*1dbc0*/  STL [R1+0x1224], R37 ;  /* 0x0012242501007387 */ /* 0x0001e20000100800 */
[----:B------:R-:W-:-:S02]  /*1dbd0*/  LOP3.LUT R236, R236, 0xffff, RZ, 0xc0, !PT ;  /* 0x0000ffffecec7812 */ /* 0x000fc400078ec0ff */
[----:B------:R-:W-:Y:S02]  /*1dbe0*/  SHF.R.U32.HI R29, RZ, 0x8, R178 ;  /* 0x00000008ff1d7819 */ /* 0x000fe400000116b2 */
[----:B------:R-:W-:Y:S02]  /*1dbf0*/  SHF.R.U32.HI R230, RZ, 0x8, R230 ;  /* 0x00000008ffe67819 */ /* 0x000fe400000116e6 */
[--C-:B0-----:R-:W-:Y:S02]  /*1dc00*/  PRMT R37, R178, 0x3340, R134.reuse ;  /* 0x00003340b2257816 */ /* 0x101fe40000000086 */
[----:B------:R-:W-:Y:S02]  /*1dc10*/  SHF.R.U32.HI R134, RZ, 0x8, R134 ;  /* 0x00000008ff867819 */ /* 0x000fe40000011686 */
[----:B------:R-:W-:Y:S02]  /*1dc20*/  LOP3.LUT R31, R31, 0xffff, RZ, 0xc0, !PT ;  /* 0x0000ffff1f1f7812 */ /* 0x000fe400078ec0ff */
[----:B------:R-:W-:-:S02]  /*1dc30*/  PRMT R33, R33, 0x3340, R236 ;  /* 0x0000334021217816 */ /* 0x000fc400000000ec */
[----:B------:R-:W-:Y:S02]  /*1dc40*/  LOP3.LUT R29, R29, 0xffff, RZ, 0xc0, !PT ;  /* 0x0000ffff1d1d7812 */ /* 0x000fe400078ec0ff */
[----:B------:R-:W-:Y:S01]  /*1dc50*/  LOP3.LUT R134, R134, 0xffff, RZ, 0xc0, !PT ;  /* 0x0000ffff86867812 */ /* 0x000fe200078ec0ff */
[----:B------:R0:W-:Y:S01]  /*1dc60*/  STL [R1+0x1228], R37 ;  /* 0x0012282501007387 */ /* 0x0001e20000100800 */
[----:B------:R-:W-:Y:S02]  /*1dc70*/  LOP3.LUT R35, R35, 0xffff, RZ, 0xc0, !PT ;  /* 0x0000ffff23237812 */ /* 0x000fe400078ec0ff */
[----:B------:R-:W-:Y:S01]  /*1dc80*/  LOP3.LUT R230, R230, 0xffff, RZ, 0xc0, !PT ;  /* 0x0000ffffe6e67812 */ /* 0x000fe200078ec0ff */
[----:B------:R1:W-:Y:S01]  /*1dc90*/  STL [R1+0x1064], R33 ;  /* 0x0010642101007387 */ /* 0x0003e20000100800 */
[----:B0-----:R-:W-:Y:S02]  /*1dca0*/  PRMT R37, R31, 0x3340, R132 ;  /* 0x000033401f257816 */ /* 0x001fe40000000084 */
[----:B------:R-:W-:-:S02]  /*1dcb0*/  PRMT R31, R29, 0x3340, R134 ;  /* 0x000033401d1f7816 */ /* 0x000fc40000000086 */
[----:B-1----:R-:W-:Y:S01]  /*1dcc0*/  PRMT R33, R35, 0x3340, R230 ;  /* 0x0000334023217816 */ /* 0x002fe200000000e6 */
[----:B------:R-:W-:Y:S04]  /*1dcd0*/  STL [R1+0x1060], R37 ;  /* 0x0010602501007387 */ /* 0x000fe80000100800 */
[----:B------:R3:W-:Y:S04]  /*1dce0*/  STL [R1+0x105c], R31 ;  /* 0x00105c1f01007387 */ /* 0x0007e80000100800 */
[----:B------:R2:W-:Y:S01]  /*1dcf0*/  STL [R1+0x103c], R33 ;  /* 0x00103c2101007387 */ /* 0x0005e20000100800 */
[----:B---3--:R-:W-:-:S03]  /*1dd00*/  LOP3.LUT R31, R41, 0xffff, RZ, 0xc0, !PT ;  /* 0x0000ffff291f7812 */ /* 0x008fc600078ec0ff */
[----:B------:R-:W3:Y:S01]  /*1dd10*/  LDL.LU R41, [R1+0x42c] ;  /* 0x00042c0001297983 */ /* 0x000ee20000300800 */
[----:B----4-:R-:W-:Y:S02]  /*1dd20*/  LOP3.LUT R29, R43, 0xffff, RZ, 0xc0, !PT ;  /* 0x0000ffff2b1d7812 */ /* 0x010fe400078ec0ff */
[----:B------:R-:W-:Y:S02]  /*1dd30*/  LOP3.LUT R226, R226, 0xffff, RZ, 0xc0, !PT ;  /* 0x0000ffffe2e27812 */ /* 0x000fe400078ec0ff */
[----:B------:R-:W-:Y:S02]  /*1dd40*/  LOP3.LUT R228, R228, 0xffff, RZ, 0xc0, !PT ;  /* 0x0000ffffe4e47812 */ /* 0x000fe400078ec0ff */
[----:B------:R-:W-:Y:S02]  /*1dd50*/  PRMT R37, R29, 0x3340, R226 ;  /* 0x000033401d257816 */ /* 0x000fe400000000e2 */
[----:B------:R-:W-:Y:S02]  /*1dd60*/  LOP3.LUT R232, R232, 0xffff, RZ, 0xc0, !PT ;  /* 0x0000ffffe8e87812 */ /* 0x000fe400078ec0ff */
[----:B------:R-:W-:-:S02]  /*1dd70*/  F2FP.SATFINITE.E5M2.F32.PACK_AB_MERGE_C R128, R129, R128, RZ ;  /* 0x000000808180723e */ /* 0x000fc400048060ff */
[----:B------:R-:W-:Y:S02]  /*1dd80*/  LOP3.LUT R182, R182, 0xffff, RZ, 0xc0, !PT ;  /* 0x0000ffffb6b67812 */ /* 0x000fe400078ec0ff */
[----:B------:R-:W-:Y:S02]  /*1dd90*/  LOP3.LUT R128, R128, 0xffff, RZ, 0xc0, !PT ;  /* 0x0000ffff80807812 */ /* 0x000fe400078ec0ff */
[----:B------:R-:W-:Y:S02]  /*1dda0*/  SHF.R.U32.HI R35, RZ, 0x8, R29 ;  /* 0x00000008ff237819 */ /* 0x000fe4000001161d */
[----:B------:R-:W-:Y:S02]  /*1ddb0*/  SHF.R.U32.HI R29, RZ, 0x8, R31 ;  /* 0x00000008ff1d7819 */ /* 0x000fe4000001161f */
[----:B------:R-:W-:Y:S02]  /*1ddc0*/  SHF.R.U32.HI R226, RZ, 0x8, R226 ;  /* 0x00000008ffe27819 */ /* 0x000fe400000116e2 */
[----:B------:R-:W-:-:S02]  /*1ddd0*/  LOP3.LUT R35, R35, 0xffff, RZ, 0xc0, !PT ;  /* 0x0000ffff23237812 */ /* 0x000fc400078ec0ff */
[----:B------:R-:W-:Y:S02]  /*1dde0*/  LOP3.LUT R226, R226, 0xffff, RZ, 0xc0, !PT ;  /* 0x0000ffffe2e27812 */ /* 0x000fe400078ec0ff */
[----:B------:R-:W-:Y:S02]  /*1ddf0*/  LOP3.LUT R29, R29, 0xffff, RZ, 0xc0, !PT ;  /* 0x0000ffff1d1d7812 */ /* 0x000fe400078ec0ff */
[----:B--2---:R-:W-:Y:S02]  /*1de00*/  LOP3.LUT R33, R39, 0xffff, RZ, 0xc0, !PT ;  /* 0x0000ffff27217812 */ /* 0x004fe400078ec0ff */
[----:B------:R-:W2:Y:S04]  /*1de10*/  LDL.LU R39, [R1+0x428] ;  /* 0x0004280001277983 */ /* 0x000ea80000300800 */
[----:B------:R0:W-:Y:S02]  /*1de20*/  STL [R1+0x1220], R37 ;  /* 0x0012202501007387 */ /* 0x0001e40000100800 */
[----:B0-----:R-:W-:-:S05]  /*1de30*/  PRMT R37, R31, 0x3340, R228 ;  /* 0x000033401f257816 */ /* 0x001fca00000000e4 */
[----:B------:R0:W-:Y:S01]  /*1de40*/  STL [R1+0x121c], R37 ;  /* 0x00121c2501007387 */ /* 0x0001e20000100800 */
[----:B------:R-:W-:Y:S02]  /*1de50*/  SHF.R.U32.HI R31, RZ, 0x8, R33 ;  /* 0x00000008ff1f7819 */ /* 0x000fe40000011621 */
[--C-:B0-----:R-:W-:Y:S02]  /*1de60*/  PRMT R37, R33, 0x3340, R232.reuse ;  /* 0x0000334021257816 */ /* 0x101fe400000000e8 */
[----:B------:R-:W-:-:S03]  /*1de70*/  SHF.R.U32.HI R232, RZ, 0x8, R232 ;  /* 0x00000008ffe87819 */ /* 0x000fc600000116e8 */
[----:B------:R0:W-:Y:S01]  /*1de80*/  STL [R1+0x1218], R37 ;  /* 0x0012182501007387 */ /* 0x0001e20000100800 */
[----:B------:R-:W-:Y:S02]  /*1de90*/  SHF.R.U32.HI R33, RZ, 0x8, R182 ;  /* 0x00000008ff217819 */ /* 0x000fe400000116b6 */
[----:B------:R-:W-:Y:S02]  /*1dea0*/  SHF.R.U32.HI R228, RZ, 0x8, R228 ;  /* 0x00000008ffe47819 */ /* 0x000fe400000116e4 */
[----:B------:R-:W-:Y:S02]  /*1deb0*/  LOP3.LUT R31, R31, 0xffff, RZ, 0xc0, !PT ;  /* 0x0000ffff1f1f7812 */ /* 0x000fe400078ec0ff */
[--C-:B0-----:R-:W-:Y:S02]  /*1dec0*/  PRMT R37, R182, 0x3340, R128.reuse ;  /* 0x00003340b6257816 */ /* 0x101fe40000000080 */
[----:B------:R-:W-:Y:S02]  /*1ded0*/  SHF.R.U32.HI R128, RZ, 0x8, R128 ;  /* 0x00000008ff807819 */ /* 0x000fe40000011680 */
[----:B------:R-:W-:-:S02]  /*1dee0*/  LOP3.LUT R232, R232, 0xffff, RZ, 0xc0, !PT ;  /* 0x0000ffffe8e87812 */ /* 0x000fc400078ec0ff */
[----:B------:R-:W-:Y:S02]  /*1def0*/  LOP3.LUT R33, R33, 0xffff, RZ, 0xc0, !PT ;  /* 0x0000ffff21217812 */ /* 0x000fe400078ec0ff */
[----:B------:R-:W-:Y:S01]  /*1df00*/  LOP3.LUT R128, R128, 0xffff, RZ, 0xc0, !PT ;  /* 0x0000ffff80807812 */ /* 0x000fe200078ec0ff */
[----:B------:R0:W-:Y:S01]  /*1df10*/  STL [R1+0x1214], R37 ;  /* 0x0012142501007387 */ /* 0x0001e20000100800 */
[----:B------:R-:W-:Y:S02]  /*1df20*/  LOP3.LUT R228, R228, 0xffff, RZ, 0xc0, !PT ;  /* 0x0000ffffe4e47812 */ /* 0x000fe400078ec0ff */
[----:B------:R-:W-:Y:S02]  /*1df30*/  PRMT R43, R31, 0x3340, R232 ;  /* 0x000033401f2b7816 */ /* 0x000fe400000000e8 */
[----:B------:R-:W-:Y:S02]  /*1df40*/  PRMT R31, R35, 0x3340, R226 ;  /* 0x00003340231f7816 */ /* 0x000fe400000000e2 */
[----:B0-----:R-:W-:-:S02]  /*1df50*/  PRMT R37, R33, 0x3340, R128 ;  /* 0x0000334021257816 */ /* 0x001fc40000000080 */
[----:B------:R-:W-:Y:S01]  /*1df60*/  PRMT R33, R29, 0x3340, R228 ;  /* 0x000033401d217816 */ /* 0x000fe200000000e4 */
[----:B------:R0:W-:Y:S04]  /*1df70*/  STL [R1+0x102c], R43 ;  /* 0x00102c2b01007387 */ /* 0x0001e80000100800 */
[----:B------:R-:W-:Y:S04]  /*1df80*/  STL [R1+0x1030], R37 ;  /* 0x0010302501007387 */ /* 0x000fe80000100800 */
[----:B------:R2:W-:Y:S01]  /*1df90*/  STL [R1+0x1034], R31 ;  /* 0x0010341f01007387 */ /* 0x0005e20000100800 */
[----:B---3--:R-:W-:-:S03]  /*1dfa0*/  LOP3.LUT R29, R41, 0xffff, RZ, 0xc0, !PT ;  /* 0x0000ffff291d7812 */ /* 0x008fc600078ec0ff */
[----:B------:R-:W-:Y:S04]  /*1dfb0*/  STL [R1+0x1038], R33 ;  /* 0x0010382101007387 */ /* 0x000fe80000100800 */
[----:B0-----:R-:W3:Y:S04]  /*1dfc0*/  LDL.LU R43, [R1+0x434] ;  /* 0x00043400012b7983 */ /* 0x001ee80000300800 */
[----:B------:R-:W4:Y:S01]  /*1dfd0*/  LDL.LU R41, [R1+0x430] ;  /* 0x0004300001297983 */ /* 0x000f220000300800 */
[----:B------:R-:W-:Y:S02]  /*1dfe0*/  F2FP.SATFINITE.E5M2.F32.PACK_AB_MERGE_C R124, R125, R124, RZ ;  /* 0x0000007c7d7c723e */ /* 0x000fe400048060ff */
[----:B------:R-:W-:-:S02]  /*1dff0*/  LOP3.LUT R224, R224, 0xffff, RZ, 0xc0, !PT ;  /* 0x0000ffffe0e07812 */ /* 0x000fc400078ec0ff */
[----:B------:R-:W-:Y:S02]  /*1e000*/  LOP3.LUT R186, R186, 0xffff, RZ, 0xc0, !PT ;  /* 0x0000ffffbaba7812 */ /* 0x000fe400078ec0ff */
[----:B------:R-:W-:Y:S02]  /*1e010*/  LOP3.LUT R124, R124, 0xffff, RZ, 0xc0, !PT ;  /* 0x0000ffff7c7c7812 */ /* 0x000fe400078ec0ff */
[----:B------:R-:W-:Y:S02]  /*1e020*/  LOP3.LUT R222, R222, 0xffff, RZ, 0xc0, !PT ;  /* 0x0000ffffdede7812 */ /* 0x000fe400078ec0ff */
[----:B------:R-:W-:Y:S02]  /*1e030*/  F2FP.SATFINITE.E5M2.F32.PACK_AB_MERGE_C R126, R127, R126, RZ ;  /* 0x0000007e7f7e723e */ /* 0x000fe400048060ff */
[----:B------:R-:W-:Y:S02]  /*1e040*/  LOP3.LUT R184, R184, 0xffff, RZ, 0xc0, !PT ;  /* 0x0000ffffb8b87812 */ /* 0x000fe400078ec0ff */
[----:B------:R-:W-:-:S02]  /*1e050*/  LOP3.LUT R126, R126, 0xffff, RZ, 0xc0, !PT ;  /* 0x0000ffff7e7e7812 */ /* 0x000fc400078ec0ff */
[----:B------:R-:W-:-:S04]  /*1e060*/  SHF.R.U32.HI R35, RZ, 0x8, R186 ;  /* 0x00000008ff237819 */ /* 0x000fc800000116ba */
[----:B------:R-:W-:Y:S02]  /*1e070*/  LOP3.LUT R35, R35, 0xffff, RZ, 0xc0, !PT ;  /* 0x0000ffff23237812 */ /* 0x000fe400078ec0ff */
[----:B------:R-:W-:Y:S02]  /*1e080*/  LOP3.LUT R218, R218, 0xffff, RZ, 0xc0, !PT ;  /* 0x0000ffffdada7812 */ /* 0x000fe400078ec0ff */
[----:B------:R-:W-:Y:S02]  /*1e090*/  F2FP.SATFINITE.E5M2.F32.PACK_AB_MERGE_C R120, R121, R120, RZ ;  /* 0x000000787978723e */ /* 0x000fe400048060ff */
[----:B------:R-:W-:Y:S02]  /*1e0a0*/  LOP3.LUT R220, R220, 0xffff, RZ, 0xc0, !PT ;  /* 0x0000ffffdcdc7812 */ /* 0x000fe400078ec0ff */
[----:B------:R-:W-:Y:S02]  /*1e0b0*/  LOP3.LUT R188, R188, 0xffff, RZ, 0xc0, !PT ;  /* 0x0000ffffbcbc7812 */ /* 0x000fe400078ec0ff */
[----:B------:R-:W-:-:S02]  /*1e0c0*/  LOP3.LUT R120, R120, 0xffff, RZ, 0xc0, !PT ;  /* 0x0000ffff78787812 */ /* 0x000fc400078ec0ff */
[----:B------:R-:W-:Y:S02]  /*1e0d0*/  F2FP.SATFINITE.E5M2.F32.PACK_AB_MERGE_C R116, R117, R116, RZ ;  /* 0x000000747574723e */ /* 0x000fe400048060ff */
[----:B------:R-:W-:Y:S02]  /*1e0e0*/  LOP3.LUT R193, R193, 0xffff, RZ, 0xc0, !PT ;  /* 0x0000ffffc1c17812 */ /* 0x000fe400078ec0ff */
[----:B------:R-:W-:Y:S02]  /*1e0f0*/  LOP3.LUT R116, R116, 0xffff, RZ, 0xc0, !PT ;  /* 0x0000ffff74747812 */ /* 0x000fe400078ec0ff */
[----:B--2---:R-:W-:Y:S02]  /*1e100*/  LOP3.LUT R31, R39, 0xffff, RZ, 0xc0, !PT ;  /* 0x0000ffff271f7812 */ /* 0x004fe400078ec0ff */
[----:B------:R-:W-:Y:S02]  /*1e110*/  PRMT R39, R186, 0x3340, R124 ;  /* 0x00003340ba277816 */ /* 0x000fe4000000007c */
[----:B------:R-:W-:-:S05]  /*1e120*/  PRMT R37, R31, 0x3340, R224 ;  /* 0x000033401f257816 */ /* 0x000fca00000000e0 */
[----:B------:R-:W-:Y:S04]  /*1e130*/  STL [R1+0x1208], R37 ;  /* 0x0012082501007387 */ /* 0x000fe80000100800 */
[----:B------:R0:W-:Y:S01]  /*1e140*/  STL [R1+0x1210], R39 ;  /* 0x0012102701007387 */ /* 0x0001e20000100800 */
[----:B------:R-:W-:Y:S02]  /*1e150*/  SHF.R.U32.HI R124, RZ, 0x8, R124 ;  /* 0x00000008ff7c7819 */ /* 0x000fe4000001167c */
[----:B0-----:R-:W-:Y:S02]  /*1e160*/  PRMT R39, R29, 0x3340, R222 ;  /* 0x000033401d277816 */ /* 0x001fe400000000de */
[----:B------:R-:W-:-:S03]  /*1e170*/  SHF.R.U32.HI R37, RZ, 0x8, R29 ;  /* 0x00000008ff257819 */ /* 0x000fc6000001161d */
[----:B------:R0:W-:Y:S01]  /*1e180*/  STL [R1+0x1204], R39 ;  /* 0x0012042701007387 */ /* 0x0001e20000100800 */
[----:B------:R-:W-:Y:S02]  /*1e190*/  SHF.R.U32.HI R29, RZ, 0x8, R184 ;  /* 0x00000008ff1d7819 */ /* 0x000fe400000116b8 */
[----:B------:R-:W-:Y:S02]  /*1e1a0*/  SHF.R.U32.HI R33, RZ, 0x8, R31 ;  /* 0x00000008ff217819 */ /* 0x000fe4000001161f */
[----:B------:R-:W-:Y:S02]  /*1e1b0*/  SHF.R.U32.HI R222, RZ, 0x8, R222 ;  /* 0x00000008ffde7819 */ /* 0x000fe400000116de */
[--C-:B0-----:R-:W-:Y:S02]  /*1e1c0*/  PRMT R39, R184, 0x3340, R126.reuse ;  /* 0x00003340b8277816 */ /* 0x101fe4000000007e */
[----:B------:R-:W-:Y:S02]  /*1e1d0*/  SHF.R.U32.HI R126, RZ, 0x8, R126 ;  /* 0x00000008ff7e7819 */ /* 0x000fe4000001167e */
[----:B------:R-:W-:Y:S01]  /*1e1e0*/  SHF.R.U32.HI R31, RZ, 0x8, R224 ;  /* 0x00000008ff1f7819 */ /* 0x000fe200000116e0 */
[----:B------:R0:W-:Y:S01]  /*1e1f0*/  STL [R1+0x120c], R39 ;  /* 0x00120c2701007387 */ /* 0x0001e20000100800 */
[----:B------:R-:W-:-:S02]  /*1e200*/  LOP3.LUT R124, R124, 0xffff, RZ, 0xc0, !PT ;  /* 0x0000ffff7c7c7812 */ /* 0x000fc400078ec0ff */
[----:B------:R-:W-:Y:S02]  /*1e210*/  LOP3.LUT R37, R37, 0xffff, RZ, 0xc0, !PT ;  /* 0x0000ffff25257812 */ /* 0x000fe400078ec0ff */
[----:B------:R-:W-:Y:S02]  /*1e220*/  LOP3.LUT R222, R222, 0xffff, RZ, 0xc0, !PT ;  /* 0x0000ffffdede7812 */ /* 0x000fe400078ec0ff */
[----:B------:R-:W-:Y:S02]  /*1e230*/  LOP3.LUT R33, R33, 0xffff, RZ, 0xc0, !PT ;  /* 0x0000ffff21217812 */ /* 0x000fe400078ec0ff */
[----:B0-----:R-:W-:Y:S02]  /*1e240*/  LOP3.LUT R39, R29, 0xffff, RZ, 0xc0, !PT ;  /* 0x0000ffff1d277812 */ /* 0x001fe400078ec0ff */
[----:B------:R-:W-:Y:S02]  /*1e250*/  LOP3.LUT R29, R126, 0xffff, RZ, 0xc0, !PT ;  /* 0x0000ffff7e1d7812 */ /* 0x000fe400078ec0ff */
[----:B------:R-:W-:-:S02]  /*1e260*/  LOP3.LUT R31, R31, 0xffff, RZ, 0xc0, !PT ;  /* 0x0000ffff1f1f7812 */ /* 0x000fc400078ec0ff */
[----:B------:R-:W-:Y:S02]  /*1e270*/  PRMT R45, R35, 0x3340, R124 ;  /* 0x00003340232d7816 */ /* 0x000fe4000000007c */
[----:B------:R-:W-:Y:S02]  /*1e280*/  PRMT R29, R39, 0x3340, R29 ;  /* 0x00003340271d7816 */ /* 0x000fe4000000001d */
[----:B------:R-:W-:Y:S02]  /*1e290*/  PRMT R35, R37, 0x3340, R222 ;  /* 0x0000334025237816 */ /* 0x000fe400000000de */
[----:B------:R-:W-:Y:S01]  /*1e2a0*/  PRMT R33, R33, 0x3340, R31 ;  /* 0x0000334021217816 */ /* 0x000fe2000000001f */
[----:B------:R-:W-:Y:S04]  /*1e2b0*/  STL [R1+0x1024], R45 ;  /* 0x0010242d01007387 */ /* 0x000fe80000100800 */
[----:B------:R3:W-:Y:S04]  /*1e2c0*/  STL [R1+0x1028], R29 ;  /* 0x0010281d01007387 */ /* 0x0007e80000100800 */
[----:B------:R0:W-:Y:S04]  /*1e2d0*/  STL [R1+0x101c], R35 ;  /* 0x00101c2301007387 */ /* 0x0001e80000100800 */
[----:B------:R1:W-:Y:S01]  /*1e2e0*/  STL [R1+0x1020], R33 ;  /* 0x0010202101007387 */ /* 0x0003e20000100800 */
[----:B---3--:R-:W-:-:S03]  /*1e2f0*/  LOP3.LUT R29, R43, 0xffff, RZ, 0xc0, !PT ;  /* 0x0000ffff2b1d7812 */ /* 0x008fc600078ec0ff */
[----:B------:R-:W2:Y:S01]  /*1e300*/  LDL.LU R43, [R1+0x43c] ;  /* 0x00043c00012b7983 */ /* 0x000ea20000300800 */
[----:B----4-:R-:W-:-:S03]  /*1e310*/  LOP3.LUT R31, R41, 0xffff, RZ, 0xc0, !PT ;  /* 0x0000ffff291f7812 */ /* 0x010fc600078ec0ff */
[----:B------:R-:W3:Y:S01]  /*1e320*/  LDL.LU R41, [R1+0x438] ;  /* 0x0004380001297983 */ /* 0x000ee20000300800 */
[----:B0-----:R-:W-:Y:S02]  /*1e330*/  PRMT R35, R29, 0x3340, R218 ;  /* 0x000033401d237816 */ /* 0x001fe400000000da */
[----:B-1----:R-:W-:-:S03]  /*1e340*/  SHF.R.U32.HI R33, RZ, 0x8, R29 ;  /* 0x00000008ff217819 */ /* 0x002fc6000001161d */
[----:B------:R0:W-:Y:S01]  /*1e350*/  STL [R1+0x1200], R35 ;  /* 0x0012002301007387 */ /* 0x0001e20000100800 */
[--C-:B------:R-:W-:Y:S02]  /*1e360*/  PRMT R37, R188, 0x3340, R120.reuse ;  /* 0x00003340bc257816 */ /* 0x100fe40000000078 */
[----:B------:R-:W-:Y:S02]  /*1e370*/  SHF.R.U32.HI R29, RZ, 0x8, R31 ;  /* 0x00000008ff1d7819 */ /* 0x000fe4000001161f */
[----:B------:R-:W-:Y:S02]  /*1e380*/  SHF.R.U32.HI R120, RZ, 0x8, R120 ;  /* 0x00000008ff787819 */ /* 0x000fe40000011678 */
[----:B0-----:R-:W-:Y:S02]  /*1e390*/  PRMT R35, R31, 0x3340, R220 ;  /* 0x000033401f237816 */ /* 0x001fe400000000dc */
[----:B------:R-:W-:Y:S02]  /*1e3a0*/  SHF.R.U32.HI R31, RZ, 0x8, R188 ;  /* 0x00000008ff1f7819 */ /* 0x000fe400000116bc */
[----:B------:R-:W-:Y:S01]  /*1e3b0*/  SHF.R.U32.HI R218, RZ, 0x8, R218 ;  /* 0x00000008ffda7819 */ /* 0x000fe200000116da */
[----:B------:R0:W-:Y:S01]  /*1e3c0*/  STL [R1+0x11fc], R35 ;  /* 0x0011fc2301007387 */ /* 0x0001e20000100800 */
[----:B------:R-:W-:-:S02]  /*1e3d0*/  SHF.R.U32.HI R220, RZ, 0x8, R220 ;  /* 0x00000008ffdc7819 */ /* 0x000fc400000116dc */
[--C-:B------:R-:W-:Y:S01]  /*1e3e0*/  PRMT R39, R193, 0x3340, R116.reuse ;  /* 0x00003340c1277816 */ /* 0x100fe20000000074 */
[----:B------:R1:W-:Y:S01]  /*1e3f0*/  STL [R1+0x11f4], R37 ;  /* 0x0011f42501007387 */ /* 0x0003e20000100800 */
[----:B------:R-:W-:Y:S02]  /*1e400*/  SHF.R.U32.HI R116, RZ, 0x8, R116 ;  /* 0x00000008ff747819 */ /* 0x000fe40000011674 */
[----:B------:R-:W-:Y:S02]  /*1e410*/  LOP3.LUT R33, R33, 0xffff, RZ, 0xc0, !PT ;  /* 0x0000ffff21217812 */ /* 0x000fe400078ec0ff */
[----:B0-----:R-:W-:Y:S02]  /*1e420*/  SHF.R.U32.HI R35, RZ, 0x8, R193 ;  /* 0x00000008ff237819 */ /* 0x001fe400000116c1 */
[----:B------:R-:W-:Y:S02]  /*1e430*/  LOP3.LUT R218, R218, 0xffff, RZ, 0xc0, !PT ;  /* 0x0000ffffdada7812 */ /* 0x000fe400078ec0ff */
[----:B-1----:R-:W-:-:S02]  /*1e440*/  LOP3.LUT R37, R31, 0xffff, RZ, 0xc0, !PT ;  /* 0x0000ffff1f257812 */ /* 0x002fc400078ec0ff */
[----:B------:R-:W-:Y:S01]  /*1e450*/  LOP3.LUT R31, R120, 0xffff, RZ, 0xc0, !PT ;  /* 0x0000ffff781f7812 */ /* 0x000fe200078ec0ff */
[----:B------:R0:W-:Y:S01]  /*1e460*/  STL [R1+0x11f8], R39 ;  /* 0x0011f82701007387 */ /* 0x0001e20000100800 */
[----:B------:R-:W-:Y:S02]  /*1e470*/  LOP3.LUT R29, R29, 0xffff, RZ, 0xc0, !PT ;  /* 0x0000ffff1d1d7812 */ /* 0x000fe400078ec0ff */
[----:B------:R-:W-:Y:S02]  /*1e480*/  LOP3.LUT R220, R220, 0xffff, RZ, 0xc0, !PT ;  /* 0x0000ffffdcdc7812 */ /* 0x000fe400078ec0ff */
[----:B------:R-:W-:Y:S02]  /*1e490*/  LOP3.LUT R35, R35, 0xffff, RZ, 0xc0, !PT ;  /* 0x0000ffff23237812 */ /* 0x000fe400078ec0ff */
[----:B------:R-:W-:Y:S02]  /*1e4a0*/  LOP3.LUT R116, R116, 0xffff, RZ, 0xc0, !PT ;  /* 0x0000ffff74747812 */ /* 0x000fe400078ec0ff */
[----:B0-----:R-:W-:-:S02]  /*1e4b0*/  PRMT R39, R37, 0x3340, R31 ;  /* 0x0000334025277816 */ /* 0x001fc4000000001f */
[----:B------:R-:W-:Y:S02]  /*1e4c0*/  PRMT R37, R33, 0x3340, R218 ;  /* 0x0000334021257816 */ /* 0x000fe400000000da */
[----:B------:R-:W-:Y:S02]  /*1e4d0*/  PRMT R31, R29, 0x3340, R220 ;  /* 0x000033401d1f7816 */ /* 0x000fe400000000dc */
[----:B------:R-:W-:Y:S01]  /*1e4e0*/  PRMT R33, R35, 0x3340, R116 ;  /* 0x0000334023217816 */ /* 0x000fe20000000074 */
[----:B------:R0:W-:Y:S04]  /*1e4f0*/  STL [R1+0x100c], R39 ;  /* 0x00100c2701007387 */ /* 0x0001e80000100800 */
[----:B------:R-:W-:Y:S04]  /*1e500*/  STL [R1+0x1010], R37 ;  /* 0x0010102501007387 */ /* 0x000fe80000100800 */
[----:B------:R3:W-:Y:S04]  /*1e510*/  STL [R1+0x1014], R31 ;  /* 0x0010141f01007387 */ /* 0x0007e80000100800 */
[----:B------:R1:W-:Y:S04]  /*1e520*/  STL [R1+0x1018], R33 ;  /* 0x0010182101007387 */ /* 0x0003e80000100800 */
[----:B------:R-:W4:Y:S04]  /*1e530*/  LDL.LU R47, [R1+0x444] ;  /* 0x00044400012f7983 */ /* 0x000f280000300800 */
[----:B------:R-:W4:Y:S01]  /*1e540*/  LDL.LU R45, [R1+0x440] ;  /* 0x00044000012d7983 */ /* 0x000f220000300800 */
[----:B------:R-:W-:-:S02]  /*1e550*/  F2FP.SATFINITE.E5M2.F32.PACK_AB_MERGE_C R112, R113, R112, RZ ;  /* 0x000000707170723e */ /* 0x000fc400048060ff */
[----:B------:R-:W-:Y:S02]  /*1e560*/  LOP3.LUT R216, R216, 0xffff, RZ, 0xc0, !PT ;  /* 0x0000ffffd8d87812 */ /* 0x000fe400078ec0ff */
[----:B------:R-:W-:Y:S02]  /*1e570*/  LOP3.LUT R195, R195, 0xffff, RZ, 0xc0, !PT ;  /* 0x0000ffffc3c37812 */ /* 0x000fe400078ec0ff */
[----:B------:R-:W-:Y:S02]  /*1e580*/  LOP3.LUT R112, R112, 0xffff, RZ, 0xc0, !PT ;  /* 0x0000ffff70707812 */ /* 0x000fe400078ec0ff */
[----:B------:R-:W-:Y:S02]  /*1e590*/  F2FP.SATFINITE.E5M2.F32.PACK_AB_MERGE_C R118, R119, R118, RZ ;  /* 0x000000767776723e */ /* 0x000fe400048060ff */
[----:B------:R-:W-:Y:S02]  /*1e5a0*/  LOP3.LUT R191, R191, 0xffff, RZ, 0xc0, !PT ;  /* 0x0000ffffbfbf7812 */ /* 0x000fe400078ec0ff */
[----:B------:R-:W-:-:S02]  /*1e5b0*/  LOP3.LUT R214, R214, 0xffff, RZ, 0xc0, !PT ;  /* 0x0000ffffd6d67812 */ /* 0x000fc400078ec0ff */
[----:B------:R-:W-:Y:S02]  /*1e5c0*/  LOP3.LUT R118, R118, 0xffff, RZ, 0xc0, !PT ;  /* 0x0000ffff76767812 */ /* 0x000fe400078ec0ff */
[----:B0-----:R-:W-:Y:S02]  /*1e5d0*/  SHF.R.U32.HI R39, RZ, 0x8, R191 ;  /* 0x00000008ff277819 */ /* 0x001fe400000116bf */
[----:B------:R-:W-:Y:S02]  /*1e5e0*/  SHF.R.U32.HI R35, RZ, 0x8, R216 ;  /* 0x00000008ff237819 */ /* 0x000fe400000116d8 */
[----:B------:R-:W-:Y:S02]  /*1e5f0*/  PRMT R49, R191, 0x3340, R118 ;  /* 0x00003340bf317816 */ /* 0x000fe40000000076 */
[----:B------:R-:W-:Y:S02]  /*1e600*/  LOP3.LUT R39, R39, 0xffff, RZ, 0xc0, !PT ;  /* 0x0000ffff27277812 */ /* 0x000fe400078ec0ff */
[----:B------:R-:W-:-:S02]  /*1e610*/  LOP3.LUT R35, R35, 0xffff, RZ, 0xc0, !PT ;  /* 0x0000ffff23237812 */ /* 0x000fc400078ec0ff */
[----:B---3--:R-:W-:Y:S02]  /*1e620*/  LOP3.LUT R31, R41, 0xffff, RZ, 0xc0, !PT ;  /* 0x0000ffff291f7812 */ /* 0x008fe400078ec0ff */
[----:B------:R-:W-:Y:S02]  /*1e630*/  PRMT R41, R195, 0x3340, R112 ;  /* 0x00003340c3297816 */ /* 0x000fe40000000070 */
[----:B------:R-:W-:Y:S02]  /*1e640*/  PRMT R37, R31, 0x3340, R216 ;  /* 0x000033401f257816 */ /* 0x000fe400000000d8 */
[----:B--2---:R-:W-:-:S03]  /*1e650*/  LOP3.LUT R29, R43, 0xffff, RZ, 0xc0, !PT ;  /* 0x0000ffff2b1d7812 */ /* 0x004fc600078ec0ff */
[----:B------:R-:W-:Y:S01]  /*1e660*/  STL [R1+0x11dc], R37 ;  /* 0x0011dc2501007387 */ /* 0x000fe20000100800 */
[----:B------:R-:W-:-:S03]  /*1e670*/  SHF.R.U32.HI R43, RZ, 0x8, R118 ;  /* 0x00000008ff2b7819 */ /* 0x000fc60000011676 */
[----:B------:R0:W-:Y:S01]  /*1e680*/  STL [R1+0x11e0], R41 ;  /* 0x0011e02901007387 */ /* 0x0001e20000100800 */
[----:B-1----:R-:W-:Y:S02]  /*1e690*/  SHF.R.U32.HI R33, RZ, 0x8, R31 ;  /* 0x00000008ff217819 */ /* 0x002fe4000001161f */
[----:B------:R-:W-:Y:S02]  /*1e6a0*/  SHF.R.U32.HI R31, RZ, 0x8, R195 ;  /* 0x00000008ff1f7819 */ /* 0x000fe400000116c3 */
[----:B------:R-:W-:Y:S02]  /*1e6b0*/  LOP3.LUT R43, R43, 0xffff, RZ, 0xc0, !PT ;  /* 0x0000ffff2b2b7812 */ /* 0x000fe400078ec0ff */
[----:B0-----:R-:W-:Y:S02]  /*1e6c0*/  SHF.R.U32.HI R41, RZ, 0x8, R29 ;  /* 0x00000008ff297819 */ /* 0x001fe4000001161d */
[--C-:B------:R-:W-:Y:S02]  /*1e6d0*/  PRMT R29, R29, 0x3340, R214.reuse ;  /* 0x000033401d1d7816 */ /* 0x100fe400000000d6 */
[----:B------:R-:W-:-:S02]  /*1e6e0*/  SHF.R.U32.HI R214, RZ, 0x8, R214 ;  /* 0x00000008ffd67819 */ /* 0x000fc400000116d6 */
[----:B------:R-:W-:Y:S02]  /*1e6f0*/  SHF.R.U32.HI R37, RZ, 0x8, R112 ;  /* 0x00000008ff257819 */ /* 0x000fe40000011670 */
[----:B------:R-:W-:Y:S02]  /*1e700*/  LOP3.LUT R41, R41, 0xffff, RZ, 0xc0, !PT ;  /* 0x0000ffff29297812 */ /* 0x000fe400078ec0ff */
[----:B------:R-:W-:Y:S02]  /*1e710*/  LOP3.LUT R214, R214, 0xffff, RZ, 0xc0, !PT ;  /* 0x0000ffffd6d67812 */ /* 0x000fe400078ec0ff */
[----:B------:R-:W-:Y:S01]  /*1e720*/  LOP3.LUT R33, R33, 0xffff, RZ, 0xc0, !PT ;  /* 0x0000ffff21217812 */ /* 0x000fe200078ec0ff */
[----:B------:R-:W-:Y:S01]  /*1e730*/  STL [R1+0x11ec], R49 ;  /* 0x0011ec3101007387 */ /* 0x000fe20000100800 */
[----:B------:R-:W-:Y:S02]  /*1e740*/  LOP3.LUT R31, R31, 0xffff, RZ, 0xc0, !PT ;  /* 0x0000ffff1f1f7812 */ /* 0x000fe400078ec0ff */
[----:B------:R-:W-:Y:S01]  /*1e750*/  LOP3.LUT R37, R37, 0xffff, RZ, 0xc0, !PT ;  /* 0x0000ffff25257812 */ /* 0x000fe200078ec0ff */
[----:B------:R0:W-:Y:S01]  /*1e760*/  STL [R1+0x11d8], R29 ;  /* 0x0011d81d01007387 */ /* 0x0001e20000100800 */
[----:B------:R-:W-:-:S02]  /*1e770*/  PRMT R43, R39, 0x3340, R43 ;  /* 0x00003340272b7816 */ /* 0x000fc4000000002b */
[----:B------:R-:W-:-:S03]  /*1e780*/  PRMT R39, R41, 0x3340, R214 ;  /* 0x0000334029277816 */ /* 0x000fc600000000d6 */
[----:B------:R-:W-:Y:S01]  /*1e790*/  STL [R1+0x1008], R43 ;  /* 0x0010082b01007387 */ /* 0x000fe20000100800 */
[----:B0-----:R-:W-:Y:S02]  /*1e7a0*/  PRMT R29, R33, 0x3340, R35 ;  /* 0x00003340211d7816 */ /* 0x001fe40000000023 */
[----:B------:R-:W-:Y:S01]  /*1e7b0*/  PRMT R33, R31, 0x3340, R37 ;  /* 0x000033401f217816 */ /* 0x000fe20000000025 */
[----:B------:R-:W-:Y:S04]  /*1e7c0*/  STL [R1+0xffc], R39 ;  /* 0x000ffc2701007387 */ /* 0x000fe80000100800 */
[----:B------:R0:W-:Y:S04]  /*1e7d0*/  STL [R1+0x1000], R29 ;  /* 0x0010001d01007387 */ /* 0x0001e80000100800 */
[----:B------:R-:W-:Y:S04]  /*1e7e0*/  STL [R1+0x1004], R33 ;  /* 0x0010042101007387 */ /* 0x000fe80000100800 */
[----:B------:R-:W2:Y:S01]  /*1e7f0*/  LDL.LU R49, [R1+0x454] ;  /* 0x0004540001317983 */ /* 0x000ea20000300800 */
[----:B----4-:R-:W-:-:S03]  /*1e800*/  LOP3.LUT R31, R47, 0xffff, RZ, 0xc0, !PT ;  /* 0x0000ffff2f1f7812 */ /* 0x010fc600078ec0ff */
[----:B------:R-:W3:Y:S01]  /*1e810*/  LDL.LU R47, [R1+0x44c] ;  /* 0x00044c00012f7983 */ /* 0x000ee20000300800 */
[----:B0-----:R-:W-:-:S03]  /*1e820*/  LOP3.LUT R29, R45, 0xffff, RZ, 0xc0, !PT ;  /* 0x0000ffff2d1d7812 */ /* 0x001fc600078ec0ff */
[----:B------:R-:W4:Y:S01]  /*1e830*/  LDL.LU R45, [R1+0x448] ;  /* 0x00044800012d7983 */ /* 0x000f220000300800 */
[----:B------:R-:W-:Y:S02]  /*1e840*/  LOP3.LUT R210, R210, 0xffff, RZ, 0xc0, !PT ;  /* 0x0000ffffd2d27812 */ /* 0x000fe400078ec0ff */
[----:B------:R-:W-:Y:S02]  /*1e850*/  F2FP.SATFINITE.E5M2.F32.PACK_AB_MERGE_C R108, R109, R108, RZ ;  /* 0x0000006c6d6c723e */ /* 0x000fe400048060ff */
[----:B------:R-:W-:Y:S02]  /*1e860*/  SHF.R.U32.HI R41, RZ, 0x8, R31 ;  /* 0x00000008ff297819 */ /* 0x000fe4000001161f */
[----:B------:R-:W-:Y:S02]  /*1e870*/  PRMT R31, R31, 0x3340, R210 ;  /* 0x000033401f1f7816 */ /* 0x000fe400000000d2 */
[----:B------:R-:W-:Y:S02]  /*1e880*/  LOP3.LUT R212, R212, 0xffff, RZ, 0xc0, !PT ;  /* 0x0000ffffd4d47812 */ /* 0x000fe400078ec0ff */
[----:B------:R-:W-:-:S02]  /*1e890*/  LOP3.LUT R199, R199, 0xffff, RZ, 0xc0, !PT ;  /* 0x0000ffffc7c77812 */ /* 0x000fc400078ec0ff */
[----:B------:R-:W-:Y:S01]  /*1e8a0*/  LOP3.LUT R108, R108, 0xffff, RZ, 0xc0, !PT ;  /* 0x0000ffff6c6c7812 */ /* 0x000fe200078ec0ff */
[----:B------:R0:W-:Y:S01]  /*1e8b0*/  STL [R1+0x11c0], R31 ;  /* 0x0011c01f01007387 */ /* 0x0001e20000100800 */
[----:B------:R-:W-:Y:S02]  /*1e8c0*/  F2FP.SATFINITE.E5M2.F32.PACK_AB_MERGE_C R110, R111, R110, RZ ;  /* 0x0000006e6f6e723e */ /* 0x000fe400048060ff */
[----:B------:R-:W-:Y:S02]  /*1e8d0*/  SHF.R.U32.HI R37, RZ, 0x8, R29 ;  /* 0x00000008ff257819 */ /* 0x000fe4000001161d */
[----:B------:R-:W-:Y:S02]  /*1e8e0*/  PRMT R29, R29, 0x3340, R212 ;  /* 0x000033401d1d7816 */ /* 0x000fe400000000d4 */
[----:B------:R-:W-:Y:S02]  /*1e8f0*/  LOP3.LUT R197, R197, 0xffff, RZ, 0xc0, !PT ;  /* 0x0000ffffc5c57812 */ /* 0x000fe400078ec0ff */
[----:B0-----:R-:W-:-:S02]  /*1e900*/  PRMT R31, R199, 0x3340, R108 ;  /* 0x00003340c71f7816 */ /* 0x001fc4000000006c */
[----:B------:R-:W-:Y:S01]  /*1e910*/  LOP3.LUT R110, R110, 0xffff, RZ, 0xc0, !PT ;  /* 0x0000ffff6e6e7812 */ /* 0x000fe200078ec0ff */
[----:B------:R0:W-:Y:S01]  /*1e920*/  STL [R1+0x11c4], R29 ;  /* 0x0011c41d01007387 */ /* 0x0001e20000100800 */
[----:B------:R-:W-:Y:S02]  /*1e930*/  SHF.R.U32.HI R43, RZ, 0x8, R210 ;  /* 0x00000008ff2b7819 */ /* 0x000fe400000116d2 */
[----:B------:R-:W-:Y:S01]  /*1e940*/  SHF.R.U32.HI R39, RZ, 0x8, R212 ;  /* 0x00000008ff277819 */ /* 0x000fe200000116d4 */
[----:B------:R1:W-:Y:S01]  /*1e950*/  STL [R1+0x11cc], R31 ;  /* 0x0011cc1f01007387 */ /* 0x0003e20000100800 */
[----:B------:R-:W-:Y:S02]  /*1e960*/  SHF.R.U32.HI R33, RZ, 0x8, R199 ;  /* 0x00000008ff217819 */ /* 0x000fe400000116c7 */
[----:B------:R-:W-:Y:S02]  /*1e970*/  SHF.R.U32.HI R35, RZ, 0x8, R108 ;  /* 0x00000008ff237819 */ /* 0x000fe4000001166c */
[----:B------:R-:W-:-:S02]  /*1e980*/  LOP3.LUT R41, R41, 0xffff, RZ, 0xc0, !PT ;  /* 0x0000ffff29297812 */ /* 0x000fc400078ec0ff */
[----:B0-----:R-:W-:Y:S02]  /*1e990*/  SHF.R.U32.HI R29, RZ, 0x8, R197 ;  /* 0x00000008ff1d7819 */ /* 0x001fe400000116c5 */
[----:B------:R-:W-:Y:S02]  /*1e9a0*/  LOP3.LUT R43, R43, 0xffff, RZ, 0xc0, !PT ;  /* 0x0000ffff2b2b7812 */ /* 0x000fe400078ec0ff */
[----:B-1----:R-:W-:Y:S02]  /*1e9b0*/  SHF.R.U32.HI R31, RZ, 0x8, R110 ;  /* 0x00000008ff1f7819 */ /* 0x002fe4000001166e */
[----:B------:R-:W-:Y:S02]  /*1e9c0*/  LOP3.LUT R37, R37, 0xffff, RZ, 0xc0, !PT ;  /* 0x0000ffff25257812 */ /* 0x000fe400078ec0ff */
[----:B------:R-:W-:Y:S02]  /*1e9d0*/  LOP3.LUT R39, R39, 0xffff, RZ, 0xc0, !PT ;  /* 0x0000ffff27277812 */ /* 0x000fe400078ec0ff */
[----:B------:R-:W-:-:S02]  /*1e9e0*/  LOP3.LUT R33, R33, 0xffff, RZ, 0xc0, !PT ;  /* 0x0000ffff21217812 */ /* 0x000fc400078ec0ff */
[----:B------:R-:W-:Y:S02]  /*1e9f0*/  LOP3.LUT R35, R35, 0xffff, RZ, 0xc0, !PT ;  /* 0x0000ffff23237812 */ /* 0x000fe400078ec0ff */
[----:B------:R-:W-:Y:S02]  /*1ea00*/  PRMT R51, R197, 0x3340, R110 ;  /* 0x00003340c5337816 */ /* 0x000fe4000000006e */
[----:B------:R-:W-:Y:S02]  /*1ea10*/  LOP3.LUT R29, R29, 0xffff, RZ, 0xc0, !PT ;  /* 0x0000ffff1d1d7812 */ /* 0x000fe400078ec0ff */
[----:B------:R-:W-:Y:S02]  /*1ea20*/  LOP3.LUT R31, R31, 0xffff, RZ, 0xc0, !PT ;  /* 0x0000ffff1f1f7812 */ /* 0x000fe400078ec0ff */
[----:B------:R-:W-:Y:S02]  /*1ea30*/  PRMT R41, R41, 0x3340, R43 ;  /* 0x0000334029297816 */ /* 0x000fe4000000002b */
[----:B------:R-:W-:-:S02]  /*1ea40*/  PRMT R37, R37, 0x3340, R39 ;  /* 0x0000334025257816 */ /* 0x000fc40000000027 */
[----:B------:R-:W-:Y:S01]  /*1ea50*/  PRMT R33, R33, 0x3340, R35 ;  /* 0x0000334021217816 */ /* 0x000fe20000000023 */
[----:B------:R-:W-:Y:S01]  /*1ea60*/  STL [R1+0x11d4], R51 ;  /* 0x0011d43301007387 */ /* 0x000fe20000100800 */
[----:B------:R-:W-:-:S03]  /*1ea70*/  PRMT R29, R29, 0x3340, R31 ;  /* 0x000033401d1d7816 */ /* 0x000fc6000000001f */
[----:B------:R-:W-:Y:S04]  /*1ea80*/  STL [R1+0xfec], R41 ;  /* 0x000fec2901007387 */ /* 0x000fe80000100800 */
[----:B------:R-:W-:Y:S04]  /*1ea90*/  STL [R1+0xff0], R37 ;  /* 0x000ff02501007387 */ /* 0x000fe80000100800 */
[----:B------:R3:W-:Y:S04]  /*1eaa0*/  STL [R1+0xff4], R33 ;  /* 0x000ff42101007387 */ /* 0x0007e80000100800 */
[----:B------:R-:W-:Y:S01]  /*1eab0*/  STL [R1+0xff8], R29 ;  /* 0x000ff81d01007387 */ /* 0x000fe20000100800 */
[----:B---3--:R-:W-:-:S03]  /*1eac0*/  LOP3.LUT R33, R47, 0xffff, RZ, 0xc0, !PT ;  /* 0x0000ffff2f217812 */ /* 0x008fc600078ec0ff */
[----:B------:R-:W3:Y:S01]  /*1ead0*/  LDL.LU R47, [R1+0x45c] ;  /* 0x00045c00012f7983 */ /* 0x000ee20000300800 */
[----:B----4-:R-:W-:-:S03]  /*1eae0*/  LOP3.LUT R35, R45, 0xffff, RZ, 0xc0, !PT ;  /* 0x0000ffff2d237812 */ /* 0x010fc600078ec0ff */
[----:B------:R-:W4:Y:S01]  /*1eaf0*/  LDL.LU R45, [R1+0x450] ;  /* 0x00045000012d7983 */ /* 0x000f220000300800 */
[----:B--2---:R-:W-:Y:S02]  /*1eb00*/  LOP3.LUT R31, R49, 0xffff, RZ, 0xc0, !PT ;  /* 0x0000ffff311f7812 */ /* 0x004fe400078ec0ff */
[----:B------:R-:W-:Y:S02]  /*1eb10*/  LOP3.LUT R202, R202, 0xffff, RZ, 0xc0, !PT ;  /* 0x0000ffffcaca7812 */ /* 0x000fe400078ec0ff */
[----:B------:R-:W-:Y:S02]  /*1eb20*/  LOP3.LUT R208, R208, 0xffff, RZ, 0xc0, !PT ;  /* 0x0000ffffd0d07812 */ /* 0x000fe400078ec0ff */
[----:B------:R-:W-:Y:S02]  /*1eb30*/  PRMT R39, R31, 0x3340, R202 ;  /* 0x000033401f277816 */ /* 0x000fe400000000ca */
[----:B------:R-:W-:Y:S02]  /*1eb40*/  SHF.R.U32.HI R37, RZ, 0x8, R35 ;  /* 0x00000008ff257819 */ /* 0x000fe40000011623 */
[----:B------:R-:W-:-:S02]  /*1eb50*/  PRMT R35, R35, 0x3340, R208 ;  /* 0x0000334023237816 */ /* 0x000fc400000000d0 */
[----:B------:R-:W-:Y:S01]  /*1eb60*/  LOP3.LUT R206, R206, 0xffff, RZ, 0xc0, !PT ;  /* 0x0000ffffcece7812 */ /* 0x000fe200078ec0ff */
[----:B------:R-:W-:Y:S01]  /*1eb70*/  STL [R1+0x11b8], R39 ;  /* 0x0011b82701007387 */ /* 0x000fe20000100800 */
[----:B------:R-:W-:-:S03]  /*1eb80*/  F2FP.SATFINITE.E5M2.F32.PACK_AB_MERGE_C R104, R105, R104, RZ ;  /* 0x000000686968723e */ /* 0x000fc600048060ff */
[----:B------:R0:W-:Y:S01]  /*1eb90*/  STL [R1+0x11b0], R35 ;  /* 0x0011b02301007387 */ /* 0x0001e20000100800 */
[----:B------:R-:W-:Y:S02]  /*1eba0*/  LOP3.LUT R201, R201, 0xffff, RZ, 0xc0, !PT ;  /* 0x0000ffffc9c97812 */ /* 0x000fe400078ec0ff */
[----:B------:R-:W-:Y:S02]  /*1ebb0*/  LOP3.LUT R104, R104, 0xffff, RZ, 0xc0, !PT ;  /* 0x0000ffff68687812 */ /* 0x000fe400078ec0ff */
[----:B------:R-:W-:Y:S02]  /*1ebc0*/  SHF.R.U32.HI R41, RZ, 0x8, R33 ;  /* 0x00000008ff297819 */ /* 0x000fe40000011621 */
[--C-:B0-----:R-:W-:Y:S02]  /*1ebd0*/  PRMT R35, R33, 0x3340, R206.reuse ;  /* 0x0000334021237816 */ /* 0x101fe400000000ce */
[----:B------:R-:W-:Y:S02]  /*1ebe0*/  SHF.R.U32.HI R43, RZ, 0x8, R206 ;  /* 0x00000008ff2b7819 */ /* 0x000fe400000116ce */
[----:B------:R-:W-:Y:S01]  /*1ebf0*/  SHF.R.U32.HI R39, RZ, 0x8, R208 ;  /* 0x00000008ff277819 */ /* 0x000fe200000116d0 */
[----:B------:R0:W-:Y:S01]  /*1ec00*/  STL [R1+0x11ac], R35 ;  /* 0x0011ac2301007387 */ /* 0x0001e20000100800 */
[----:B------:R-:W-:-:S02]  /*1ec10*/  SHF.R.U32.HI R29, RZ, 0x8, R31 ;  /* 0x00000008ff1d7819 */ /* 0x000fc4000001161f */
[----:B------:R-:W-:Y:S02]  /*1ec20*/  SHF.R.U32.HI R33, RZ, 0x8, R201 ;  /* 0x00000008ff217819 */ /* 0x000fe400000116c9 */
[----:B------:R-:W-:Y:S02]  /*1ec30*/  SHF.R.U32.HI R31, RZ, 0x8, R202 ;  /* 0x00000008ff1f7819 */ /* 0x000fe400000116ca */
[----:B------:R-:W-:Y:S02]  /*1ec40*/  LOP3.LUT R41, R41, 0xffff, RZ, 0xc0, !PT ;  /* 0x0000ffff29297812 */ /* 0x000fe400078ec0ff */
[----:B0-----:R-:W-:Y:S02]  /*1ec50*/  SHF.R.U32.HI R35, RZ, 0x8, R104 ;  /* 0x00000008ff237819 */ /* 0x001fe40000011668 */
[----:B------:R-:W-:Y:S02]  /*1ec60*/  LOP3.LUT R43, R43, 0xffff, RZ, 0xc0, !PT ;  /* 0x0000ffff2b2b7812 */ /* 0x000fe400078ec0ff */
[----:B------:R-:W-:-:S02]  /*1ec70*/  LOP3.LUT R37, R37, 0xffff, RZ, 0xc0, !PT ;  /* 0x0000ffff25257812 */ /* 0x000fc400078ec0ff */
[----:B------:R-:W-:Y:S02]  /*1ec80*/  LOP3.LUT R39, R39, 0xffff, RZ, 0xc0, !PT ;  /* 0x0000ffff27277812 */ /* 0x000fe400078ec0ff */
[----:B------:R-:W-:Y:S02]  /*1ec90*/  LOP3.LUT R33, R33, 0xffff, RZ, 0xc0, !PT ;  /* 0x0000ffff21217812 */ /* 0x000fe400078ec0ff */
[----:B------:R-:W-:Y:S02]  /*1eca0*/  LOP3.LUT R35, R35, 0xffff, RZ, 0xc0, !PT ;  /* 0x0000ffff23237812 */ /* 0x000fe400078ec0ff */
[----:B------:R-:W-:Y:S02]  /*1ecb0*/  PRMT R49, R201, 0x3340, R104 ;  /* 0x00003340c9317816 */ /* 0x000fe40000000068 */
[----:B------:R-:W-:Y:S02]  /*1ecc0*/  LOP3.LUT R29, R29, 0xffff, RZ, 0xc0, !PT ;  /* 0x0000ffff1d1d7812 */ /* 0x000fe400078ec0ff */
[----:B------:R-:W-:-:S02]  /*1ecd0*/  LOP3.LUT R31, R31, 0xffff, RZ, 0xc0, !PT ;  /* 0x0000ffff1f1f7812 */ /* 0x000fc400078ec0ff */
[----:B------:R-:W-:Y:S02]  /*1ece0*/  PRMT R41, R41, 0x3340, R43 ;  /* 0x0000334029297816 */ /* 0x000fe4000000002b */
[----:B------:R-:W-:Y:S02]  /*1ecf0*/  PRMT R37, R37, 0x3340, R39 ;  /* 0x0000334025257816 */ /* 0x000fe40000000027 */
[----:B------:R-:W-:Y:S01]  /*1ed00*/  PRMT R35, R33, 0x3340, R35 ;  /* 0x0000334021237816 */ /* 0x000fe20000000023 */
[----:B------:R-:W-:Y:S01]  /*1ed10*/  STL [R1+0x11b4], R49 ;  /* 0x0011b43101007387 */ /* 0x000fe20000100800 */
[----:B------:R-:W-:-:S03]  /*1ed20*/  PRMT R33, R29, 0x3340, R31 ;  /* 0x000033401d217816 */ /* 0x000fc6000000001f */
[----:B------:R0:W-:Y:S04]  /*1ed30*/  STL [R1+0xfdc], R41 ;  /* 0x000fdc2901007387 */ /* 0x0001e80000100800 */
[----:B------:R-:W-:Y:S04]  /*1ed40*/  STL [R1+0xfe0], R37 ;  /* 0x000fe02501007387 */ /* 0x000fe80000100800 */
[----:B------:R-:W-:Y:S04]  /*1ed50*/  STL [R1+0xfe4], R35 ;  /* 0x000fe42301007387 */ /* 0x000fe80000100800 */
[----:B------:R1:W-:Y:S01]  /*1ed60*/  STL [R1+0xfe8], R33 ;  /* 0x000fe82101007387 */ /* 0x0003e20000100800 */
[----:B---3--:R-:W-:-:S03]  /*1ed70*/  LOP3.LUT R31, R47, 0xffff, RZ, 0xc0, !PT ;  /* 0x0000ffff2f1f7812 */ /* 0x008fc600078ec0ff */
[----:B------:R-:W2:Y:S01]  /*1ed80*/  LDL.LU R47, [R1+0x624] ;  /* 0x00062400012f7983 */ /* 0x000ea20000300800 */
[----:B----4-:R-:W-:-:S03]  /*1ed90*/  LOP3.LUT R29, R45, 0xffff, RZ, 0xc0, !PT ;  /* 0x0000ffff2d1d7812 */ /* 0x010fc600078ec0ff */
[----:B------:R-:W3:Y:S01]  /*1eda0*/  LDL.LU R45, [R1+0x620] ;  /* 0x00062000012d7983 */ /* 0x000ee20000300800 */
[----:B------:R-:W-:Y:S02]  /*1edb0*/  F2FP.SATFINITE.E5M2.F32.PACK_AB_MERGE_C R100, R101, R100, RZ ;  /* 0x000000646564723e */ /* 0x000fe400048060ff */
[----:B------:R-:W-:Y:S02]  /*1edc0*/  LOP3.LUT R204, R204, 0xffff, RZ, 0xc0, !PT ;  /* 0x0000ffffcccc7812 */ /* 0x000fe400078ec0ff */
[----:B------:R-:W-:Y:S02]  /*1edd0*/  LOP3.LUT R205, R205, 0xffff, RZ, 0xc0, !PT ;  /* 0x0000ffffcdcd7812 */ /* 0x000fe400078ec0ff */
[----:B------:R-:W-:Y:S02]  /*1ede0*/  LOP3.LUT R100, R100, 0xffff, RZ, 0xc0, !PT ;  /* 0x0000ffff64647812 */ /* 0x000fe400078ec0ff */
[----:B0-----:R-:W-:Y:S02]  /*1edf0*/  SHF.R.U32.HI R41, RZ, 0x8, R29 ;  /* 0x00000008ff297819 */ /* 0x001fe4000001161d */
[----:B------:R-:W-:-:S02]  /*1ee00*/  PRMT R29, R29, 0x3340, R204 ;  /* 0x000033401d1d7816 */ /* 0x000fc400000000cc */
[----:B-1----:R-:W-:Y:S02]  /*1ee10*/  PRMT R33, R205, 0x3340, R100 ;  /* 0x00003340cd217816 */ /* 0x002fe40000000064 */
[----:B------:R-:W-:Y:S01]  /*1ee20*/  LOP3.LUT R198, R198, 0xffff, RZ, 0xc0, !PT ;  /* 0x0000ffffc6c67812 */ /* 0x000fe200078ec0ff */
[----:B------:R-:W-:Y:S01]  /*1ee30*/  STL [R1+0x11a0], R29 ;  /* 0x0011a01d01007387 */ /* 0x000fe20000100800 */
[----:B------:R-:W-:-:S03]  /*1ee40*/  F2FP.SATFINITE.E5M2.F32.PACK_AB_MERGE_C R102, R103, R102, RZ ;  /* 0x000000666766723e */ /* 0x000fc600048060ff */
[----:B------:R0:W-:Y:S01]  /*1ee50*/  STL [R1+0x11a4], R33 ;  /* 0x0011a42101007387 */ /* 0x0001e20000100800 */
[----:B------:R-:W-:Y:S02]  /*1ee60*/  LOP3.LUT R203, R203, 0xffff, RZ, 0xc0, !PT ;  /* 0x0000ffffcbcb7812 */ /* 0x000fe400078ec0ff */
[----:B------:R-:W-:Y:S02]  /*1ee70*/  LOP3.LUT R102, R102, 0xffff, RZ, 0xc0, !PT ;  /* 0x0000ffff66667812 */ /* 0x000fe400078ec0ff */
[----:B------:R-:W-:Y:S02]  /*1ee80*/  SHF.R.U32.HI R43, RZ, 0x8, R204 ;  /* 0x00000008ff2b7819 */ /* 0x000fe400000116cc */
[----:B0-----:R-:W-:Y:S02]  /*1ee90*/  PRMT R33, R31, 0x3340, R198 ;  /* 0x000033401f217816 */ /* 0x001fe400000000c6 */
        /* <DEDUP_REMOVED lines=19> */
[----:B------:R0:W-:Y:S01]  /*1efd0*/  STL [R1+0x11a8], R49 ;  /* 0x0011a83101007387 */ /* 0x0001e20000100800 */
[----:B------:R-:W-:-:S03]  /*1efe0*/  PRMT R33, R29, 0x3340, R39 ;  /* 0x000033401d217816 */ /* 0x000fc60000000027 */
[----:B------:R-:W-:Y:S04]  /*1eff0*/  STL [R1+0xfd0], R41 ;  /* 0x000fd02901007387 */ /* 0x000fe80000100800 */
[----:B------:R-:W-:Y:S04]  /*1f000*/  STL [R1+0xfd4], R37 ;  /* 0x000fd42501007387 */ /* 0x000fe80000100800 */
[----:B------:R-:W-:Y:S04]  /*1f010*/  STL [R1+0xfd8], R35 ;  /* 0x000fd82301007387 */ /* 0x000fe80000100800 */
[----:B------:R-:W-:Y:S04]  /*1f020*/  STL [R1+0xfcc], R33 ;  /* 0x000fcc2101007387 */ /* 0x000fe80000100800 */
[----:B0-----:R-:W4:Y:S01]  /*1f030*/  LDL.LU R49, [R1+0x464] ;  /* 0x0004640001317983 */ /* 0x001f220000300800 */
[----:B--2---:R-:W-:-:S03]  /*1f040*/  LOP3.LUT R31, R47, 0xffff, RZ, 0xc0, !PT ;  /* 0x0000ffff2f1f7812 */ /* 0x004fc600078ec0ff */
[----:B------:R-:W2:Y:S01]  /*1f050*/  LDL.LU R47, [R1+0x460] ;  /* 0x00046000012f7983 */ /* 0x000ea20000300800 */
[----:B---3--:R-:W-:-:S03]  /*1f060*/  LOP3.LUT R29, R45, 0xffff, RZ, 0xc0, !PT ;  /* 0x0000ffff2d1d7812 */ /* 0x008fc600078ec0ff */
[----:B------:R-:W3:Y:S01]  /*1f070*/  LDL.LU R45, [R1+0x458] ;  /* 0x00045800012d7983 */ /* 0x000ee20000300800 */
[----:B------:R-:W-:Y:S02]  /*1f080*/  LOP3.LUT R166, R166, 0xffff, RZ, 0xc0, !PT ;  /* 0x0000ffffa6a67812 */ /* 0x000fe400078ec0ff */
[----:B------:R-:W-:Y:S02]  /*1f090*/  SHF.R.U32.HI R252, RZ, 0x8, R31 ;  /* 0x00000008fffc7819 */ /* 0x000fe4000001161f */
[----:B------:R-:W-:Y:S02]  /*1f0a0*/  PRMT R31, R31, 0x3340, R166 ;  /* 0x000033401f1f7816 */ /* 0x000fe400000000a6 */
[----:B------:R-:W-:Y:S02]  /*1f0b0*/  LOP3.LUT R164, R164, 0xffff, RZ, 0xc0, !PT ;  /* 0x0000ffffa4a47812 */ /* 0x000fe400078ec0ff */
[----:B------:R-:W-:Y:S02]  /*1f0c0*/  LOP3.LUT R243, R243, 0xffff, RZ, 0xc0, !PT ;  /* 0x0000fffff3f37812 */ /* 0x000fe400078ec0ff */
[----:B------:R-:W-:Y:S01]  /*1f0d0*/  LOP3.LUT R24, R24, 0xffff, RZ, 0xc0, !PT ;  /* 0x0000ffff18187812 */ /* 0x000fe200078ec0ff */
[----:B------:R0:W-:Y:S01]  /*1f0e0*/  STL [R1+0x1104], R31 ;  /* 0x0011041f01007387 */ /* 0x0001e20000100800 */
[----:B------:R-:W-:-:S02]  /*1f0f0*/  LOP3.LUT R241, R241, 0xffff, RZ, 0xc0, !PT ;  /* 0x0000fffff1f17812 */ /* 0x000fc400078ec0ff */
[----:B------:R-:W-:Y:S02]  /*1f100*/  PRMT R39, R243, 0x3340, R24 ;  /* 0x00003340f3277816 */ /* 0x000fe40000000018 */
[----:B------:R-:W-:Y:S02]  /*1f110*/  LOP3.LUT R26, R26, 0xffff, RZ, 0xc0, !PT ;  /* 0x0000ffff1a1a7812 */ /* 0x000fe400078ec0ff */
[--C-:B0-----:R-:W-:Y:S02]  /*1f120*/  PRMT R31, R29, 0x3340, R164.reuse ;  /* 0x000033401d1f7816 */ /* 0x101fe400000000a4 */
[----:B------:R-:W-:Y:S02]  /*1f130*/  SHF.R.U32.HI R33, RZ, 0x8, R29 ;  /* 0x00000008ff217819 */ /* 0x000fe4000001161d */
[----:B------:R-:W-:Y:S01]  /*1f140*/  SHF.R.U32.HI R35, RZ, 0x8, R164 ;  /* 0x00000008ff237819 */ /* 0x000fe200000116a4 */
[----:B------:R0:W-:Y:S01]  /*1f150*/  STL [R1+0x1110], R31 ;  /* 0x0011101f01007387 */ /* 0x0001e20000100800 */
[----:B------:R-:W-:-:S03]  /*1f160*/  SHF.R.U32.HI R29, RZ, 0x8, R243 ;  /* 0x00000008ff1d7819 */ /* 0x000fc600000116f3 */
[----:B------:R1:W-:Y:S01]  /*1f170*/  STL [R1+0x1114], R39 ;  /* 0x0011142701007387 */ /* 0x0003e20000100800 */
[----:B------:R-:W-:Y:S02]  /*1f180*/  LOP3.LUT R33, R33, 0xffff, RZ, 0xc0, !PT ;  /* 0x0000ffff21217812 */ /* 0x000fe400078ec0ff */
[----:B------:R-:W-:Y:S02]  /*1f190*/  LOP3.LUT R35, R35, 0xffff, RZ, 0xc0, !PT ;  /* 0x0000ffff23237812 */ /* 0x000fe400078ec0ff */
[----:B0-----:R-:W-:Y:S02]  /*1f1a0*/  SHF.R.U32.HI R31, RZ, 0x8, R24 ;  /* 0x00000008ff1f7819 */ /* 0x001fe40000011618 */
[----:B------:R-:W-:Y:S02]  /*1f1b0*/  SHF.R.U32.HI R24, RZ, 0x8, R241 ;  /* 0x00000008ff187819 */ /* 0x000fe400000116f1 */
[--C-:B-1----:R-:W-:Y:S02]  /*1f1c0*/  PRMT R39, R241, 0x3340, R26.reuse ;  /* 0x00003340f1277816 */ /* 0x102fe4000000001a */
[----:B------:R-:W-:-:S02]  /*1f1d0*/  SHF.R.U32.HI R26, RZ, 0x8, R26 ;  /* 0x00000008ff1a7819 */ /* 0x000fc4000001161a */
[----:B------:R-:W-:Y:S02]  /*1f1e0*/  LOP3.LUT R29, R29, 0xffff, RZ, 0xc0, !PT ;  /* 0x0000ffff1d1d7812 */ /* 0x000fe400078ec0ff */
[----:B------:R-:W-:Y:S02]  /*1f1f0*/  LOP3.LUT R31, R31, 0xffff, RZ, 0xc0, !PT ;  /* 0x0000ffff1f1f7812 */ /* 0x000fe400078ec0ff */
[----:B------:R-:W-:Y:S02]  /*1f200*/  LOP3.LUT R24, R24, 0xffff, RZ, 0xc0, !PT ;  /* 0x0000ffff18187812 */ /* 0x000fe400078ec0ff */
[----:B------:R-:W-:Y:S02]  /*1f210*/  LOP3.LUT R26, R26, 0xffff, RZ, 0xc0, !PT ;  /* 0x0000ffff1a1a7812 */ /* 0x000fe400078ec0ff */
[----:B------:R-:W-:Y:S02]  /*1f220*/  PRMT R33, R33, 0x3340, R35 ;  /* 0x0000334021217816 */ /* 0x000fe40000000023 */
[----:B------:R-:W-:-:S02]  /*1f230*/  PRMT R29, R29, 0x3340, R31 ;  /* 0x000033401d1d7816 */ /* 0x000fc4000000001f */
[----:B------:R-:W-:Y:S01]  /*1f240*/  PRMT R24, R24, 0x3340, R26 ;  /* 0x0000334018187816 */ /* 0x000fe2000000001a */
[----:B------:R-:W-:Y:S04]  /*1f250*/  STL [R1+0x1144], R39 ;  /* 0x0011442701007387 */ /* 0x000fe80000100800 */
[----:B------:R-:W-:Y:S04]  /*1f260*/  STL [R1+0xf18], R33 ;  /* 0x000f182101007387 */ /* 0x000fe80000100800 */
[----:B------:R-:W-:Y:S04]  /*1f270*/  STL [R1+0xf1c], R29 ;  /* 0x000f1c1d01007387 */ /* 0x000fe80000100800 */
[----:B------:R3:W-:Y:S01]  /*1f280*/  STL [R1+0xf54], R24 ;  /* 0x000f541801007387 */ /* 0x0007e20000100800 */
[----:B--2---:R-:W-:-:S03]  /*1f290*/  LOP3.LUT R26, R47, 0xffff, RZ, 0xc0, !PT ;  /* 0x0000ffff2f1a7812 */ /* 0x004fc600078ec0ff */
[----:B------:R-:W2:Y:S01]  /*1f2a0*/  LDL.LU R47, [R1+0x61c] ;  /* 0x00061c00012f7983 */ /* 0x000ea20000300800 */
[----:B---3--:R-:W-:-:S03]  /*1f2b0*/  LOP3.LUT R24, R45, 0xffff, RZ, 0xc0, !PT ;  /* 0x0000ffff2d187812 */ /* 0x008fc600078ec0ff */
[----:B------:R-:W3:Y:S01]  /*1f2c0*/  LDL.LU R45, [R1+0x618] ;  /* 0x00061800012d7983 */ /* 0x000ee20000300800 */
[----:B------:R-:W-:Y:S02]  /*1f2d0*/  SHF.R.U32.HI R37, RZ, 0x8, R166 ;  /* 0x00000008ff257819 */ /* 0x000fe400000116a6 */
[----:B------:R-:W-:Y:S02]  /*1f2e0*/  F2FP.SATFINITE.E5M2.F32.PACK_AB_MERGE_C R96, R97, R96, RZ ;  /* 0x000000606160723e */ /* 0x000fe400048060ff */
[----:B------:R-:W-:Y:S02]  /*1f2f0*/  LOP3.LUT R252, R252, 0xffff, RZ, 0xc0, !PT ;  /* 0x0000fffffcfc7812 */ /* 0x000fe400078ec0ff */
[----:B------:R-:W-:Y:S02]  /*1f300*/  LOP3.LUT R37, R37, 0xffff, RZ, 0xc0, !PT ;  /* 0x0000ffff25257812 */ /* 0x000fe400078ec0ff */
[----:B----4-:R-:W-:Y:S02]  /*1f310*/  LOP3.LUT R31, R49, 0xffff, RZ, 0xc0, !PT ;  /* 0x0000ffff311f7812 */ /* 0x010fe400078ec0ff */
[----:B------:R-:W-:-:S02]  /*1f320*/  LOP3.LUT R194, R194, 0xffff, RZ, 0xc0, !PT ;  /* 0x0000ffffc2c27812 */ /* 0x000fc400078ec0ff */
[----:B------:R-:W-:Y:S02]  /*1f330*/  LOP3.LUT R200, R200, 0xffff, RZ, 0xc0, !PT ;  /* 0x0000ffffc8c87812 */ /* 0x000fe400078ec0ff */
[----:B------:R-:W-:Y:S02]  /*1f340*/  LOP3.LUT R207, R207, 0xffff, RZ, 0xc0, !PT ;  /* 0x0000ffffcfcf7812 */ /* 0x000fe400078ec0ff */
[----:B------:R-:W-:Y:S02]  /*1f350*/  LOP3.LUT R96, R96, 0xffff, RZ, 0xc0, !PT ;  /* 0x0000ffff60607812 */ /* 0x000fe400078ec0ff */
[----:B------:R-:W-:Y:S02]  /*1f360*/  PRMT R252, R252, 0x3340, R37 ;  /* 0x00003340fcfc7816 */ /* 0x000fe40000000025 */
[----:B------:R-:W-:Y:S02]  /*1f370*/  PRMT R33, R31, 0x3340, R194 ;  /* 0x000033401f217816 */ /* 0x000fe400000000c2 */
[----:B------:R-:W-:-:S02]  /*1f380*/  SHF.R.U32.HI R37, RZ, 0x8, R24 ;  /* 0x00000008ff257819 */ /* 0x000fc40000011618 */
[----:B------:R-:W-:Y:S02]  /*1f390*/  PRMT R24, R24, 0x3340, R200 ;  /* 0x0000334018187816 */ /* 0x000fe400000000c8 */
[----:B------:R-:W-:Y:S01]  /*1f3a0*/  PRMT R41, R207, 0x3340, R96 ;  /* 0x00003340cf297816 */ /* 0x000fe20000000060 */
[----:B------:R0:W-:Y:S01]  /*1f3b0*/  STL [R1+0x1194], R33 ;  /* 0x0011942101007387 */ /* 0x0001e20000100800 */
[----:B------:R-:W-:Y:S02]  /*1f3c0*/  LOP3.LUT R196, R196, 0xffff, RZ, 0xc0, !PT ;  /* 0x0000ffffc4c47812 */ /* 0x000fe400078ec0ff */
[----:B------:R-:W-:Y:S01]  /*1f3d0*/  SHF.R.U32.HI R39, RZ, 0x8, R200 ;  /* 0x00000008ff277819 */ /* 0x000fe200000116c8 */
[----:B------:R1:W-:Y:S01]  /*1f3e0*/  STL [R1+0x118c], R24 ;  /* 0x00118c1801007387 */ /* 0x0003e20000100800 */
[----:B------:R-:W-:Y:S02]  /*1f3f0*/  SHF.R.U32.HI R29, RZ, 0x8, R31 ;  /* 0x00000008ff1d7819 */ /* 0x000fe4000001161f */
[----:B------:R-:W-:Y:S01]  /*1f400*/  SHF.R.U32.HI R35, RZ, 0x8, R96 ;  /* 0x00000008ff237819 */ /* 0x000fe20000011660 */
[----:B------:R4:W-:Y:S01]  /*1f410*/  STL [R1+0x1190], R41 ;  /* 0x0011902901007387 */ /* 0x0009e20000100800 */
[----:B------:R-:W-:-:S02]  /*1f420*/  SHF.R.U32.HI R31, RZ, 0x8, R194 ;  /* 0x00000008ff1f7819 */ /* 0x000fc400000116c2 */
[----:B0-----:R-:W-:Y:S02]  /*1f430*/  SHF.R.U32.HI R33, RZ, 0x8, R207 ;  /* 0x00000008ff217819 */ /* 0x001fe400000116cf */
[----:B-1----:R-:W-:Y:S02]  /*1f440*/  SHF.R.U32.HI R24, RZ, 0x8, R26 ;  /* 0x00000008ff187819 */ /* 0x002fe4000001161a */
[----:B------:R-:W-:Y:S02]  /*1f450*/  LOP3.LUT R37, R37, 0xffff, RZ, 0xc0, !PT ;  /* 0x0000ffff25257812 */ /* 0x000fe400078ec0ff */
[--C-:B----4-:R-:W-:Y:S02]  /*1f460*/  PRMT R41, R26, 0x3340, R196.reuse ;  /* 0x000033401a297816 */ /* 0x110fe400000000c4 */
[----:B------:R-:W-:Y:S02]  /*1f470*/  SHF.R.U32.HI R26, RZ, 0x8, R196 ;  /* 0x00000008ff1a7819 */ /* 0x000fe400000116c4 */
[----:B------:R-:W-:-:S02]  /*1f480*/  LOP3.LUT R39, R39, 0xffff, RZ, 0xc0, !PT ;  /* 0x0000ffff27277812 */ /* 0x000fc400078ec0ff */
[----:B------:R-:W-:Y:S02]  /*1f490*/  LOP3.LUT R33, R33, 0xffff, RZ, 0xc0, !PT ;  /* 0x0000ffff21217812 */ /* 0x000fe400078ec0ff */
[----:B------:R-:W-:Y:S02]  /*1f4a0*/  LOP3.LUT R35, R35, 0xffff, RZ, 0xc0, !PT ;  /* 0x0000ffff23237812 */ /* 0x000fe400078ec0ff */
[----:B------:R-:W-:Y:S02]  /*1f4b0*/  LOP3.LUT R29, R29, 0xffff, RZ, 0xc0, !PT ;  /* 0x0000ffff1d1d7812 */ /* 0x000fe400078ec0ff */
[----:B------:R-:W-:Y:S02]  /*1f4c0*/  LOP3.LUT R31, R31, 0xffff, RZ, 0xc0, !PT ;  /* 0x0000ffff1f1f7812 */ /* 0x000fe400078ec0ff */
[----:B------:R-:W-:Y:S02]  /*1f4d0*/  LOP3.LUT R24, R24, 0xffff, RZ, 0xc0, !PT ;  /* 0x0000ffff18187812 */ /* 0x000fe400078ec0ff */
[----:B------:R-:W-:-:S02]  /*1f4e0*/  LOP3.LUT R26, R26, 0xffff, RZ, 0xc0, !PT ;  /* 0x0000ffff1a1a7812 */ /* 0x000fc400078ec0ff */
[----:B------:R-:W-:Y:S02]  /*1f4f0*/  PRMT R37, R37, 0x3340, R39 ;  /* 0x0000334025257816 */ /* 0x000fe40000000027 */
[----:B------:R-:W-:Y:S02]  /*1f500*/  PRMT R33, R33, 0x3340, R35 ;  /* 0x0000334021217816 */ /* 0x000fe40000000023 */
[----:B------:R-:W-:Y:S01]  /*1f510*/  PRMT R31, R29, 0x3340, R31 ;  /* 0x000033401d1f7816 */ /* 0x000fe2000000001f */
[----:B------:R-:W-:Y:S01]  /*1f520*/  STL [R1+0x1198], R41 ;  /* 0x0011982901007387 */ /* 0x000fe20000100800 */
[----:B------:R-:W-:-:S03]  /*1f530*/  PRMT R26, R24, 0x3340, R26 ;  /* 0x00003340181a7816 */ /* 0x000fc6000000001a */
        /* <DEDUP_REMOVED lines=8> */
[----:B------:R-:W-:Y:S02]  /*1f5c0*/  F2FP.SATFINITE.E5M2.F32.PACK_AB_MERGE_C R92, R93, R92, RZ ;  /* 0x0000005c5d5c723e */ /* 0x000fe400048060ff */
[----:B------:R-:W-:Y:S02]  /*1f5d0*/  LOP3.LUT R162, R162, 0xffff, RZ, 0xc0, !PT ;  /* 0x0000ffffa2a27812 */ /* 0x000fe400078ec0ff */
[----:B------:R-:W-:Y:S02]  /*1f5e0*/  LOP3.LUT R160, R160, 0xffff, RZ, 0xc0, !PT ;  /* 0x0000ffffa0a07812 */ /* 0x000fe400078ec0ff */
[----:B------:R-:W-:Y:S02]  /*1f5f0*/  LOP3.LUT R211, R211, 0xffff, RZ, 0xc0, !PT ;  /* 0x0000ffffd3d37812 */ /* 0x000fe400078ec0ff */
[----:B------:R-:W-:Y:S02]  /*1f600*/  LOP3.LUT R92, R92, 0xffff, RZ, 0xc0, !PT ;  /* 0x0000ffff5c5c7812 */ /* 0x000fe400078ec0ff */
[----:B0-----:R-:W-:-:S02]  /*1f610*/  LOP3.LUT R26, R28, 0xffff, RZ, 0xc0, !PT ;  /* 0x0000ffff1c1a7812 */ /* 0x001fc400078ec0ff */
[----:B------:R-:W-:Y:S02]  /*1f620*/  SHF.R.U32.HI R31, RZ, 0x8, R29 ;  /* 0x00000008ff1f7819 */ /* 0x000fe4000001161d */
[----:B------:R-:W-:Y:S02]  /*1f630*/  PRMT R29, R29, 0x3340, R162 ;  /* 0x000033401d1d7816 */ /* 0x000fe400000000a2 */
[----:B------:R-:W-:Y:S02]  /*1f640*/  SHF.R.U32.HI R28, RZ, 0x8, R24 ;  /* 0x00000008ff1c7819 */ /* 0x000fe40000011618 */
[----:B------:R-:W-:Y:S02]  /*1f650*/  PRMT R24, R24, 0x3340, R160 ;  /* 0x0000334018187816 */ /* 0x000fe400000000a0 */
[----:B------:R-:W-:Y:S01]  /*1f660*/  PRMT R39, R211, 0x3340, R92 ;  /* 0x00003340d3277816 */ /* 0x000fe2000000005c */
[----:B------:R0:W-:Y:S01]  /*1f670*/  STL [R1+0x112c], R29 ;  /* 0x00112c1d01007387 */ /* 0x0001e20000100800 */
[----:B------:R-:W-:-:S02]  /*1f680*/  LOP3.LUT R239, R239, 0xffff, RZ, 0xc0, !PT ;  /* 0x0000ffffefef7812 */ /* 0x000fc400078ec0ff */
[----:B------:R-:W-:Y:S01]  /*1f690*/  SHF.R.U32.HI R35, RZ, 0x8, R211 ;  /* 0x00000008ff237819 */ /* 0x000fe200000116d3 */
[----:B------:R1:W-:Y:S01]  /*1f6a0*/  STL [R1+0x1130], R24 ;  /* 0x0011301801007387 */ /* 0x0003e20000100800 */
[----:B------:R-:W-:Y:S02]  /*1f6b0*/  SHF.R.U32.HI R37, RZ, 0x8, R92 ;  /* 0x00000008ff257819 */ /* 0x000fe4000001165c */
[----:B------:R-:W-:Y:S01]  /*1f6c0*/  SHF.R.U32.HI R33, RZ, 0x8, R162 ;  /* 0x00000008ff217819 */ /* 0x000fe200000116a2 */
[----:B------:R4:W-:Y:S01]  /*1f6d0*/  STL [R1+0x1188], R39 ;  /* 0x0011882701007387 */ /* 0x0009e20000100800 */
[----:B0-----:R-:W-:Y:S02]  /*1f6e0*/  SHF.R.U32.HI R29, RZ, 0x8, R160 ;  /* 0x00000008ff1d7819 */ /* 0x001fe400000116a0 */
[----:B------:R-:W-:Y:S02]  /*1f6f0*/  LOP3.LUT R35, R35, 0xffff, RZ, 0xc0, !PT ;  /* 0x0000ffff23237812 */ /* 0x000fe400078ec0ff */
[----:B-1----:R-:W-:-:S02]  /*1f700*/  SHF.R.U32.HI R24, RZ, 0x8, R239 ;  /* 0x00000008ff187819 */ /* 0x002fc400000116ef */
[----:B------:R-:W-:Y:S02]  /*1f710*/  LOP3.LUT R37, R37, 0xffff, RZ, 0xc0, !PT ;  /* 0x0000ffff25257812 */ /* 0x000fe400078ec0ff */
[--C-:B----4-:R-:W-:Y:S02]  /*1f720*/  PRMT R39, R239, 0x3340, R26.reuse ;  /* 0x00003340ef277816 */ /* 0x110fe4000000001a */
[----:B------:R-:W-:Y:S02]  /*1f730*/  SHF.R.U32.HI R26, RZ, 0x8, R26 ;  /* 0x00000008ff1a7819 */ /* 0x000fe4000001161a */
[----:B------:R-:W-:Y:S02]  /*1f740*/  LOP3.LUT R31, R31, 0xffff, RZ, 0xc0, !PT ;  /* 0x0000ffff1f1f7812 */ /* 0x000fe400078ec0ff */
[----:B------:R-:W-:Y:S02]  /*1f750*/  LOP3.LUT R33, R33, 0xffff, RZ, 0xc0, !PT ;  /* 0x0000ffff21217812 */ /* 0x000fe400078ec0ff */
[----:B------:R-:W-:-:S02]  /*1f760*/  LOP3.LUT R28, R28, 0xffff, RZ, 0xc0, !PT ;  /* 0x0000ffff1c1c7812 */ /* 0x000fc400078ec0ff */
[----:B------:R-:W-:Y:S02]  /*1f770*/  LOP3.LUT R29, R29, 0xffff, RZ, 0xc0, !PT ;  /* 0x0000ffff1d1d7812 */ /* 0x000fe400078ec0ff */
[----:B------:R-:W-:Y:S02]  /*1f780*/  LOP3.LUT R24, R24, 0xffff, RZ, 0xc0, !PT ;  /* 0x0000ffff18187812 */ /* 0x000fe400078ec0ff */
[----:B------:R-:W-:Y:S02]  /*1f790*/  LOP3.LUT R26, R26, 0xffff, RZ, 0xc0, !PT ;  /* 0x0000ffff1a1a7812 */ /* 0x000fe400078ec0ff */
[----:B------:R-:W-:Y:S02]  /*1f7a0*/  PRMT R35, R35, 0x3340, R37 ;  /* 0x0000334023237816 */ /* 0x000fe40000000025 */
[----:B------:R-:W-:Y:S02]  /*1f7b0*/  PRMT R31, R31, 0x3340, R33 ;  /* 0x000033401f1f7816 */ /* 0x000fe40000000021 */
[----:B------:R-:W-:Y:S01]  /*1f7c0*/  PRMT R29, R28, 0x3340, R29 ;  /* 0x000033401c1d7816 */ /* 0x000fe2000000001d */
[----:B------:R-:W-:Y:S01]  /*1f7d0*/  STL [R1+0x113c], R39 ;  /* 0x00113c2701007387 */ /* 0x000fe20000100800 */
[----:B------:R-:W-:-:S03]  /*1f7e0*/  PRMT R28, R24, 0x3340, R26 ;  /* 0x00003340181c7816 */ /* 0x000fc6000000001a */
[----:B------:R-:W-:Y:S04]  /*1f7f0*/  STL [R1+0xfb4], R35 ;  /* 0x000fb42301007387 */ /* 0x000fe80000100800 */
[----:B------:R0:W-:Y:S04]  /*1f800*/  STL [R1+0xf38], R31 ;  /* 0x000f381f01007387 */ /* 0x0001e80000100800 */
[----:B------:R-:W-:Y:S04]  /*1f810*/  STL [R1+0xf3c], R29 ;  /* 0x000f3c1d01007387 */ /* 0x000fe80000100800 */
[----:B------:R-:W-:Y:S01]  /*1f820*/  STL [R1+0xf44], R28 ;  /* 0x000f441c01007387 */ /* 0x000fe20000100800 */
[----:B--2---:R-:W-:-:S03]  /*1f830*/  LOP3.LUT R24, R47, 0xffff, RZ, 0xc0, !PT ;  /* 0x0000ffff2f187812 */ /* 0x004fc600078ec0ff */
[----:B------:R-:W2:Y:S01]  /*1f840*/  LDL.LU R47, [R1+0x614] ;  /* 0x00061400012f7983 */ /* 0x000ea20000300800 */
[----:B---3--:R-:W-:-:S03]  /*1f850*/  LOP3.LUT R26, R45, 0xffff, RZ, 0xc0, !PT ;  /* 0x0000ffff2d1a7812 */ /* 0x008fc600078ec0ff */
[----:B------:R-:W3:Y:S01]  /*1f860*/  LDL.LU R45, [R1+0x60c] ;  /* 0x00060c00012d7983 */ /* 0x000ee20000300800 */
[----:B------:R-:W-:Y:S02]  /*1f870*/  LOP3.LUT R189, R189, 0xffff, RZ, 0xc0, !PT ;  /* 0x0000ffffbdbd7812 */ /* 0x000fe400078ec0ff */
[----:B------:R-:W-:Y:S02]  /*1f880*/  LOP3.LUT R192, R192, 0xffff, RZ, 0xc0, !PT ;  /* 0x0000ffffc0c07812 */ /* 0x000fe400078ec0ff */
[----:B0-----:R-:W-:Y:S02]  /*1f890*/  PRMT R31, R24, 0x3340, R189 ;  /* 0x00003340181f7816 */ /* 0x001fe400000000bd */
[----:B------:R-:W-:-:S03]  /*1f8a0*/  LOP3.LUT R237, R237, 0xffff, RZ, 0xc0, !PT ;  /* 0x0000ffffeded7812 */ /* 0x000fc600078ec0ff */
[----:B------:R0:W-:Y:S01]  /*1f8b0*/  STL [R1+0x117c], R31 ;  /* 0x00117c1f01007387 */ /* 0x0001e20000100800 */
[----:B------:R-:W-:Y:S02]  /*1f8c0*/  LOP3.LUT R30, R30, 0xffff, RZ, 0xc0, !PT ;  /* 0x0000ffff1e1e7812 */ /* 0x000fe400078ec0ff */
[----:B------:R-:W-:Y:S02]  /*1f8d0*/  F2FP.SATFINITE.E5M2.F32.PACK_AB_MERGE_C R94, R95, R94, RZ ;  /* 0x0000005e5f5e723e */ /* 0x000fe400048060ff */
[----:B0-----:R-:W-:Y:S02]  /*1f8e0*/  PRMT R31, R26, 0x3340, R192 ;  /* 0x000033401a1f7816 */ /* 0x001fe400000000c0 */
[----:B------:R-:W-:-:S03]  /*1f8f0*/  LOP3.LUT R209, R209, 0xffff, RZ, 0xc0, !PT ;  /* 0x0000ffffd1d17812 */ /* 0x000fc600078ec0ff */
[----:B------:R0:W-:Y:S01]  /*1f900*/  STL [R1+0x1180], R31 ;  /* 0x0011801f01007387 */ /* 0x0001e20000100800 */
[----:B------:R-:W-:Y:S02]  /*1f910*/  LOP3.LUT R94, R94, 0xffff, RZ, 0xc0, !PT ;  /* 0x0000ffff5e5e7812 */ /* 0x000fe400078ec0ff */
[----:B------:R-:W-:Y:S02]  /*1f920*/  SHF.R.U32.HI R33, RZ, 0x8, R237 ;  /* 0x00000008ff217819 */ /* 0x000fe400000116ed */
[--C-:B------:R-:W-:Y:S02]  /*1f930*/  SHF.R.U32.HI R35, RZ, 0x8, R30.reuse ;  /* 0x00000008ff237819 */ /* 0x100fe4000001161e */
        /* <DEDUP_REMOVED lines=25> */
[----:B------:R1:W-:Y:S01]  /*1fad0*/  STL [R1+0xfa8], R28 ;  /* 0x000fa81c01007387 */ /* 0x0003e20000100800 */
[----:B--2---:R-:W-:-:S03]  /*1fae0*/  LOP3.LUT R26, R47, 0xffff, RZ, 0xc0, !PT ;  /* 0x0000ffff2f1a7812 */ /* 0x004fc600078ec0ff */
[----:B------:R-:W2:Y:S01]  /*1faf0*/  LDL.LU R47, [R1+0x474] ;  /* 0x00047400012f7983 */ /* 0x000ea20000300800 */
[----:B---3--:R-:W-:-:S03]  /*1fb00*/  LOP3.LUT R24, R45, 0xffff, RZ, 0xc0, !PT ;  /* 0x0000ffff2d187812 */ /* 0x008fc600078ec0ff */
[----:B------:R-:W3:Y:S01]  /*1fb10*/  LDL.LU R45, [R1+0x470] ;  /* 0x00047000012d7983 */ /* 0x000ee20000300800 */
[----:B------:R-:W-:Y:S02]  /*1fb20*/  LOP3.LUT R158, R158, 0xffff, RZ, 0xc0, !PT ;  /* 0x0000ffff9e9e7812 */ /* 0x000fe400078ec0ff */
[----:B------:R-:W-:Y:S02]  /*1fb30*/  F2FP.SATFINITE.E5M2.F32.PACK_AB_MERGE_C R88, R89, R88, RZ ;  /* 0x000000585958723e */ /* 0x000fe400048060ff */
[----:B0-----:R-:W-:Y:S02]  /*1fb40*/  SHF.R.U32.HI R30, RZ, 0x8, R26 ;  /* 0x00000008ff1e7819 */ /* 0x001fe4000001161a */
[----:B------:R-:W-:Y:S02]  /*1fb50*/  PRMT R26, R26, 0x3340, R158 ;  /* 0x000033401a1a7816 */ /* 0x000fe4000000009e */
[----:B------:R-:W-:Y:S02]  /*1fb60*/  LOP3.LUT R156, R156, 0xffff, RZ, 0xc0, !PT ;  /* 0x0000ffff9c9c7812 */ /* 0x000fe400078ec0ff */
[----:B------:R-:W-:-:S02]  /*1fb70*/  LOP3.LUT R213, R213, 0xffff, RZ, 0xc0, !PT ;  /* 0x0000ffffd5d57812 */ /* 0x000fc400078ec0ff */
[----:B------:R-:W-:Y:S01]  /*1fb80*/  LOP3.LUT R88, R88, 0xffff, RZ, 0xc0, !PT ;  /* 0x0000ffff58587812 */ /* 0x000fe200078ec0ff */
[----:B------:R0:W-:Y:S01]  /*1fb90*/  STL [R1+0x1108], R26 ;  /* 0x0011081a01007387 */ /* 0x0001e20000100800 */
[----:B-1----:R-:W-:Y:S02]  /*1fba0*/  SHF.R.U32.HI R28, RZ, 0x8, R24 ;  /* 0x00000008ff1c7819 */ /* 0x002fe40000011618 */
[----:B------:R-:W-:Y:S02]  /*1fbb0*/  PRMT R24, R24, 0x3340, R156 ;  /* 0x0000334018187816 */ /* 0x000fe4000000009c */
[----:B------:R-:W-:Y:S02]  /*1fbc0*/  LOP3.LUT R235, R235, 0xffff, RZ, 0xc0, !PT ;  /* 0x0000ffffebeb7812 */ /* 0x000fe400078ec0ff */
[----:B------:R-:W-:Y:S02]  /*1fbd0*/  LOP3.LUT R32, R32, 0xffff, RZ, 0xc0, !PT ;  /* 0x0000ffff20207812 */ /* 0x000fe400078ec0ff */
[----:B0-----:R-:W-:Y:S01]  /*1fbe0*/  PRMT R26, R213, 0x3340, R88 ;  /* 0x00003340d51a7816 */ /* 0x001fe20000000058 */
[----:B------:R0:W-:Y:S01]  /*1fbf0*/  STL [R1+0x1118], R24 ;  /* 0x0011181801007387 */ /* 0x0001e20000100800 */
[----:B------:R-:W-:-:S02]  /*1fc00*/  SHF.R.U32.HI R35, RZ, 0x8, R213 ;  /* 0x00000008ff237819 */ /* 0x000fc400000116d5 */
[----:B------:R-:W-:Y:S01]  /*1fc10*/  SHF.R.U32.HI R33, RZ, 0x8, R88 ;  /* 0x00000008ff217819 */ /* 0x000fe20000011658 */
[----:B------:R1:W-:Y:S01]  /*1fc20*/  STL [R1+0x1178], R26 ;  /* 0x0011781a01007387 */ /* 0x0003e20000100800 */
[----:B------:R-:W-:Y:S02]  /*1fc30*/  SHF.R.U32.HI R31, RZ, 0x8, R158 ;  /* 0x00000008ff1f7819 */ /* 0x000fe4000001169e */
[----:B------:R-:W-:Y:S02]  /*1fc40*/  SHF.R.U32.HI R29, RZ, 0x8, R156 ;  /* 0x00000008ff1d7819 */ /* 0x000fe4000001169c */
[----:B------:R-:W-:Y:S02]  /*1fc50*/  PRMT R37, R235, 0x3340, R32 ;  /* 0x00003340eb257816 */ /* 0x000fe40000000020 */
[----:B0-----:R-:W-:Y:S02]  /*1fc60*/  SHF.R.U32.HI R24, RZ, 0x8, R235 ;  /* 0x00000008ff187819 */ /* 0x001fe400000116eb */
[----:B------:R-:W-:-:S02]  /*1fc70*/  LOP3.LUT R33, R33, 0xffff, RZ, 0xc0, !PT ;  /* 0x0000ffff21217812 */ /* 0x000fc400078ec0ff */
[----:B-1----:R-:W-:Y:S02]  /*1fc80*/  SHF.R.U32.HI R26, RZ, 0x8, R32 ;  /* 0x00000008ff1a7819 */ /* 0x002fe40000011620 */
[----:B------:R-:W-:Y:S02]  /*1fc90*/  LOP3.LUT R32, R35, 0xffff, RZ, 0xc0, !PT ;  /* 0x0000ffff23207812 */ /* 0x000fe400078ec0ff */
[----:B------:R-:W-:Y:S02]  /*1fca0*/  LOP3.LUT R30, R30, 0xffff, RZ, 0xc0, !PT ;  /* 0x0000ffff1e1e7812 */ /* 0x000fe400078ec0ff */
[----:B------:R-:W-:Y:S02]  /*1fcb0*/  LOP3.LUT R31, R31, 0xffff, RZ, 0xc0, !PT ;  /* 0x0000ffff1f1f7812 */ /* 0x000fe400078ec0ff */
[----:B------:R-:W-:Y:S02]  /*1fcc0*/  LOP3.LUT R28, R28, 0xffff, RZ, 0xc0, !PT ;  /* 0x0000ffff1c1c7812 */ /* 0x000fe400078ec0ff */
[----:B------:R-:W-:-:S02]  /*1fcd0*/  LOP3.LUT R29, R29, 0xffff, RZ, 0xc0, !PT ;  /* 0x0000ffff1d1d7812 */ /* 0x000fc400078ec0ff */
        /* <DEDUP_REMOVED lines=16> */
[----:B0-----:R-:W-:Y:S02]  /*1fde0*/  SHF.R.U32.HI R30, RZ, 0x8, R26 ;  /* 0x00000008ff1e7819 */ /* 0x001fe4000001161a */
[----:B------:R-:W-:Y:S02]  /*1fdf0*/  PRMT R26, R26, 0x3340, R185 ;  /* 0x000033401a1a7816 */ /* 0x000fe400000000b9 */
[----:B------:R-:W-:Y:S02]  /*1fe00*/  LOP3.LUT R187, R187, 0xffff, RZ, 0xc0, !PT ;  /* 0x0000ffffbbbb7812 */ /* 0x000fe400078ec0ff */
[----:B------:R-:W-:Y:S02]  /*1fe10*/  LOP3.LUT R233, R233, 0xffff, RZ, 0xc0, !PT ;  /* 0x0000ffffe9e97812 */ /* 0x000fe400078ec0ff */
[----:B------:R-:W-:Y:S01]  /*1fe20*/  LOP3.LUT R34, R34, 0xffff, RZ, 0xc0, !PT ;  /* 0x0000ffff22227812 */ /* 0x000fe200078ec0ff */
[----:B------:R0:W-:Y:S01]  /*1fe30*/  STL [R1+0x116c], R26 ;  /* 0x00116c1a01007387 */ /* 0x0001e20000100800 */
[----:B-1----:R-:W-:-:S02]  /*1fe40*/  SHF.R.U32.HI R28, RZ, 0x8, R24 ;  /* 0x00000008ff1c7819 */ /* 0x002fc40000011618 */
[----:B------:R-:W-:Y:S02]  /*1fe50*/  PRMT R24, R24, 0x3340, R187 ;  /* 0x0000334018187816 */ /* 0x000fe400000000bb */
[----:B------:R-:W-:Y:S02]  /*1fe60*/  LOP3.LUT R217, R217, 0xffff, RZ, 0xc0, !PT ;  /* 0x0000ffffd9d97812 */ /* 0x000fe400078ec0ff */
[----:B------:R-:W-:Y:S02]  /*1fe70*/  LOP3.LUT R84, R84, 0xffff, RZ, 0xc0, !PT ;  /* 0x0000ffff54547812 */ /* 0x000fe400078ec0ff */
[--C-:B0-----:R-:W-:Y:S01]  /*1fe80*/  PRMT R26, R233, 0x3340, R34.reuse ;  /* 0x00003340e91a7816 */ /* 0x101fe20000000022 */
[----:B------:R0:W-:Y:S01]  /*1fe90*/  STL [R1+0x1170], R24 ;  /* 0x0011701801007387 */ /* 0x0001e20000100800 */
[----:B------:R-:W-:Y:S02]  /*1fea0*/  SHF.R.U32.HI R32, RZ, 0x8, R233 ;  /* 0x00000008ff207819 */ /* 0x000fe400000116e9 */
[----:B------:R-:W-:Y:S01]  /*1feb0*/  SHF.R.U32.HI R33, RZ, 0x8, R34 ;  /* 0x00000008ff217819 */ /* 0x000fe20000011622 */
[----:B------:R1:W-:Y:S01]  /*1fec0*/  STL [R1+0x10f4], R26 ;  /* 0x0010f41a01007387 */ /* 0x0003e20000100800 */
[----:B------:R-:W-:-:S02]  /*1fed0*/  SHF.R.U32.HI R31, RZ, 0x8, R185 ;  /* 0x00000008ff1f7819 */ /* 0x000fc400000116b9 */
[----:B------:R-:W-:Y:S02]  /*1fee0*/  SHF.R.U32.HI R29, RZ, 0x8, R187 ;  /* 0x00000008ff1d7819 */ /* 0x000fe400000116bb */
[----:B------:R-:W-:Y:S02]  /*1fef0*/  LOP3.LUT R32, R32, 0xffff, RZ, 0xc0, !PT ;  /* 0x0000ffff20207812 */ /* 0x000fe400078ec0ff */
[----:B0-----:R-:W-:Y:S02]  /*1ff00*/  SHF.R.U32.HI R24, RZ, 0x8, R217 ;  /* 0x00000008ff187819 */ /* 0x001fe400000116d9 */
[----:B------:R-:W-:Y:S02]  /*1ff10*/  LOP3.LUT R33, R33, 0xffff, RZ, 0xc0, !PT ;  /* 0x0000ffff21217812 */ /* 0x000fe400078ec0ff */
[----:B-1----:R-:W-:Y:S02]  /*1ff20*/  SHF.R.U32.HI R26, RZ, 0x8, R84 ;  /* 0x00000008ff1a7819 */ /* 0x002fe40000011654 */
        /* <DEDUP_REMOVED lines=14> */
[----:B------:R1:W-:Y:S04]  /*20010*/  STL [R1+0xf90], R29 ;  /* 0x000f901d01007387 */ /* 0x0003e80000100800 */
[----:B------:R4:W-:Y:S01]  /*20020*/  STL [R1+0xf98], R28 ;  /* 0x000f981c01007387 */ /* 0x0009e20000100800 */
[----:B------:R-:W-:-:S02]  /*20030*/  LOP3.LUT R154, R154, 0xffff, RZ, 0xc0, !PT ;  /* 0x0000ffff9a9a7812 */ /* 0x000fc400078ec0ff */
[----:B------:R-:W-:Y:S02]  /*20040*/  LOP3.LUT R152, R152, 0xffff, RZ, 0xc0, !PT ;  /* 0x0000ffff98987812 */ /* 0x000fe400078ec0ff */
[----:B------:R-:W-:Y:S02]  /*20050*/  LOP3.LUT R215, R215, 0xffff, RZ, 0xc0, !PT ;  /* 0x0000ffffd7d77812 */ /* 0x000fe400078ec0ff */
[----:B------:R-:W-:Y:S02]  /*20060*/  LOP3.LUT R86, R86, 0xffff, RZ, 0xc0, !PT ;  /* 0x0000ffff56567812 */ /* 0x000fe400078ec0ff */
[----:B------:R-:W-:Y:S02]  /*20070*/  LOP3.LUT R231, R231, 0xffff, RZ, 0xc0, !PT ;  /* 0x0000ffffe7e77812 */ /* 0x000fe400078ec0ff */
[----:B------:R-:W-:Y:S02]  /*20080*/  LOP3.LUT R36, R36, 0xffff, RZ, 0xc0, !PT ;  /* 0x0000ffff24247812 */ /* 0x000fe400078ec0ff */
[----:B0-----:R-:W-:-:S02]  /*20090*/  SHF.R.U32.HI R32, RZ, 0x8, R215 ;  /* 0x00000008ff207819 */ /* 0x001fc400000116d7 */
[----:B------:R-:W-:Y:S02]  /*200a0*/  SHF.R.U32.HI R33, RZ, 0x8, R86 ;  /* 0x00000008ff217819 */ /* 0x000fe40000011656 */
[----:B------:R-:W-:Y:S02]  /*200b0*/  SHF.R.U32.HI R31, RZ, 0x8, R154 ;  /* 0x00000008ff1f7819 */ /* 0x000fe4000001169a */
[----:B-1----:R-:W-:Y:S02]  /*200c0*/  SHF.R.U32.HI R29, RZ, 0x8, R152 ;  /* 0x00000008ff1d7819 */ /* 0x002fe40000011698 */
[----:B------:R-:W-:Y:S02]  /*200d0*/  LOP3.LUT R32, R32, 0xffff, RZ, 0xc0, !PT ;  /* 0x0000ffff20207812 */ /* 0x000fe400078ec0ff */
[----:B------:R-:W-:Y:S02]  /*200e0*/  LOP3.LUT R33, R33, 0xffff, RZ, 0xc0, !PT ;  /* 0x0000ffff21217812 */ /* 0x000fe400078ec0ff */
[----:B------:R-:W-:-:S02]  /*200f0*/  LOP3.LUT R31, R31, 0xffff, RZ, 0xc0, !PT ;  /* 0x0000ffff1f1f7812 */ /* 0x000fc400078ec0ff */
[----:B------:R-:W-:Y:S02]  /*20100*/  LOP3.LUT R29, R29, 0xffff, RZ, 0xc0, !PT ;  /* 0x0000ffff1d1d7812 */ /* 0x000fe400078ec0ff */
[----:B------:R-:W-:Y:S02]  /*20110*/  PRMT R34, R231, 0x3340, R36 ;  /* 0x00003340e7227816 */ /* 0x000fe40000000024 */
[----:B------:R-:W-:Y:S02]  /*20120*/  PRMT R32, R32, 0x3340, R33 ;  /* 0x0000334020207816 */ /* 0x000fe40000000021 */
[----:B--2---:R-:W-:Y:S02]  /*20130*/  LOP3.LUT R26, R47, 0xffff, RZ, 0xc0, !PT ;  /* 0x0000ffff2f1a7812 */ /* 0x004fe400078ec0ff */
[----:B------:R-:W2:Y:S02]  /*20140*/  LDL.LU R47, [R1+0x47c] ;  /* 0x00047c00012f7983 */ /* 0x000ea40000300800 */
[----:B------:R-:W-:-:S02]  /*20150*/  SHF.R.U32.HI R30, RZ, 0x8, R26 ;  /* 0x00000008ff1e7819 */ /* 0x000fc4000001161a */
[----:B---3--:R-:W-:Y:S02]  /*20160*/  LOP3.LUT R24, R45, 0xffff, RZ, 0xc0, !PT ;  /* 0x0000ffff2d187812 */ /* 0x008fe400078ec0ff */
[----:B------:R-:W-:Y:S01]  /*20170*/  PRMT R26, R26, 0x3340, R154 ;  /* 0x000033401a1a7816 */ /* 0x000fe2000000009a */
[----:B------:R-:W3:Y:S01]  /*20180*/  LDL.LU R45, [R1+0x478] ;  /* 0x00047800012d7983 */ /* 0x000ee20000300800 */
[----:B----4-:R-:W-:Y:S02]  /*20190*/  SHF.R.U32.HI R28, RZ, 0x8, R24 ;  /* 0x00000008ff1c7819 */ /* 0x010fe40000011618 */
[----:B------:R-:W-:Y:S01]  /*201a0*/  PRMT R24, R24, 0x3340, R152 ;  /* 0x0000334018187816 */ /* 0x000fe20000000098 */
[----:B------:R0:W-:Y:S04]  /*201b0*/  STL [R1+0x10f8], R26 ;  /* 0x0010f81a01007387 */ /* 0x0001e80000100800 */
[----:B------:R1:W-:Y:S01]  /*201c0*/  STL [R1+0x10fc], R24 ;  /* 0x0010fc1801007387 */ /* 0x0003e20000100800 */
[----:B0-----:R-:W-:-:S02]  /*201d0*/  PRMT R26, R215, 0x3340, R86 ;  /* 0x00003340d71a7816 */ /* 0x001fc40000000056 */
[----:B------:R-:W-:Y:S02]  /*201e0*/  LOP3.LUT R30, R30, 0xffff, RZ, 0xc0, !PT ;  /* 0x0000ffff1e1e7812 */ /* 0x000fe400078ec0ff */
[----:B-1----:R-:W-:Y:S01]  /*201f0*/  SHF.R.U32.HI R24, RZ, 0x8, R231 ;  /* 0x00000008ff187819 */ /* 0x002fe200000116e7 */
[----:B------:R0:W-:Y:S01]  /*20200*/  STL [R1+0x1168], R26 ;  /* 0x0011681a01007387 */ /* 0x0001e20000100800 */
[----:B------:R-:W-:Y:S02]  /*20210*/  LOP3.LUT R28, R28, 0xffff, RZ, 0xc0, !PT ;  /* 0x0000ffff1c1c7812 */ /* 0x000fe400078ec0ff */
[----:B------:R-:W-:Y:S02]  /*20220*/  LOP3.LUT R24, R24, 0xffff, RZ, 0xc0, !PT ;  /* 0x0000ffff18187812 */ /* 0x000fe400078ec0ff */
[----:B0-----:R-:W-:Y:S02]  /*20230*/  SHF.R.U32.HI R26, RZ, 0x8, R36 ;  /* 0x00000008ff1a7819 */ /* 0x001fe40000011624 */
[----:B------:R-:W-:-:S02]  /*20240*/  PRMT R30, R30, 0x3340, R31 ;  /* 0x000033401e1e7816 */ /* 0x000fc4000000001f */
[----:B------:R-:W-:Y:S02]  /*20250*/  LOP3.LUT R26, R26, 0xffff, RZ, 0xc0, !PT ;  /* 0x0000ffff1a1a7812 */ /* 0x000fe400078ec0ff */
[----:B------:R-:W-:Y:S01]  /*20260*/  PRMT R29, R28, 0x3340, R29 ;  /* 0x000033401c1d7816 */ /* 0x000fe2000000001d */
[----:B------:R-:W-:Y:S01]  /*20270*/  STL [R1+0x1100], R34 ;  /* 0x0011002201007387 */ /* 0x000fe20000100800 */
[----:B------:R-:W-:-:S03]  /*20280*/  PRMT R28, R24, 0x3340, R26 ;  /* 0x00003340181c7816 */ /* 0x000fc6000000001a */
[----:B------:R0:W-:Y:S04]  /*20290*/  STL [R1+0xf80], R32 ;  /* 0x000f802001007387 */ /* 0x0001e80000100800 */
[----:B------:R-:W-:Y:S04]  /*202a0*/  STL [R1+0xf08], R30 ;  /* 0x000f081e01007387 */ /* 0x000fe80000100800 */
[----:B------:R1:W-:Y:S04]  /*202b0*/  STL [R1+0xf0c], R29 ;  /* 0x000f0c1d01007387 */ /* 0x0003e80000100800 */
[----:B------:R-:W-:Y:S04]  /*202c0*/  STL [R1+0xf10], R28 ;  /* 0x000f101c01007387 */ /* 0x000fe80000100800 */
[----:B------:R-:W4:Y:S01]  /*202d0*/  LDL.LU R49, [R1+0x600] ;  /* 0x0006000001317983 */ /* 0x000f220000300800 */
        /* <DEDUP_REMOVED lines=19> */
[----:B------:R-:W-:Y:S02]  /*20410*/  PRMT R26, R26, 0x3340, R181 ;  /* 0x000033401a1a7816 */ /* 0x000fe400000000b5 */
[----:B---3--:R-:W-:-:S03]  /*20420*/  LOP3.LUT R24, R45, 0xffff, RZ, 0xc0, !PT ;  /* 0x0000ffff2d187812 */ /* 0x008fc600078ec0ff */
[----:B------:R0:W-:Y:S02]  /*20430*/  STL [R1+0x115c], R26 ;  /* 0x00115c1a01007387 */ /* 0x0001e40000100800 */
[----:B0-----:R-:W-:-:S05]  /*20440*/  PRMT R26, R229, 0x3340, R38 ;  /* 0x00003340e51a7816 */ /* 0x001fca0000000026 */
[----:B------:R0:W-:Y:S01]  /*20450*/  STL [R1+0x10ec], R26 ;  /* 0x0010ec1a01007387 */ /* 0x0001e20000100800 */
[----:B------:R-:W-:Y:S02]  /*20460*/  SHF.R.U32.HI R28, RZ, 0x8, R24 ;  /* 0x00000008ff1c7819 */ /* 0x000fe40000011618 */
[----:B0-----:R-:W-:Y:S02]  /*20470*/  PRMT R26, R24, 0x3340, R183 ;  /* 0x00003340181a7816 */ /* 0x001fe400000000b7 */
[----:B------:R-:W-:-:S03]  /*20480*/  SHF.R.U32.HI R24, RZ, 0x8, R219 ;  /* 0x00000008ff187819 */ /* 0x000fc600000116db */
[----:B------:R0:W-:Y:S01]  /*20490*/  STL [R1+0x1160], R26 ;  /* 0x0011601a01007387 */ /* 0x0001e20000100800 */
[----:B------:R-:W-:Y:S02]  /*204a0*/  LOP3.LUT R30, R30, 0xffff, RZ, 0xc0, !PT ;  /* 0x0000ffff1e1e7812 */ /* 0x000fe400078ec0ff */
[----:B------:R-:W-:Y:S02]  /*204b0*/  LOP3.LUT R28, R28, 0xffff, RZ, 0xc0, !PT ;  /* 0x0000ffff1c1c7812 */ /* 0x000fe400078ec0ff */
[----:B------:R-:W-:Y:S02]  /*204c0*/  LOP3.LUT R24, R24, 0xffff, RZ, 0xc0, !PT ;  /* 0x0000ffff18187812 */ /* 0x000fe400078ec0ff */
[----:B0-----:R-:W-:Y:S02]  /*204d0*/  SHF.R.U32.HI R26, RZ, 0x8, R80 ;  /* 0x00000008ff1a7819 */ /* 0x001fe40000011650 */
[----:B------:R-:W-:Y:S02]  /*204e0*/  PRMT R30, R30, 0x3340, R31 ;  /* 0x000033401e1e7816 */ /* 0x000fe4000000001f */
[----:B------:R-:W-:-:S02]  /*204f0*/  LOP3.LUT R26, R26, 0xffff, RZ, 0xc0, !PT ;  /* 0x0000ffff1a1a7812 */ /* 0x000fc400078ec0ff */
[----:B------:R-:W-:Y:S01]  /*20500*/  PRMT R28, R28, 0x3340, R29 ;  /* 0x000033401c1c7816 */ /* 0x000fe2000000001d */
[----:B------:R-:W-:Y:S01]  /*20510*/  STL [R1+0x1164], R34 ;  /* 0x0011642201007387 */ /* 0x000fe20000100800 */
[----:B------:R-:W-:-:S03]  /*20520*/  PRMT R24, R24, 0x3340, R26 ;  /* 0x0000334018187816 */ /* 0x000fc6000000001a */
[----:B------:R-:W-:Y:S04]  /*20530*/  STL [R1+0xf00], R32 ;  /* 0x000f002001007387 */ /* 0x000fe80000100800 */
[----:B------:R-:W-:Y:S04]  /*20540*/  STL [R1+0xf74], R30 ;  /* 0x000f741e01007387 */ /* 0x000fe80000100800 */
[----:B------:R-:W-:Y:S04]  /*20550*/  STL [R1+0xf78], R28 ;  /* 0x000f781c01007387 */ /* 0x000fe80000100800 */
[----:B------:R4:W-:Y:S02]  /*20560*/  STL [R1+0xf7c], R24 ;  /* 0x000f7c1801007387 */ /* 0x0009e40000100800 */
[----:B----4-:R-:W-:-:S02]  /*20570*/  LOP3.LUT R24, R49, 0xffff, RZ, 0xc0, !PT ;  /* 0x0000ffff31187812 */ /* 0x010fc400078ec0ff */
[----:B------:R-:W3:Y:S01]  /*20580*/  LDL.LU R49, [R1+0x610] ;  /* 0x0006100001317983 */ /* 0x000ee20000300800 */
[----:B------:R-:W-:Y:S02]  /*20590*/  LOP3.LUT R177, R177, 0xffff, RZ, 0xc0, !PT ;  /* 0x0000ffffb1b17812 */ /* 0x000fe400078ec0ff */
[----:B------:R-:W-:Y:S02]  /*205a0*/  LOP3.LUT R29, R22, 0xffff, RZ, 0xc0, !PT ;  /* 0x0000ffff161d7812 */ /* 0x000fe400078ec0ff */
[----:B------:R-:W-:-:S04]  /*205b0*/  SHF.R.U32.HI R22, RZ, 0x8, R24 ;  /* 0x00000008ff167819 */ /* 0x000fc80000011618 */
[----:B------:R-:W-:Y:S02]  /*205c0*/  LOP3.LUT R22, R22, 0xffff, RZ, 0xc0, !PT ;  /* 0x0000ffff16167812 */ /* 0x000fe400078ec0ff */
[----:B--2---:R-:W-:-:S04]  /*205d0*/  LOP3.LUT R28, R47, 0xffff, RZ, 0xc0, !PT ;  /* 0x0000ffff2f1c7812 */ /* 0x004fc800078ec0ff */
[--C-:B------:R-:W-:Y:S02]  /*205e0*/  PRMT R30, R28, 0x3340, R177.reuse ;  /* 0x000033401c1e7816 */ /* 0x100fe400000000b1 */
[----:B------:R-:W-:Y:S02]  /*205f0*/  SHF.R.U32.HI R26, RZ, 0x8, R28 ;  /* 0x00000008ff1a7819 */ /* 0x000fe4000001161c */
[----:B------:R-:W-:Y:S01]  /*20600*/  SHF.R.U32.HI R28, RZ, 0x8, R177 ;  /* 0x00000008ff1c7819 */ /* 0x000fe200000116b1 */
[----:B------:R0:W-:Y:S01]  /*20610*/  STL [R1+0x1158], R30 ;  /* 0x0011581e01007387 */ /* 0x0001e20000100800 */
[----:B------:R-:W-:Y:S02]  /*20620*/  LOP3.LUT R26, R26, 0xffff, RZ, 0xc0, !PT ;  /* 0x0000ffff1a1a7812 */ /* 0x000fe400078ec0ff */
[----:B------:R-:W-:Y:S02]  /*20630*/  LOP3.LUT R28, R28, 0xffff, RZ, 0xc0, !PT ;  /* 0x0000ffff1c1c7812 */ /* 0x000fe400078ec0ff */
[----:B0-----:R-:W-:-:S02]  /*20640*/  PRMT R30, R24, 0x3340, R29 ;  /* 0x00003340181e7816 */ /* 0x001fc4000000001d */
[----:B------:R-:W-:-:S04]  /*20650*/  SHF.R.U32.HI R24, RZ, 0x8, R29 ;  /* 0x00000008ff187819 */ /* 0x000fc8000001161d */
[----:B------:R-:W-:Y:S02]  /*20660*/  LOP3.LUT R24, R24, 0xffff, RZ, 0xc0, !PT ;  /* 0x0000ffff18187812 */ /* 0x000fe400078ec0ff */
[----:B------:R-:W-:Y:S02]  /*20670*/  PRMT R26, R26, 0x3340, R28 ;  /* 0x000033401a1a7816 */ /* 0x000fe4000000001c */
[----:B------:R-:W-:Y:S01]  /*20680*/  PRMT R22, R22, 0x3340, R24 ;  /* 0x0000334016167816 */ /* 0x000fe20000000018 */
[----:B------:R-:W-:Y:S04]  /*20690*/  STL [R1+0x10e8], R30 ;  /* 0x0010e81e01007387 */ /* 0x000fe80000100800 */
[----:B------:R-:W-:Y:S04]  /*206a0*/  STL [R1+0xf70], R26 ;  /* 0x000f701a01007387 */ /* 0x000fe80000100800 */
[----:B------:R3:W-:Y:S02]  /*206b0*/  STL [R1+0xef8], R22 ;  /* 0x000ef81601007387 */ /* 0x0007e40000100800 */
[----:B---3--:R-:W-:-:S02]  /*206c0*/  LOP3.LUT R22, R49, 0xffff, RZ, 0xc0, !PT ;  /* 0x0000ffff31167812 */ /* 0x008fc400078ec0ff */
[----:B------:R-:W2:Y:S01]  /*206d0*/  LDL.LU R49, [R1+0x484] ;  /* 0x0004840001317983 */ /* 0x000ea20000300800 */
[----:B------:R-:W-:Y:S02]  /*206e0*/  LOP3.LUT R20, R20, 0xffff, RZ, 0xc0, !PT ;  /* 0x0000ffff14147812 */ /* 0x000fe400078ec0ff */
[----:B------:R-:W-:Y:S02]  /*206f0*/  SHF.R.U32.HI R24, RZ, 0x8, R22 ;  /* 0x00000008ff187819 */ /* 0x000fe40000011616 */
[--C-:B------:R-:W-:Y:S02]  /*20700*/  PRMT R22, R22, 0x3340, R20.reuse ;  /* 0x0000334016167816 */ /* 0x100fe40000000014 */
[----:B------:R-:W-:Y:S02]  /*20710*/  SHF.R.U32.HI R26, RZ, 0x8, R20 ;  /* 0x00000008ff1a7819 */ /* 0x000fe40000011614 */
[----:B------:R-:W-:Y:S02]  /*20720*/  LOP3.LUT R227, R227, 0xffff, RZ, 0xc0, !PT ;  /* 0x0000ffffe3e37812 */ /* 0x000fe400078ec0ff */
[----:B------:R-:W-:Y:S01]  /*20730*/  LOP3.LUT R40, R40, 0xffff, RZ, 0xc0, !PT ;  /* 0x0000ffff28287812 */ /* 0x000fe200078ec0ff */
[----:B------:R0:W-:Y:S01]  /*20740*/  STL [R1+0x10dc], R22 ;  /* 0x0010dc1601007387 */ /* 0x0001e20000100800 */
[----:B------:R-:W-:-:S02]  /*20750*/  LOP3.LUT R24, R24, 0xffff, RZ, 0xc0, !PT ;  /* 0x0000ffff18187812 */ /* 0x000fc400078ec0ff */
[----:B------:R-:W-:Y:S02]  /*20760*/  LOP3.LUT R26, R26, 0xffff, RZ, 0xc0, !PT ;  /* 0x0000ffff1a1a7812 */ /* 0x000fe400078ec0ff */
[----:B------:R-:W-:Y:S02]  /*20770*/  SHF.R.U32.HI R20, RZ, 0x8, R227 ;  /* 0x00000008ff147819 */ /* 0x000fe400000116e3 */
[--C-:B------:R-:W-:Y:S02]  /*20780*/  PRMT R28, R227, 0x3340, R40.reuse ;  /* 0x00003340e31c7816 */ /* 0x100fe40000000028 */
[----:B0-----:R-:W-:Y:S02]  /*20790*/  SHF.R.U32.HI R22, RZ, 0x8, R40 ;  /* 0x00000008ff167819 */ /* 0x001fe40000011628 */
[----:B------:R-:W-:Y:S02]  /*207a0*/  PRMT R24, R24, 0x3340, R26 ;  /* 0x0000334018187816 */ /* 0x000fe4000000001a */
[----:B------:R-:W-:-:S02]  /*207b0*/  LOP3.LUT R20, R20, 0xffff, RZ, 0xc0, !PT ;  /* 0x0000ffff14147812 */ /* 0x000fc400078ec0ff */
[----:B------:R-:W-:Y:S02]  /*207c0*/  LOP3.LUT R22, R22, 0xffff, RZ, 0xc0, !PT ;  /* 0x0000ffff16167812 */ /* 0x000fe400078ec0ff */
[----:B------:R-:W-:Y:S02]  /*207d0*/  LOP3.LUT R225, R225, 0xffff, RZ, 0xc0, !PT ;  /* 0x0000ffffe1e17812 */ /* 0x000fe400078ec0ff */
[----:B------:R-:W-:Y:S01]  /*207e0*/  LOP3.LUT R42, R42, 0xffff, RZ, 0xc0, !PT ;  /* 0x0000ffff2a2a7812 */ /* 0x000fe200078ec0ff */
[----:B------:R0:W-:Y:S01]  /*207f0*/  STL [R1+0x10e4], R28 ;  /* 0x0010e41c01007387 */ /* 0x0001e20000100800 */
[----:B------:R-:W-:Y:S02]  /*20800*/  PRMT R20, R20, 0x3340, R22 ;  /* 0x0000334014147816 */ /* 0x000fe40000000016 */
[----:B------:R-:W-:Y:S01]  /*20810*/  SHF.R.U32.HI R26, RZ, 0x8, R42 ;  /* 0x00000008ff1a7819 */ /* 0x000fe2000001162a */
[----:B------:R1:W-:Y:S01]  /*20820*/  STL [R1+0xeec], R24 ;  /* 0x000eec1801007387 */ /* 0x0003e20000100800 */
[----:B------:R-:W-:-:S02]  /*20830*/  LOP3.LUT R179, R179, 0xffff, RZ, 0xc0, !PT ;  /* 0x0000ffffb3b37812 */ /* 0x000fc400078ec0ff */
[----:B------:R-:W-:Y:S02]  /*20840*/  LOP3.LUT R26, R26, 0xffff, RZ, 0xc0, !PT ;  /* 0x0000ffff1a1a7812 */ /* 0x000fe400078ec0ff */
[----:B0-----:R-:W-:Y:S02]  /*20850*/  PRMT R28, R225, 0x3340, R42 ;  /* 0x00003340e11c7816 */ /* 0x001fe4000000002a */
[----:B-1----:R-:W-:Y:S01]  /*20860*/  SHF.R.U32.HI R24, RZ, 0x8, R225 ;  /* 0x00000008ff187819 */ /* 0x002fe200000116e1 */
[----:B------:R-:W-:Y:S03]  /*20870*/  STL [R1+0xef0], R20 ;  /* 0x000ef01401007387 */ /* 0x000fe60000100800 */
[----:B------:R-:W-:Y:S01]  /*20880*/  LOP3.LUT R24, R24, 0xffff, RZ, 0xc0, !PT ;  /* 0x0000ffff18187812 */ /* 0x000fe200078ec0ff */
[----:B------:R0:W-:Y:S03]  /*20890*/  STL [R1+0x10cc], R28 ;  /* 0x0010cc1c01007387 */ /* 0x0001e60000100800 */
[----:B------:R-:W-:-:S02]  /*208a0*/  PRMT R24, R24, 0x3340, R26 ;  /* 0x0000334018187816 */ /* 0x000fc4000000001a */
[----:B--2---:R-:W-:-:S04]  /*208b0*/  LOP3.LUT R22, R49, 0xffff, RZ, 0xc0, !PT ;  /* 0x0000ffff31167812 */ /* 0x004fc800078ec0ff */
[----:B0-----:R-:W-:-:S05]  /*208c0*/  PRMT R28, R22, 0x3340, R179 ;  /* 0x00003340161c7816 */ /* 0x001fca00000000b3 */
[----:B------:R-:W-:Y:S04]  /*208d0*/  STL [R1+0x1154], R28 ;  /* 0x0011541c01007387 */ /* 0x000fe80000100800 */
[----:B------:R0:W-:Y:S04]  /*208e0*/  STL [R1+0xee0], R24 ;  /* 0x000ee01801007387 */ /* 0x0001e80000100800 */
[----:B------:R-:W2:Y:S04]  /*208f0*/  LDL.LU R51, [R1+0x62c] ;  /* 0x00062c0001337983 */ /* 0x000ea80000300800 */
[----:B------:R-:W3:Y:S01]  /*20900*/  LDL.LU R49, [R1+0x628] ;  /* 0x0006280001317983 */ /* 0x000ee20000300800 */
[----:B------:R-:W-:-:S02]  /*20910*/  SHF.R.U32.HI R20, RZ, 0x8, R22 ;  /* 0x00000008ff147819 */ /* 0x000fc40000011616 */
[----:B------:R-:W-:Y:S02]  /*20920*/  SHF.R.U32.HI R22, RZ, 0x8, R179 ;  /* 0x00000008ff167819 */ /* 0x000fe400000116b3 */
[----:B------:R-:W-:Y:S02]  /*20930*/  LOP3.LUT R20, R20, 0xffff, RZ, 0xc0, !PT ;  /* 0x0000ffff14147812 */ /* 0x000fe400078ec0ff */
[----:B------:R-:W-:Y:S02]  /*20940*/  LOP3.LUT R22, R22, 0xffff, RZ, 0xc0, !PT ;  /* 0x0000ffff16167812 */ /* 0x000fe400078ec0ff */
[----:B------:R-:W-:Y:S02]  /*20950*/  LOP3.LUT R223, R223, 0xffff, RZ, 0xc0, !PT ;  /* 0x0000ffffdfdf7812 */ /* 0x000fe400078ec0ff */
[----:B------:R-:W-:Y:S02]  /*20960*/  LOP3.LUT R76, R76, 0xffff, RZ, 0xc0, !PT ;  /* 0x0000ffff4c4c7812 */ /* 0x000fe400078ec0ff */
[----:B------:R-:W-:-:S02]  /*20970*/  PRMT R20, R20, 0x3340, R22 ;  /* 0x0000334014147816 */ /* 0x000fc40000000016 */
[--C-:B------:R-:W-:Y:S02]  /*20980*/  PRMT R22, R223, 0x3340, R76.reuse ;  /* 0x00003340df167816 */ /* 0x100fe4000000004c */
[----:B------:R-:W-:Y:S02]  /*20990*/  LOP3.LUT R221, R221, 0xffff, RZ, 0xc0, !PT ;  /* 0x0000ffffdddd7812 */ /* 0x000fe400078ec0ff */
[----:B------:R-:W-:Y:S01]  /*209a0*/  LOP3.LUT R78, R78, 0xffff, RZ, 0xc0, !PT ;  /* 0x0000ffff4e4e7812 */ /* 0x000fe200078ec0ff */
[----:B------:R1:W-:Y:S01]  /*209b0*/  STL [R1+0xf6c], R20 ;  /* 0x000f6c1401007387 */ /* 0x0003e20000100800 */
[----:B0-----:R-:W-:Y:S02]  /*209c0*/  SHF.R.U32.HI R24, RZ, 0x8, R223 ;  /* 0x00000008ff187819 */ /* 0x001fe400000116df */
[----:B------:R-:W-:Y:S01]  /*209d0*/  SHF.R.U32.HI R26, RZ, 0x8, R76 ;  /* 0x00000008ff1a7819 */ /* 0x000fe2000001164c */
[----:B------:R0:W-:Y:S01]  /*209e0*/  STL [R1+0x114c], R22 ;  /* 0x00114c1601007387 */ /* 0x0001e20000100800 */
[----:B------:R-:W-:-:S02]  /*209f0*/  LOP3.LUT R24, R24, 0xffff, RZ, 0xc0, !PT ;  /* 0x0000ffff18187812 */ /* 0x000fc400078ec0ff */
[----:B------:R-:W-:Y:S02]  /*20a00*/  LOP3.LUT R26, R26, 0xffff, RZ, 0xc0, !PT ;  /* 0x0000ffff1a1a7812 */ /* 0x000fe400078ec0ff */
[----:B-1----:R-:W-:Y:S02]  /*20a10*/  SHF.R.U32.HI R20, RZ, 0x8, R221 ;  /* 0x00000008ff147819 */ /* 0x002fe400000116dd */
[--C-:B0-----:R-:W-:Y:S02]  /*20a20*/  SHF.R.U32.HI R22, RZ, 0x8, R78.reuse ;  /* 0x00000008ff167819 */ /* 0x101fe4000001164e */
[----:B------:R-:W-:Y:S02]  /*20a30*/  LOP3.LUT R20, R20, 0xffff, RZ, 0xc0, !PT ;  /* 0x0000ffff14147812 */ /* 0x000fe400078ec0ff */
[----:B------:R-:W-:Y:S02]  /*20a40*/  LOP3.LUT R22, R22, 0xffff, RZ, 0xc0, !PT ;  /* 0x0000ffff16167812 */ /* 0x000fe400078ec0ff */
[----:B------:R-:W-:-:S02]  /*20a50*/  PRMT R28, R221, 0x3340, R78 ;  /* 0x00003340dd1c7816 */ /* 0x000fc4000000004e */
[----:B------:R-:W-:Y:S02]  /*20a60*/  PRMT R24, R24, 0x3340, R26 ;  /* 0x0000334018187816 */ /* 0x000fe4000000001a */
[----:B------:R-:W-:Y:S01]  /*20a70*/  PRMT R20, R20, 0x3340, R22 ;  /* 0x0000334014147816 */ /* 0x000fe20000000016 */
[----:B------:R-:W-:Y:S04]  /*20a80*/  STL [R1+0x1150], R28 ;  /* 0x0011501c01007387 */ /* 0x000fe80000100800 */
[----:B------:R-:W-:Y:S04]  /*20a90*/  STL [R1+0xf64], R24 ;  /* 0x000f641801007387 */ /* 0x000fe80000100800 */
[----:B------:R3:W-:Y:S01]  /*20aa0*/  STL [R1+0xf68], R20 ;  /* 0x000f681401007387 */ /* 0x0007e20000100800 */
[----:B--2---:R-:W-:-:S03]  /*20ab0*/  LOP3.LUT R22, R51, 0xffff, RZ, 0xc0, !PT ;  /* 0x0000ffff33167812 */ /* 0x004fc600078ec0ff */
[----:B------:R-:W2:Y:S01]  /*20ac0*/  LDL.LU R51, [R1+0x208] ;  /* 0x0002080001337983 */ /* 0x000ea20000300800 */
[----:B---3--:R-:W-:-:S03]  /*20ad0*/  LOP3.LUT R20, R49, 0xffff, RZ, 0xc0, !PT ;  /* 0x0000ffff31147812 */ /* 0x008fc600078ec0ff */
[----:B------:R-:W3:Y:S01]  /*20ae0*/  LDL.LU R49, [R1+0x204] ;  /* 0x0002040001317983 */ /* 0x000ee20000300800 */
[----:B------:R-:W-:Y:S02]  /*20af0*/  LOP3.LUT R18, R18, 0xffff, RZ, 0xc0, !PT ;  /* 0x0000ffff12127812 */ /* 0x000fe400078ec0ff */
[----:B------:R-:W-:Y:S02]  /*20b00*/  LOP3.LUT R19, R19, 0xffff, RZ, 0xc0, !PT ;  /* 0x0000ffff13137812 */ /* 0x000fe400078ec0ff */
[----:B------:R-:W-:Y:S02]  /*20b10*/  PRMT R26, R22, 0x3340, R18 ;  /* 0x00003340161a7816 */ /* 0x000fe40000000012 */
[----:B------:R-:W-:Y:S02]  /*20b20*/  SHF.R.U32.HI R24, RZ, 0x8, R22 ;  /* 0x00000008ff187819 */ /* 0x000fe40000011616 */
[----:B------:R-:W-:Y:S01]  /*20b30*/  SHF.R.U32.HI R22, RZ, 0x8, R18 ;  /* 0x00000008ff167819 */ /* 0x000fe20000011612 */
[----:B------:R0:W-:Y:S01]  /*20b40*/  STL [R1+0x10d4], R26 ;  /* 0x0010d41a01007387 */ /* 0x0001e20000100800 */
[----:B------:R-:W-:-:S02]  /*20b50*/  SHF.R.U32.HI R18, RZ, 0x8, R20 ;  /* 0x00000008ff127819 */ /* 0x000fc40000011614 */
[----:B------:R-:W-:Y:S02]  /*20b60*/  LOP3.LUT R22, R22, 0xffff, RZ, 0xc0, !PT ;  /* 0x0000ffff16167812 */ /* 0x000fe400078ec0ff */
[----:B------:R-:W-:Y:S02]  /*20b70*/  LOP3.LUT R18, R18, 0xffff, RZ, 0xc0, !PT ;  /* 0x0000ffff12127812 */ /* 0x000fe400078ec0ff */
[--C-:B0-----:R-:W-:Y:S02]  /*20b80*/  PRMT R26, R20, 0x3340, R19.reuse ;  /* 0x00003340141a7816 */ /* 0x101fe40000000013 */
[----:B------:R-:W-:Y:S02]  /*20b90*/  SHF.R.U32.HI R19, RZ, 0x8, R19 ;  /* 0x00000008ff137819 */ /* 0x000fe40000011613 */
[----:B------:R-:W-:Y:S02]  /*20ba0*/  LOP3.LUT R20, R24, 0xffff, RZ, 0xc0, !PT ;  /* 0x0000ffff18147812 */ /* 0x000fe400078ec0ff */
[----:B------:R-:W-:-:S02]  /*20bb0*/  LOP3.LUT R19, R19, 0xffff, RZ, 0xc0, !PT ;  /* 0x0000ffff13137812 */ /* 0x000fc400078ec0ff */
[----:B------:R-:W-:Y:S02]  /*20bc0*/  PRMT R20, R20, 0x3340, R22 ;  /* 0x0000334014147816 */ /* 0x000fe40000000016 */
[----:B------:R-:W-:Y:S01]  /*20bd0*/  PRMT R18, R18, 0x3340, R19 ;  /* 0x0000334012127816 */ /* 0x000fe20000000013 */
[----:B------:R-:W-:Y:S04]  /*20be0*/  STL [R1+0x10d8], R26 ;  /* 0x0010d81a01007387 */ /* 0x000fe80000100800 */
[----:B------:R-:W-:Y:S04]  /*20bf0*/  STL [R1+0xee4], R20 ;  /* 0x000ee41401007387 */ /* 0x000fe80000100800 */
[----:B------:R2:W-:Y:S02]  /*20c00*/  STL [R1+0xee8], R18 ;  /* 0x000ee81201007387 */ /* 0x0005e40000100800 */
[----:B--2---:R-:W-:-:S02]  /*20c10*/  LOP3.LUT R18, R51, 0xffff, RZ, 0xc0, !PT ;  /* 0x0000ffff33127812 */ /* 0x004fc400078ec0ff */
        /* <DEDUP_REMOVED lines=20> */
[----:B------:R2:W-:Y:S01]  /*20d60*/  STL [R1+0xedc], R18 ;  /* 0x000edc1201007387 */ /* 0x0005e20000100800 */
[----:B---3--:R-:W-:-:S03]  /*20d70*/  LOP3.LUT R19, R49, 0xffff, RZ, 0xc0, !PT ;  /* 0x0000ffff31137812 */ /* 0x008fc600078ec0ff */
[----:B------:R-:W3:Y:S01]  /*20d80*/  LDL.LU R49, [R1+0x490] ;  /* 0x0004900001317983 */ /* 0x000ee20000300800 */
[----:B--2---:R-:W-:Y:S02]  /*20d90*/  LOP3.LUT R18, R51, 0xffff, RZ, 0xc0, !PT ;  /* 0x0000ffff33127812 */ /* 0x004fe400078ec0ff */
[----:B------:R-:W-:Y:S02]  /*20da0*/  LOP3.LUT R173, R173, 0xffff, RZ, 0xc0, !PT ;  /* 0x0000ffffadad7812 */ /* 0x000fe400078ec0ff */
[----:B------:R-:W-:Y:S02]  /*20db0*/  LOP3.LUT R175, R175, 0xffff, RZ, 0xc0, !PT ;  /* 0x0000ffffafaf7812 */ /* 0x000fe400078ec0ff */
[--C-:B------:R-:W-:Y:S02]  /*20dc0*/  PRMT R24, R18, 0x3340, R173.reuse ;  /* 0x0000334012187816 */ /* 0x100fe400000000ad */
        /* <DEDUP_REMOVED lines=15> */
[----:B0-----:R-:W-:-:S02]  /*20ec0*/  LOP3.LUT R18, R9, 0xffff, RZ, 0xc0, !PT ;  /* 0x0000ffff09127812 */ /* 0x001fc400078ec0ff */
[----:B------:R-:W2:Y:S04]  /*20ed0*/  LDL.LU R9, [R1+0x12b0] ;  /* 0x0012b00001097983 */ /* 0x000ea80000300800 */
[----:B------:R-:W4:Y:S01]  /*20ee0*/  LDL.LU R51, [R1+0x630] ;  /* 0x0006300001337983 */ /* 0x000f220000300800 */
        /* <DEDUP_REMOVED lines=20> */
[----:B---3--:R-:W-:-:S02]  /*21030*/  LOP3.LUT R18, R49, 0xffff, RZ, 0xc0, !PT ;  /* 0x0000ffff31127812 */ /* 0x008fc400078ec0ff */
[----:B------:R-:W3:Y:S01]  /*21040*/  LDL.LU R49, [R1+0x634] ;  /* 0x0006340001317983 */ /* 0x000ee20000300800 */
[----:B------:R-:W-:Y:S02]  /*21050*/  LOP3.LUT R171, R171, 0xffff, RZ, 0xc0, !PT ;  /* 0x0000ffffabab7812 */ /* 0x000fe400078ec0ff */
[----:B----4-:R-:W-:Y:S02]  /*21060*/  LOP3.LUT R19, R51, 0xffff, RZ, 0xc0, !PT ;  /* 0x0000ffff33137812 */ /* 0x010fe400078ec0ff */
[--C-:B------:R-:W-:Y:S02]  /*21070*/  PRMT R24, R18, 0x3340, R171.reuse ;  /* 0x0000334012187816 */ /* 0x100fe400000000ab */
[----:B------:R-:W-:Y:S02]  /*21080*/  LOP3.LUT R22, R21, 0xffff, RZ, 0xc0, !PT ;  /* 0x0000ffff15167812 */ /* 0x000fe400078ec0ff */
[----:B------:R-:W-:Y:S01]  /*21090*/  SHF.R.U32.HI R20, RZ, 0x8, R18 ;  /* 0x00000008ff147819 */ /* 0x000fe20000011612 */
[----:B------:R0:W-:Y:S01]  /*210a0*/  STL [R1+0x110c], R24 ;  /* 0x00110c1801007387 */ /* 0x0001e20000100800 */
[----:B------:R-:W-:-:S02]  /*210b0*/  SHF.R.U32.HI R21, RZ, 0x8, R171 ;  /* 0x00000008ff157819 */ /* 0x000fc400000116ab */
[----:B------:R-:W-:Y:S02]  /*210c0*/  SHF.R.U32.HI R18, RZ, 0x8, R19 ;  /* 0x00000008ff127819 */ /* 0x000fe40000011613 */
[----:B------:R-:W-:Y:S02]  /*210d0*/  LOP3.LUT R20, R20, 0xffff, RZ, 0xc0, !PT ;  /* 0x0000ffff14147812 */ /* 0x000fe400078ec0ff */
[--C-:B0-----:R-:W-:Y:S02]  /*210e0*/  PRMT R24, R19, 0x3340, R22.reuse ;  /* 0x0000334013187816 */ /* 0x101fe40000000016 */
[----:B------:R-:W-:Y:S02]  /*210f0*/  SHF.R.U32.HI R19, RZ, 0x8, R22 ;  /* 0x00000008ff137819 */ /* 0x000fe40000011616 */
[----:B------:R-:W-:Y:S02]  /*21100*/  LOP3.LUT R21, R21, 0xffff, RZ, 0xc0, !PT ;  /* 0x0000ffff15157812 */ /* 0x000fe400078ec0ff */
[----:B------:R-:W-:-:S02]  /*21110*/  LOP3.LUT R18, R18, 0xffff, RZ, 0xc0, !PT ;  /* 0x0000ffff12127812 */ /* 0x000fc400078ec0ff */
[----:B------:R-:W-:Y:S02]  /*21120*/  LOP3.LUT R19, R19, 0xffff, RZ, 0xc0, !PT ;  /* 0x0000ffff13137812 */ /* 0x000fe400078ec0ff */
[----:B------:R-:W-:Y:S02]  /*21130*/  PRMT R20, R20, 0x3340, R21 ;  /* 0x0000334014147816 */ /* 0x000fe40000000015 */
[----:B------:R-:W-:Y:S01]  /*21140*/  PRMT R18, R18, 0x3340, R19 ;  /* 0x0000334012127816 */ /* 0x000fe20000000013 */
[----:B------:R-:W-:Y:S01]  /*21150*/  STL [R1+0x10bc], R24 ;  /* 0x0010bc1801007387 */ /* 0x000fe20000100800 */
[----:B------:R-:W-:-:S03]  /*21160*/  LOP3.LUT R23, R23, 0xffff, RZ, 0xc0, !PT ;  /* 0x0000ffff17177812 */ /* 0x000fc600078ec0ff */
[----:B------:R-:W-:Y:S04]  /*21170*/  STL [R1+0xf48], R20 ;  /* 0x000f481401007387 */ /* 0x000fe80000100800 */
[----:B------:R3:W-:Y:S01]  /*21180*/  STL [R1+0xec0], R18 ;  /* 0x000ec01201007387 */ /* 0x0007e20000100800 */
[----:B--2---:R-:W-:Y:S02]  /*21190*/  LOP3.LUT R19, R9, 0xffff, RZ, 0xc0, !PT ;  /* 0x0000ffff09137812 */ /* 0x004fe400078ec0ff */
[----:B------:R-:W-:Y:S01]  /*211a0*/  LOP3.LUT R48, R48, 0xffff, RZ, 0xc0, !PT ;  /* 0x0000ffff30307812 */ /* 0x000fe200078ec0ff */
[----:B------:R-:W2:Y:S01]  /*211b0*/  LDL.LU R9, [R1+0x12ac] ;  /* 0x0012ac0001097983 */ /* 0x000ea20000300800 */
[----:B------:R-:W-:-:S04]  /*211c0*/  SHF.R.U32.HI R21, RZ, 0x8, R23 ;  /* 0x00000008ff157819 */ /* 0x000fc80000011617 */
[----:B------:R-:W-:Y:S02]  /*211d0*/  LOP3.LUT R21, R21, 0xffff, RZ, 0xc0, !PT ;  /* 0x0000ffff15157812 */ /* 0x000fe400078ec0ff */
[----:B---3--:R-:W-:-:S04]  /*211e0*/  LOP3.LUT R18, R49, 0xffff, RZ, 0xc0, !PT ;  /* 0x0000ffff31127812 */ /* 0x008fc800078ec0ff */
[----:B------:R-:W-:Y:S02]  /*211f0*/  PRMT R22, R18, 0x3340, R23 ;  /* 0x0000334012167816 */ /* 0x000fe40000000017 */
        /* <DEDUP_REMOVED lines=13> */
[----:B0-----:R-:W-:-:S02]  /*212d0*/  LOP3.LUT R18, R4, 0xffff, RZ, 0xc0, !PT ;  /* 0x0000ffff04127812 */ /* 0x001fc400078ec0ff */
[----:B------:R-:W3:Y:S01]  /*212e0*/  LDL.LU R4, [R1+0x12a8] ;  /* 0x0012a80001047983 */ /* 0x000ee20000300800 */
[----:B------:R-:W-:Y:S02]  /*212f0*/  LOP3.LUT R50, R50, 0xffff, RZ, 0xc0, !PT ;  /* 0x0000ffff32327812 */ /* 0x000fe400078ec0ff */
[----:B------:R-:W-:Y:S02]  /*21300*/  LOP3.LUT R19, R13, 0xffff, RZ, 0xc0, !PT ;  /* 0x0000ffff0d137812 */ /* 0x000fe400078ec0ff */
[----:B------:R-:W-:Y:S01]  /*21310*/  PRMT R22, R18, 0x3340, R50 ;  /* 0x0000334012167816 */ /* 0x000fe20000000032 */
[----:B------:R-:W4:Y:S01]  /*21320*/  LDL.LU R13, [R1+0x12a4] ;  /* 0x0012a400010d7983 */ /* 0x000f220000300800 */
        /* <DEDUP_REMOVED lines=13> */
[----:B------:R-:W-:Y:S04]  /*21400*/  STL [R1+0x10e0], R22 ;  /* 0x0010e01601007387 */ /* 0x000fe80000100800 */
[----:B------:R-:W-:Y:S04]  /*21410*/  STL [R1+0xeac], R20 ;  /* 0x000eac1401007387 */ /* 0x000fe80000100800 */
[----:B------:R0:W-:Y:S02]  /*21420*/  STL [R1+0xf40], R18 ;  /* 0x000f401201007387 */ /* 0x0001e40000100800 */
[----:B0-----:R-:W-:Y:S01]  /*21430*/  LOP3.LUT R18, R16, 0xffff, RZ, 0xc0, !PT ;  /* 0x0000ffff10127812 */ /* 0x001fe200078ec0ff */
[----:B------:R-:W-:Y:S01]  /*21440*/  IMAD R45, R2, UR5, RZ ;  /* 0x00000005022d7c24 */ /* 0x000fe2000f8e02ff */
[----:B------:R-:W-:-:S03]  /*21450*/  ULDC UR5, c[0x0][0x248] ;  /* 0x0000920000057ab9 */ /* 0x000fc60000000800 */
[----:B------:R-:W-:Y:S01]  /*21460*/  VIADD R47, R45, UR8 ;  /* 0x000000082d2f7c36 */ /* 0x000fe20008000000 */
        /* <DEDUP_REMOVED lines=44> */
[----:B------:R-:W-:Y:S01]  /*21730*/  ULDC UR5, c[0x0][0x248] ;  /* 0x0000920000057ab9 */ /* 0x000fe20000000800 */
[----:B---3--:R-:W-:Y:S02]  /*21740*/  LOP3.LUT R19, R4, 0xffff, RZ, 0xc0, !PT ;  /* 0x0000ffff04137812 */ /* 0x008fe400078ec0ff */
[----:B------:R-:W3:Y:S04]  /*21750*/  LDL.LU R4, [R1+0x12a0] ;  /* 0x0012a00001047983 */ /* 0x000ee80000300800 */
[----:B------:R-:W3:Y:S04]  /*21760*/  LDL.LU R16, [R1+0x129c] ;  /* 0x00129c0001107983 */ /* 0x000ee80000300800 */
[----:B------:R-:W2:Y:S04]  /*21770*/  LDL.LU R51, [R1+0x63c] ;  /* 0x00063c0001337983 */ /* 0x000ea80000300800 */
[----:B------:R-:W4:Y:S01]  /*21780*/  LDL.LU R49, [R1+0x638] ;  /* 0x0006380001317983 */ /* 0x000f220000300800 */
        /* <DEDUP_REMOVED lines=51> */
[----:B------:R-:W-:Y:S01]  /*21ac0*/  LOP3.LUT R70, R70, 0xffff, RZ, 0xc0, !PT ;  /* 0x0000ffff46467812 */ /* 0x000fe200078ec0ff */
[----:B------:R-:W-:Y:S02]  /*21ad0*/  ULDC UR9, c[0x0][0x248] ;  /* 0x0000920000097ab9 */ /* 0x000fe40000000800 */
[----:B------:R-:W-:Y:S01]  /*21ae0*/  VIADD R197, R191, UR5 ;  /* 0x00000005bfc57c36 */ /* 0x000fe20008000000 */
[----:B------:R-:W-:-:S03]  /*21af0*/  ULDC UR5, c[0x0][0x248] ;  /* 0x0000920000057ab9 */ /* 0x000fc60000000800 */
[----:B------:R-:W-:Y:S01]  /*21b00*/  VIADD R199, R197, UR10 ;  /* 0x0000000ac5c77c36 */ /* 0x000fe20008000000 */
[----:B------:R-:W-:Y:S01]  /*21b10*/  PRMT R22, R18, 0x3340, R70 ;  /* 0x0000334012167816 */ /* 0x000fe20000000046 */
[----:B------:R-:W-:Y:S02]  /*21b20*/  ULDC UR10, c[0x0][0x248] ;  /* 0x00009200000a7ab9 */ /* 0x000fe40000000800 */
[----:B------:R-:W-:Y:S01]  /*21b30*/  VIADD R173, R199, UR11 ;  /* 0x0000000bc7ad7c36 */ /* 0x000fe20008000000 */
[----:B------:R-:W-:Y:S01]  /*21b40*/  LOP3.LUT R165, R165, 0xffff, RZ, 0xc0, !PT ;  /* 0x0000ffffa5a57812 */ /* 0x000fe200078ec0ff */
[----:B------:R0:W-:Y:S01]  /*21b50*/  STL [R1+0x10d0], R22 ;  /* 0x0010d01601007387 */ /* 0x0001e20000100800 */
[----:B------:R-:W-:Y:S01]  /*21b60*/  SHF.R.U32.HI R20, RZ, 0x8, R18 ;  /* 0x00000008ff147819 */ /* 0x000fe20000011612 */
[----:B------:R-:W-:Y:S01]  /*21b70*/  VIADD R198, R173, UR8 ;  /* 0x00000008adc67c36 */ /* 0x000fe20008000000 */
[----:B------:R-:W-:Y:S01]  /*21b80*/  ULDC UR8, c[0x0][0x248] ;  /* 0x0000920000087ab9 */ /* 0x000fe20000000800 */
[----:B------:R-:W-:Y:S01]  /*21b90*/  SHF.R.U32.HI R21, RZ, 0x8, R70 ;  /* 0x00000008ff157819 */ /* 0x000fe20000011646 */
[----:B------:R-:W-:Y:S01]  /*21ba0*/  ULDC UR11, c[0x0][0x248] ;  /* 0x00009200000b7ab9 */ /* 0x000fe20000000800 */
[----:B------:R-:W-:Y:S01]  /*21bb0*/  VIADD R200, R198, UR5 ;  /* 0x00000005c6c87c36 */ /* 0x000fe20008000000 */
[----:B------:R-:W-:-:S03]  /*21bc0*/  ULDC UR5, c[0x0][0x248] ;  /* 0x0000920000057ab9 */ /* 0x000fc60000000800 */
[----:B------:R-:W-:Y:S01]  /*21bd0*/  VIADD R201, R200, UR5 ;  /* 0x00000005c8c97c36 */ /* 0x000fe20008000000 */
[----:B------:R-:W-:-:S03]  /*21be0*/  ULDC UR5, c[0x0][0x248] ;  /* 0x0000920000057ab9 */ /* 0x000fc60000000800 */
[----:B------:R-:W-:Y:S01]  /*21bf0*/  VIADD R175, R201, UR8 ;  /* 0x00000008c9af7c36 */ /* 0x000fe20008000000 */
[----:B------:R-:W-:Y:S01]  /*21c00*/  SHF.R.U32.HI R18, RZ, 0x8, R19 ;  /* 0x00000008ff127819 */ /* 0x000fe20000011613 */
[----:B------:R-:W-:Y:S02]  /*21c10*/  ULDC UR8, c[0x0][0x248] ;  /* 0x0000920000087ab9 */ /* 0x000fe40000000800 */
[----:B------:R-:W-:Y:S01]  /*21c20*/  VIADD R196, R175, UR9 ;  /* 0x00000009afc47c36 */ /* 0x000fe20008000000 */
[--C-:B0-----:R-:W-:Y:S01]  /*21c30*/  PRMT R22, R19, 0x3340, R165.reuse ;  /* 0x0000334013167816 */ /* 0x101fe200000000a5 */
[----:B------:R-:W-:Y:S01]  /*21c40*/  ULDC UR9, c[0x0][0x248] ;  /* 0x0000920000097ab9 */ /* 0x000fe20000000800 */
[----:B------:R-:W-:Y:S01]  /*21c50*/  SHF.R.U32.HI R19, RZ, 0x8, R165 ;  /* 0x00000008ff137819 */ /* 0x000fe200000116a5 */
[----:B------:R-:W-:Y:S01]  /*21c60*/  VIADD R208, R196, UR5 ;  /* 0x00000005c4d07c36 */ /* 0x000fe20008000000 */
[----:B------:R-:W-:Y:S02]  /*21c70*/  LOP3.LUT R20, R20, 0xffff, RZ, 0xc0, !PT ;  /* 0x0000ffff14147812 */ /* 0x000fe400078ec0ff */
[----:B------:R-:W-:Y:S01]  /*21c80*/  LOP3.LUT R21, R21, 0xffff, RZ, 0xc0, !PT ;  /* 0x0000ffff15157812 */ /* 0x000fe200078ec0ff */
[----:B------:R-:W-:Y:S01]  /*21c90*/  VIADD R205, R208, UR10 ;  /* 0x0000000ad0cd7c36 */ /* 0x000fe20008000000 */
[----:B------:R-:W-:Y:S01]  /*21ca0*/  LOP3.LUT R18, R18, 0xffff, RZ, 0xc0, !PT ;  /* 0x0000ffff12127812 */ /* 0x000fe200078ec0ff */
[----:B------:R-:W-:Y:S01]  /*21cb0*/  STL [R1+0x10b0], R22 ;  /* 0x0010b01601007387 */ /* 0x000fe20000100800 */
[----:B------:R-:W-:Y:S01]  /*21cc0*/  LOP3.LUT R19, R19, 0xffff, RZ, 0xc0, !PT ;  /* 0x0000ffff13137812 */ /* 0x000fe200078ec0ff */
[----:B------:R-:W-:Y:S01]  /*21cd0*/  ULDC UR5, c[0x0][0x248] ;  /* 0x0000920000057ab9 */ /* 0x000fe20000000800 */
[----:B------:R-:W-:Y:S01]  /*21ce0*/  PRMT R20, R20, 0x3340, R21 ;  /* 0x0000334014147816 */ /* 0x000fe20000000015 */
[----:B------:R-:W-:Y:S01]  /*21cf0*/  VIADD R203, R205, UR11 ;  /* 0x0000000bcdcb7c36 */ /* 0x000fe20008000000 */
[----:B------:R-:W-:Y:S01]  /*21d00*/  PRMT R18, R18, 0x3340, R19 ;  /* 0x0000334012127816 */ /* 0x000fe20000000013 */
[----:B------:R-:W-:Y:S01]  /*21d10*/  ULDC UR10, c[0x0][0x248] ;  /* 0x00009200000a7ab9 */ /* 0x000fe20000000800 */
[----:B------:R-:W-:Y:S01]  /*21d20*/  LOP3.LUT R153, R153, 0xffff, RZ, 0xc0, !PT ;  /* 0x0000ffff99997812 */ /* 0x000fe200078ec0ff */
[----:B------:R-:W-:Y:S01]  /*21d30*/  STL [R1+0xf34], R20 ;  /* 0x000f341401007387 */ /* 0x000fe20000100800 */
[----:B------:R-:W-:Y:S01]  /*21d40*/  VIADD R211, R203, UR8 ;  /* 0x00000008cbd37c36 */ /* 0x000fe20008000000 */
[----:B------:R-:W-:Y:S01]  /*21d50*/  LOP3.LUT R155, R155, 0xffff, RZ, 0xc0, !PT ;  /* 0x0000ffff9b9b7812 */ /* 0x000fe200078ec0ff */
[----:B------:R-:W-:Y:S01]  /*21d60*/  ULDC UR8, c[0x0][0x248] ;  /* 0x0000920000087ab9 */ /* 0x000fe20000000800 */
[----:B------:R2:W-:Y:S01]  /*21d70*/  STL [R1+0xef4], R18 ;  /* 0x000ef41201007387 */ /* 0x0005e20000100800 */
[----:B------:R-:W-:Y:S01]  /*21d80*/  VIADD R212, R211, UR5 ;  /* 0x00000005d3d47c36 */ /* 0x000fe20008000000 */
[----:B------:R-:W-:Y:S01]  /*21d90*/  ULDC UR5, c[0x0][0x248] ;  /* 0x0000920000057ab9 */ /* 0x000fe20000000800 */
[----:B------:R-:W-:-:S02]  /*21da0*/  ULDC UR11, c[0x0][0x248] ;  /* 0x00009200000b7ab9 */ /* 0x000fc40000000800 */
[----:B------:R-:W-:Y:S01]  /*21db0*/  VIADD R207, R212, UR5 ;  /* 0x00000005d4cf7c36 */ /* 0x000fe20008000000 */
[----:B------:R-:W-:Y:S01]  /*21dc0*/  SHF.R.U32.HI R21, RZ, 0x8, R153 ;  /* 0x00000008ff157819 */ /* 0x000fe20000011699 */
[----:B------:R-:W-:Y:S02]  /*21dd0*/  ULDC UR5, c[0x0][0x248] ;  /* 0x0000920000057ab9 */ /* 0x000fe40000000800 */
[----:B------:R-:W-:Y:S01]  /*21de0*/  VIADD R204, R207, UR8 ;  /* 0x00000008cfcc7c36 */ /* 0x000fe20008000000 */
[----:B------:R-:W-:Y:S01]  /*21df0*/  LOP3.LUT R21, R21, 0xffff, RZ, 0xc0, !PT ;  /* 0x0000ffff15157812 */ /* 0x000fe200078ec0ff */
[----:B------:R-:W-:Y:S02]  /*21e00*/  ULDC UR8, c[0x0][0x248] ;  /* 0x0000920000087ab9 */ /* 0x000fe40000000800 */
        /* <DEDUP_REMOVED lines=30> */
[----:B--2---:R-:W-:-:S04]  /*21ff0*/  LOP3.LUT R18, R51, 0xffff, RZ, 0xc0, !PT ;  /* 0x0000ffff33127812 */ /* 0x004fc800078ec0ff */
[----:B------:R-:W-:Y:S02]  /*22000*/  PRMT R22, R18, 0x3340, R153 ;  /* 0x0000334012167816 */ /* 0x000fe40000000099 */
[----:B----4-:R-:W-:Y:S02]  /*22010*/  LOP3.LUT R19, R49, 0xffff, RZ, 0xc0, !PT ;  /* 0x0000ffff31137812 */ /* 0x010fe400078ec0ff */
[----:B------:R-:W-:Y:S01]  /*22020*/  SHF.R.U32.HI R20, RZ, 0x8, R18 ;  /* 0x00000008ff147819 */ /* 0x000fe20000011612 */
[----:B------:R0:W-:Y:S01]  /*22030*/  STL [R1+0x10a4], R22 ;  /* 0x0010a41601007387 */ /* 0x0001e20000100800 */
[----:B------:R-:W-:Y:S02]  /*22040*/  SHF.R.U32.HI R18, RZ, 0x8, R19 ;  /* 0x00000008ff127819 */ /* 0x000fe40000011613 */
[----:B------:R-:W-:Y:S02]  /*22050*/  LOP3.LUT R20, R20, 0xffff, RZ, 0xc0, !PT ;  /* 0x0000ffff14147812 */ /* 0x000fe400078ec0ff */
[----:B------:R-:W-:-:S02]  /*22060*/  LOP3.LUT R18, R18, 0xffff, RZ, 0xc0, !PT ;  /* 0x0000ffff12127812 */ /* 0x000fc400078ec0ff */
[--C-:B0-----:R-:W-:Y:S02]  /*22070*/  PRMT R22, R19, 0x3340, R155.reuse ;  /* 0x0000334013167816 */ /* 0x101fe4000000009b */
[----:B------:R-:W-:-:S04]  /*22080*/  SHF.R.U32.HI R19, RZ, 0x8, R155 ;  /* 0x00000008ff137819 */ /* 0x000fc8000001169b */
[----:B------:R-:W-:Y:S02]  /*22090*/  LOP3.LUT R19, R19, 0xffff, RZ, 0xc0, !PT ;  /* 0x0000ffff13137812 */ /* 0x000fe400078ec0ff */
[----:B------:R-:W-:Y:S02]  /*220a0*/  PRMT R20, R20, 0x3340, R21 ;  /* 0x0000334014147816 */ /* 0x000fe40000000015 */
[----:B------:R-:W-:Y:S01]  /*220b0*/  PRMT R18, R18, 0x3340, R19 ;  /* 0x0000334012127816 */ /* 0x000fe20000000013 */
[----:B------:R-:W-:Y:S01]  /*220c0*/  STL [R1+0x10a0], R22 ;  /* 0x0010a01601007387 */ /* 0x000fe20000100800 */
[----:B------:R-:W-:-:S03]  /*220d0*/  LOP3.LUT R19, R15, 0xffff, RZ, 0xc0, !PT ;  /* 0x0000ffff0f137812 */ /* 0x000fc600078ec0ff */
[----:B------:R0:W-:Y:S04]  /*220e0*/  STL [R1+0xeb0], R20 ;  /* 0x000eb01401007387 */ /* 0x0001e80000100800 */
[----:B------:R1:W-:Y:S04]  /*220f0*/  STL [R1+0xeb4], R18 ;  /* 0x000eb41201007387 */ /* 0x0003e80000100800 */
[----:B------:R-:W2:Y:S01]  /*22100*/  LDL.LU R15, [R1+0x1298] ;  /* 0x00129800010f7983 */ /* 0x000ea20000300800 */
        /* <DEDUP_REMOVED lines=33> */
[----:B0-----:R-:W-:Y:S01]  /*22320*/  LOP3.LUT R20, R3, 0xffff, RZ, 0xc0, !PT ;  /* 0x0000ffff03147812 */ /* 0x001fe200078ec0ff */
[----:B------:R-:W-:Y:S01]  /*22330*/  ULDC UR8, c[0x0][0x248] ;  /* 0x0000920000087ab9 */ /* 0x000fe20000000800 */
        /* <DEDUP_REMOVED lines=17> */
[----:B-1----:R-:W-:Y:S01]  /*22450*/  VIADD R18, R21, UR9 ;  /* 0x0000000915127c36 */ /* 0x002fe20008000000 */
[----:B------:R-:W-:Y:S01]  /*22460*/  LOP3.LUT R52, R52, 0xffff, RZ, 0xc0, !PT ;  /* 0x0000ffff34347812 */ /* 0x000fe200078ec0ff */
[----:B------:R-:W-:Y:S02]  /*22470*/  ULDC UR9, c[0x0][0x248] ;  /* 0x0000920000097ab9 */ /* 0x000fe40000000800 */
[----:B------:R-:W-:Y:S01]  /*22480*/  VIADD R250, R18, UR5 ;  /* 0x0000000512fa7c36 */ /* 0x000fe20008000000 */
[----:B------:R-:W-:-:S03]  /*22490*/  ULDC UR5, c[0x0][0x248] ;  /* 0x0000920000057ab9 */ /* 0x000fc60000000800 */
[----:B------:R-:W-:Y:S01]  /*224a0*/  VIADD R246, R250, UR10 ;  /* 0x0000000afaf67c36 */ /* 0x000fe20008000000 */
[--C-:B------:R-:W-:Y:S01]  /*224b0*/  PRMT R32, R19, 0x3340, R52.reuse ;  /* 0x0000334013207816 */ /* 0x100fe20000000034 */
[----:B------:R-:W-:Y:S02]  /*224c0*/  ULDC UR10, c[0x0][0x248] ;  /* 0x00009200000a7ab9 */ /* 0x000fe40000000800 */
[----:B------:R-:W-:Y:S01]  /*224d0*/  VIADD R242, R246, UR11 ;  /* 0x0000000bf6f27c36 */ /* 0x000fe20008000000 */
[----:B------:R-:W-:Y:S01]  /*224e0*/  LOP3.LUT R54, R54, 0xffff, RZ, 0xc0, !PT ;  /* 0x0000ffff36367812 */ /* 0x000fe200078ec0ff */
[----:B------:R0:W-:Y:S01]  /*224f0*/  STL [R1+0x1094], R32 ;  /* 0x0010942001007387 */ /* 0x0001e20000100800 */
[----:B------:R-:W-:Y:S01]  /*22500*/  SHF.R.U32.HI R24, RZ, 0x8, R19 ;  /* 0x00000008ff187819 */ /* 0x000fe20000011613 */
[----:B------:R-:W-:Y:S01]  /*22510*/  VIADD R238, R242, UR8 ;  /* 0x00000008f2ee7c36 */ /* 0x000fe20008000000 */
[----:B------:R-:W-:Y:S01]  /*22520*/  SHF.R.U32.HI R28, RZ, 0x8, R52 ;  /* 0x00000008ff1c7819 */ /* 0x000fe20000011634 */
[----:B------:R-:W-:Y:S01]  /*22530*/  ULDC UR8, c[0x0][0x248] ;  /* 0x0000920000087ab9 */ /* 0x000fe20000000800 */
[----:B------:R-:W-:Y:S01]  /*22540*/  LOP3.LUT R167, R167, 0xffff, RZ, 0xc0, !PT ;  /* 0x0000ffffa7a77812 */ /* 0x000fe200078ec0ff */
[----:B------:R-:W-:Y:S01]  /*22550*/  VIADD R234, R238, UR5 ;  /* 0x00000005eeea7c36 */ /* 0x000fe20008000000 */
[----:B------:R-:W-:Y:S01]  /*22560*/  ULDC UR5, c[0x0][0x248] ;  /* 0x0000920000057ab9 */ /* 0x000fe20000000800 */
[----:B------:R-:W-:Y:S01]  /*22570*/  SHF.R.U32.HI R19, RZ, 0x8, R20 ;  /* 0x00000008ff137819 */ /* 0x000fe20000011614 */
[----:B------:R-:W-:Y:S01]  /*22580*/  ULDC UR11, c[0x0][0x248] ;  /* 0x00009200000b7ab9 */ /* 0x000fe20000000800 */
[----:B------:R-:W-:Y:S01]  /*22590*/  VIADD R230, R234, UR5 ;  /* 0x00000005eae67c36 */ /* 0x000fe20008000000 */
[--C-:B0-----:R-:W-:Y:S01]  /*225a0*/  PRMT R32, R20, 0x3340, R54.reuse ;  /* 0x0000334014207816 */ /* 0x101fe20000000036 */
[----:B------:R-:W-:Y:S01]  /*225b0*/  ULDC UR5, c[0x0][0x248] ;  /* 0x0000920000057ab9 */ /* 0x000fe20000000800 */
[----:B------:R-:W-:Y:S01]  /*225c0*/  SHF.R.U32.HI R20, RZ, 0x8, R54 ;  /* 0x00000008ff147819 */ /* 0x000fe20000011636 */
[----:B------:R-:W-:Y:S01]  /*225d0*/  VIADD R226, R230, UR8 ;  /* 0x00000008e6e27c36 */ /* 0x000fe20008000000 */
[----:B------:R-:W-:-:S02]  /*225e0*/  LOP3.LUT R24, R24, 0xffff, RZ, 0xc0, !PT ;  /* 0x0000ffff18187812 */ /* 0x000fc400078ec0ff */
        /* <DEDUP_REMOVED lines=17> */
[----:B------:R-:W-:Y:S01]  /*22700*/  SHF.R.U32.HI R28, RZ, 0x8, R167 ;  /* 0x00000008ff1c7819 */ /* 0x000fe200000116a7 */
[----:B------:R-:W-:Y:S01]  /*22710*/  ULDC UR10, c[0x0][0x248] ;  /* 0x00009200000a7ab9 */ /* 0x000fe20000000800 */
[----:B------:R-:W-:-:S02]  /*22720*/  LOP3.LUT R161, R161, 0xffff, RZ, 0xc0, !PT ;  /* 0x0000ffffa1a17812 */ /* 0x000fc400078ec0ff */
[----:B0-----:R-:W-:Y:S01]  /*22730*/  LOP3.LUT R19, R9, 0xffff, RZ, 0xc0, !PT ;  /* 0x0000ffff09137812 */ /* 0x001fe200078ec0ff */
[----:B------:R-:W-:Y:S01]  /*22740*/  VIADD R206, R210, UR8 ;  /* 0x00000008d2ce7c36 */ /* 0x000fe20008000000 */
[----:B------:R-:W4:Y:S01]  /*22750*/  LDL.LU R9, [R1+0x1290] ;  /* 0x0012900001097983 */ /* 0x000f220000300800 */
[----:B------:R-:W-:Y:S01]  /*22760*/  LOP3.LUT R28, R28, 0xffff, RZ, 0xc0, !PT ;  /* 0x0000ffff1c1c7812 */ /* 0x000fe200078ec0ff */
[----:B------:R-:W-:Y:S01]  /*22770*/  ULDC UR8, c[0x0][0x248] ;  /* 0x0000920000087ab9 */ /* 0x000fe20000000800 */
[----:B------:R-:W-:Y:S01]  /*22780*/  PRMT R32, R19, 0x3340, R167 ;  /* 0x0000334013207816 */ /* 0x000fe200000000a7 */
[----:B------:R-:W4:Y:S01]  /*22790*/  LDL.LU R14, [R1+0x128c] ;  /* 0x00128c00010e7983 */ /* 0x000f220000300800 */
[----:B------:R-:W-:Y:S01]  /*227a0*/  SHF.R.U32.HI R24, RZ, 0x8, R19 ;  /* 0x00000008ff187819 */ /* 0x000fe20000011613 */
[----:B------:R-:W-:Y:S01]  /*227b0*/  VIADD R202, R206, UR5 ;  /* 0x00000005ceca7c36 */ /* 0x000fe20008000000 */
[----:B------:R-:W-:Y:S01]  /*227c0*/  SHF.R.U32.HI R19, RZ, 0x8, R20 ;  /* 0x00000008ff137819 */ /* 0x000fe20000011614 */
[----:B------:R0:W-:Y:S01]  /*227d0*/  STL [R1+0x1090], R32 ;  /* 0x0010902001007387 */ /* 0x0001e20000100800 */
[----:B------:R-:W-:Y:S01]  /*227e0*/  ULDC UR5, c[0x0][0x248] ;  /* 0x0000920000057ab9 */ /* 0x000fe20000000800 */
[----:B------:R-:W-:Y:S01]  /*227f0*/  LOP3.LUT R24, R24, 0xffff, RZ, 0xc0, !PT ;  /* 0x0000ffff18187812 */ /* 0x000fe200078ec0ff */
[----:B------:R-:W-:Y:S01]  /*22800*/  VIADD R44, R202, UR5 ;  /* 0x00000005ca2c7c36 */ /* 0x000fe20008000000 */
[----:B------:R-:W-:Y:S01]  /*22810*/  LOP3.LUT R19, R19, 0xffff, RZ, 0xc0, !PT ;  /* 0x0000ffff13137812 */ /* 0x000fe200078ec0ff */
[----:B------:R-:W-:Y:S01]  /*22820*/  ULDC UR5, c[0x0][0x248] ;  /* 0x0000920000057ab9 */ /* 0x000fe20000000800 */
[----:B------:R-:W-:Y:S01]  /*22830*/  LOP3.LUT R163, R163, 0xffff, RZ, 0xc0, !PT ;  /* 0x0000ffffa3a37812 */ /* 0x000fe200078ec0ff */
[----:B------:R-:W-:Y:S01]  /*22840*/  ULDC UR11, c[0x0][0x248] ;  /* 0x00009200000b7ab9 */ /* 0x000fe20000000800 */
[----:B0-----:R-:W-:-:S02]  /*22850*/  PRMT R32, R20, 0x3340, R64 ;  /* 0x0000334014207816 */ /* 0x001fc40000000040 */
[----:B------:R-:W-:-:S04]  /*22860*/  SHF.R.U32.HI R20, RZ, 0x8, R64 ;  /* 0x00000008ff147819 */ /* 0x000fc80000011640 */
[----:B------:R-:W-:Y:S01]  /*22870*/  LOP3.LUT R20, R20, 0xffff, RZ, 0xc0, !PT ;  /* 0x0000ffff14147812 */ /* 0x000fe200078ec0ff */
[----:B------:R-:W-:Y:S01]  /*22880*/  VIADD R40, R44, UR8 ;  /* 0x000000082c287c36 */ /* 0x000fe20008000000 */
[----:B------:R-:W-:Y:S01]  /*22890*/  PRMT R24, R24, 0x3340, R28 ;  /* 0x0000334018187816 */ /* 0x000fe2000000001c */
[----:B------:R0:W-:Y:S01]  /*228a0*/  STL [R1+0x1088], R32 ;  /* 0x0010882001007387 */ /* 0x0001e20000100800 */
[----:B------:R-:W-:Y:S01]  /*228b0*/  PRMT R19, R19, 0x3340, R20 ;  /* 0x0000334013137816 */ /* 0x000fe20000000014 */
[----:B------:R-:W-:Y:S01]  /*228c0*/  VIADD R36, R40, UR9 ;  /* 0x0000000928247c36 */ /* 0x000fe20008000000 */
[----:B------:R-:W-:Y:S01]  /*228d0*/  SHF.R.U32.HI R48, RZ, 0x8, R163 ;  /* 0x00000008ff307819 */ /* 0x000fe200000116a3 */
[----:B------:R-:W-:Y:S01]  /*228e0*/  STL [R1+0xecc], R24 ;  /* 0x000ecc1801007387 */ /* 0x000fe20000100800 */
[----:B------:R-:W-:Y:S01]  /*228f0*/  LOP3.LUT R20, R13, 0xffff, RZ, 0xc0, !PT ;  /* 0x0000ffff0d147812 */ /* 0x000fe200078ec0ff */
[----:B------:R-:W-:Y:S01]  /*22900*/  ULDC UR8, c[0x0][0x248] ;  /* 0x0000920000087ab9 */ /* 0x000fe20000000800 */
[----:B------:R-:W-:Y:S01]  /*22910*/  ULDC UR9, c[0x0][0x248] ;  /* 0x0000920000097ab9 */ /* 0x000fe20000000800 */
[----:B------:R3:W-:Y:S01]  /*22920*/  STL [R1+0xed0], R19 ;  /* 0x000ed01301007387 */ /* 0x0007e20000100800 */
[----:B0-----:R-:W-:Y:S01]  /*22930*/  VIADD R32, R36, UR5 ;  /* 0x0000000524207c36 */ /* 0x001fe20008000000 */
[----:B------:R-:W-:Y:S01]  /*22940*/  LOP3.LUT R48, R48, 0xffff, RZ, 0xc0, !PT ;  /* 0x0000ffff30307812 */ /* 0x000fe200078ec0ff */
[----:B------:R-:W-:Y:S01]  /*22950*/  ULDC UR5, c[0x0][0x248] ;  /* 0x0000920000057ab9 */ /* 0x000fe20000000800 */
[----:B---3--:R-:W-:Y:S01]  /*22960*/  LOP3.LUT R19, R4, 0xffff, RZ, 0xc0, !PT ;  /* 0x0000ffff04137812 */ /* 0x008fe200078ec0ff */
[----:B------:R-:W-:Y:S01]  /*22970*/  VIADD R28, R32, UR10 ;  /* 0x0000000a201c7c36 */ /* 0x000fe20008000000 */
[----:B------:R-:W3:Y:S01]  /*22980*/  LDL.LU R4, [R1+0x1288] ;  /* 0x0012880001047983 */ /* 0x000ee20000300800 */
[----:B------:R-:W-:Y:S01]  /*22990*/  ULDC UR10, c[0x0][0x248] ;  /* 0x00009200000a7ab9 */ /* 0x000fe20000000800 */
[----:B------:R-:W-:-:S02]  /*229a0*/  PRMT R24, R19, 0x3340, R161 ;  /* 0x0000334013187816 */ /* 0x000fc400000000a1 */
[----:B------:R-:W-:Y:S01]  /*229b0*/  SHF.R.U32.HI R49, RZ, 0x8, R19 ;  /* 0x00000008ff317819 */ /* 0x000fe20000011613 */
[----:B------:R-:W3:Y:S01]  /*229c0*/  LDL.LU R13, [R1+0x1284] ;  /* 0x00128400010d7983 */ /* 0x000ee20000300800 */
[----:B------:R-:W-:Y:S02]  /*229d0*/  SHF.R.U32.HI R19, RZ, 0x8, R20 ;  /* 0x00000008ff137819 */ /* 0x000fe40000011614 */
[----:B------:R-:W-:Y:S01]  /*229e0*/  PRMT R20, R20, 0x3340, R163 ;  /* 0x0000334014147816 */ /* 0x000fe200000000a3 */
[----:B------:R0:W-:Y:S01]  /*229f0*/  STL [R1+0x1080], R24 ;  /* 0x0010801801007387 */ /* 0x0001e20000100800 */
[----:B------:R-:W-:-:S03]  /*22a00*/  LOP3.LUT R19, R19, 0xffff, RZ, 0xc0, !PT ;  /* 0x0000ffff13137812 */ /* 0x000fc600078ec0ff */
[----:B------:R1:W-:Y:S01]  /*22a10*/  STL [R1+0x107c], R20 ;  /* 0x00107c1401007387 */ /* 0x0003e20000100800 */
[----:B0-----:R-:W-:Y:S01]  /*22a20*/  VIADD R24, R28, UR11 ;  /* 0x0000000b1c187c36 */ /* 0x001fe20008000000 */
[----:B------:R-:W-:Y:S01]  /*22a30*/  PRMT R48, R19, 0x3340, R48 ;  /* 0x0000334013307816 */ /* 0x000fe20000000030 */
[----:B------:R-:W-:Y:S02]  /*22a40*/  ULDC UR11, c[0x0][0x248] ;  /* 0x00009200000b7ab9 */ /* 0x000fe40000000800 */
[----:B-1----:R-:W-:Y:S01]  /*22a50*/  VIADD R20, R24, UR8 ;  /* 0x0000000818147c36 */ /* 0x002fe20008000000 */
        /* <DEDUP_REMOVED lines=26> */
[----:B------:R-:W-:Y:S01]  /*22c00*/  LOP3.LUT R50, R50, 0xffff, RZ, 0xc0, !PT ;  /* 0x0000ffff32327812 */ /* 0x000fe200078ec0ff */
[----:B------:R-:W-:Y:S02]  /*22c10*/  ULDC UR9, c[0x0][0x248] ;  /* 0x0000920000097ab9 */ /* 0x000fe40000000800 */
[----:B------:R-:W-:Y:S01]  /*22c20*/  VIADD R120, R121, UR5 ;  /* 0x0000000579787c36 */ /* 0x000fe20008000000 */
[----:B------:R-:W-:Y:S01]  /*22c30*/  PRMT R49, R49, 0x3340, R50 ;  /* 0x0000334031317816 */ /* 0x000fe20000000032 */
[----:B------:R-:W-:-:S02]  /*22c40*/  ULDC UR5, c[0x0][0x248] ;  /* 0x0000920000057ab9 */ /* 0x000fc40000000800 */
[----:B------:R-:W-:Y:S01]  /*22c50*/  VIADD R119, R120, UR10 ;  /* 0x0000000a78777c36 */ /* 0x000fe20008000000 */
[----:B------:R-:W-:Y:S01]  /*22c60*/  LOP3.LUT R157, R157, 0xffff, RZ, 0xc0, !PT ;  /* 0x0000ffff9d9d7812 */ /* 0x000fe200078ec0ff */
[----:B------:R-:W-:Y:S01]  /*22c70*/  STL [R1+0xec4], R49 ;  /* 0x000ec43101007387 */ /* 0x000fe20000100800 */
[----:B------:R-:W-:Y:S01]  /*22c80*/  LOP3.LUT R159, R159, 0xffff, RZ, 0xc0, !PT ;  /* 0x0000ffff9f9f7812 */ /* 0x000fe200078ec0ff */
[----:B------:R-:W-:Y:S01]  /*22c90*/  VIADD R118, R119, UR11 ;  /* 0x0000000b77767c36 */ /* 0x000fe20008000000 */
[----:B------:R-:W-:Y:S01]  /*22ca0*/  SHF.R.U32.HI R50, RZ, 0x8, R157 ;  /* 0x00000008ff327819 */ /* 0x000fe2000001169d */
[----:B------:R2:W-:Y:S01]  /*22cb0*/  STL [R1+0xec8], R48 ;  /* 0x000ec83001007387 */ /* 0x0005e20000100800 */
[----:B------:R-:W-:Y:S01]  /*22cc0*/  ULDC UR10, c[0x0][0x248] ;  /* 0x00009200000a7ab9 */ /* 0x000fe20000000800 */
[----:B------:R-:W-:Y:S01]  /*22cd0*/  VIADD R117, R118, UR8 ;  /* 0x0000000876757c36 */ /* 0x000fe20008000000 */
[----:B------:R-:W-:Y:S01]  /*22ce0*/  ULDC UR8, c[0x0][0x248] ;  /* 0x0000920000087ab9 */ /* 0x000fe20000000800 */
[----:B------:R-:W-:Y:S01]  /*22cf0*/  LOP3.LUT R56, R56, 0xffff, RZ, 0xc0, !PT ;  /* 0x0000ffff38387812 */ /* 0x000fe200078ec0ff */
[----:B------:R-:W-:Y:S01]  /*22d00*/  ULDC UR11, c[0x0][0x248] ;  /* 0x00009200000b7ab9 */ /* 0x000fe20000000800 */
[----:B------:R-:W-:Y:S01]  /*22d10*/  VIADD R116, R117, UR5 ;  /* 0x0000000575747c36 */ /* 0x000fe20008000000 */
[----:B------:R-:W-:Y:S01]  /*22d20*/  ULDC UR5, c[0x0][0x248] ;  /* 0x0000920000057ab9 */ /* 0x000fe20000000800 */
[----:B--2---:R-:W-:-:S02]  /*22d30*/  LOP3.LUT R48, R15, 0xffff, RZ, 0xc0, !PT ;  /* 0x0000ffff0f307812 */ /* 0x004fc400078ec0ff */
[----:B------:R-:W-:Y:S01]  /*22d40*/  VIADD R115, R116, UR5 ;  /* 0x0000000574737c36 */ /* 0x000fe20008000000 */
[----:B------:R-:W-:Y:S01]  /*22d50*/  LOP3.LUT R49, R16, 0xffff, RZ, 0xc0, !PT ;  /* 0x0000ffff10317812 */ /* 0x000fe200078ec0ff */
[----:B------:R-:W2:Y:S01]  /*22d60*/  LDL.LU R15, [R1+0x1280] ;  /* 0x00128000010f7983 */ /* 0x000ea20000300800 */
[----:B------:R-:W-:Y:S01]  /*22d70*/  PRMT R51, R48, 0x3340, R157 ;  /* 0x0000334030337816 */ /* 0x000fe2000000009d */
[----:B------:R-:W-:Y:S01]  /*22d80*/  VIADD R114, R115, UR8 ;  /* 0x0000000873727c36 */ /* 0x000fe20008000000 */
[----:B------:R-:W-:Y:S01]  /*22d90*/  SHF.R.U32.HI R167, RZ, 0x8, R48 ;  /* 0x00000008ffa77819 */ /* 0x000fe20000011630 */
[----:B------:R-:W2:Y:S01]  /*22da0*/  LDL.LU R16, [R1+0x127c] ;  /* 0x00127c0001107983 */ /* 0x000ea20000300800 */
[----:B------:R-:W-:Y:S01]  /*22db0*/  SHF.R.U32.HI R48, RZ, 0x8, R49 ;  /* 0x00000008ff307819 */ /* 0x000fe20000011631 */
[----:B------:R-:W-:Y:S01]  /*22dc0*/  VIADD R113, R114, UR9 ;  /* 0x0000000972717c36 */ /* 0x000fe20008000000 */
[----:B------:R-:W-:Y:S01]  /*22dd0*/  ULDC UR5, c[0x0][0x248] ;  /* 0x0000920000057ab9 */ /* 0x000fe20000000800 */
[----:B------:R0:W-:Y:S01]  /*22de0*/  STL [R1+0x106c], R51 ;  /* 0x00106c3301007387 */ /* 0x0001e20000100800 */
[----:B------:R-:W-:Y:S01]  /*22df0*/  LOP3.LUT R48, R48, 0xffff, RZ, 0xc0, !PT ;  /* 0x0000ffff30307812 */ /* 0x000fe200078ec0ff */
[----:B------:R-:W-:Y:S01]  /*22e00*/  VIADD R112, R113, UR5 ;  /* 0x0000000571707c36 */ /* 0x000fe20008000000 */
[----:B------:R-:W-:Y:S01]  /*22e10*/  LOP3.LUT R167, R167, 0xffff, RZ, 0xc0, !PT ;  /* 0x0000ffffa7a77812 */ /* 0x000fe200078ec0ff */
[----:B------:R-:W-:Y:S01]  /*22e20*/  ULDC UR8, c[0x0][0x248] ;  /* 0x0000920000087ab9 */ /* 0x000fe20000000800 */
[----:B------:R-:W-:Y:S01]  /*22e30*/  LOP3.LUT R50, R50, 0xffff, RZ, 0xc0, !PT ;  /* 0x0000ffff32327812 */ /* 0x000fe200078ec0ff */
[----:B------:R-:W-:Y:S01]  /*22e40*/  ULDC UR9, c[0x0][0x248] ;  /* 0x0000920000097ab9 */ /* 0x000fe20000000800 */
[--C-:B0-----:R-:W-:Y:S01]  /*22e50*/  PRMT R51, R49, 0x3340, R159.reuse ;  /* 0x0000334031337816 */ /* 0x101fe2000000009f */
[----:B------:R-:W-:Y:S01]  /*22e60*/  ULDC UR5, c[0x0][0x248] ;  /* 0x0000920000057ab9 */ /* 0x000fe20000000800 */
[----:B------:R-:W-:Y:S01]  /*22e70*/  SHF.R.U32.HI R49, RZ, 0x8, R159 ;  /* 0x00000008ff317819 */ /* 0x000fe2000001169f */
[----:B------:R-:W-:Y:S01]  /*22e80*/  VIADD R111, R112, UR10 ;  /* 0x0000000a706f7c36 */ /* 0x000fe20008000000 */
[----:B------:R-:W-:Y:S01]  /*22e90*/  PRMT R167, R167, 0x3340, R50 ;  /* 0x00003340a7a77816 */ /* 0x000fe20000000032 */
[----:B------:R-:W-:Y:S01]  /*22ea0*/  STL [R1+0x1068], R51 ;  /* 0x0010683301007387 */ /* 0x000fe20000100800 */
[----:B------:R-:W-:Y:S01]  /*22eb0*/  LOP3.LUT R49, R49, 0xffff, RZ, 0xc0, !PT ;  /* 0x0000ffff31317812 */ /* 0x000fe200078ec0ff */
[----:B------:R-:W-:Y:S01]  /*22ec0*/  VIADD R110, R111, UR11 ;  /* 0x0000000b6f6e7c36 */ /* 0x000fe20008000000 */
[----:B------:R-:W-:Y:S01]  /*22ed0*/  LOP3.LUT R58, R58, 0xffff, RZ, 0xc0, !PT ;  /* 0x0000ffff3a3a7812 */ /* 0x000fe200078ec0ff */
[----:B------:R-:W-:Y:S01]  /*22ee0*/  ULDC UR10, c[0x0][0x248] ;  /* 0x00009200000a7ab9 */ /* 0x000fe20000000800 */
[----:B------:R-:W-:Y:S01]  /*22ef0*/  PRMT R48, R48, 0x3340, R49 ;  /* 0x0000334030307816 */ /* 0x000fe20000000031 */
[----:B------:R-:W-:Y:S01]  /*22f00*/  ULDC UR11, c[0x0][0x248] ;  /* 0x00009200000b7ab9 */ /* 0x000fe20000000800 */
[----:B------:R-:W-:Y:S01]  /*22f10*/  LOP3.LUT R49, R17, 0xffff, RZ, 0xc0, !PT ;  /* 0x0000ffff11317812 */ /* 0x000fe200078ec0ff */
[----:B------:R-:W-:Y:S01]  /*22f20*/  VIADD R109, R110, UR8 ;  /* 0x000000086e6d7c36 */ /* 0x000fe20008000000 */
[----:B------:R-:W-:Y:S01]  /*22f30*/  F2FP.SATFINITE.E5M2.F32.PACK_AB_MERGE_C R27, R107, R106, RZ ;  /* 0x0000006a6b1b723e */ /* 0x000fe200048060ff */
[----:B------:R0:W-:Y:S01]  /*22f40*/  STL [R1+0xe88], R48 ;  /* 0x000e883001007387 */ /* 0x0001e20000100800 */
[----:B------:R-:W-:Y:S01]  /*22f50*/  PRMT R50, R49, 0x3340, R56 ;  /* 0x0000334031327816 */ /* 0x000fe20000000038 */
[----:B------:R-:W-:-:S02]  /*22f60*/  ULDC UR8, c[0x0][0x248] ;  /* 0x0000920000087ab9 */ /* 0x000fc40000000800 */
[----:B------:R-:W2:Y:S01]  /*22f70*/  LDL.LU R17, [R1+0x1278] ;  /* 0x0012780001117983 */ /* 0x000ea20000300800 */
[----:B------:R-:W-:Y:S01]  /*22f80*/  VIADD R108, R109, UR5 ;  /* 0x000000056d6c7c36 */ /* 0x000fe20008000000 */
[----:B------:R-:W-:Y:S01]  /*22f90*/  ULDC UR5, c[0x0][0x248] ;  /* 0x0000920000057ab9 */ /* 0x000fe20000000800 */
[----:B0-----:R-:W-:Y:S02]  /*22fa0*/  LOP3.LUT R48, R12, 0xffff, RZ, 0xc0, !PT ;  /* 0x0000ffff0c307812 */ /* 0x001fe400078ec0ff */
[----:B------:R-:W2:Y:S02]  /*22fb0*/  LDL.LU R12, [R1+0x1274] ;  /* 0x00127400010c7983 */ /* 0x000ea40000300800 */
[----:B------:R-:W-:Y:S02]  /*22fc0*/  SHF.R.U32.HI R159, RZ, 0x8, R48 ;  /* 0x00000008ff9f7819 */ /* 0x000fe40000011630 */
[----:B------:R0:W-:Y:S01]  /*22fd0*/  STL [R1+0x1054], R50 ;  /* 0x0010543201007387 */ /* 0x0001e20000100800 */
[----:B------:R-:W-:Y:S01]  /*22fe0*/  VIADD R107, R108, UR5 ;  /* 0x000000056c6b7c36 */ /* 0x000fe20008000000 */
[----:B------:R-:W-:Y:S01]  /*22ff0*/  LOP3.LUT R159, R159, 0xffff, RZ, 0xc0, !PT ;  /* 0x0000ffff9f9f7812 */ /* 0x000fe200078ec0ff */
[----:B------:R-:W-:Y:S01]  /*23000*/  ULDC UR5, c[0x0][0x248] ;  /* 0x0000920000057ab9 */ /* 0x000fe20000000800 */
[----:B------:R-:W-:-:S02]  /*23010*/  SHF.R.U32.HI R157, RZ, 0x8, R49 ;  /* 0x00000008ff9d7819 */ /* 0x000fc40000011631 */
[--C-:B0-----:R-:W-:Y:S02]  /*23020*/  PRMT R50, R48, 0x3340, R58.reuse ;  /* 0x0000334030327816 */ /* 0x101fe4000000003a */
[----:B------:R-:W-:Y:S01]  /*23030*/  SHF.R.U32.HI R48, RZ, 0x8, R58 ;  /* 0x00000008ff307819 */ /* 0x000fe2000001163a */
[----:B------:R-:W-:Y:S01]  /*23040*/  VIADD R106, R107, UR8 ;  /* 0x000000086b6a7c36 */ /* 0x000fe20008000000 */
[----:B------:R-:W-:Y:S02]  /*23050*/  SHF.R.U32.HI R49, RZ, 0x8, R56 ;  /* 0x00000008ff317819 */ /* 0x000fe40000011638 */
[----:B------:R-:W-:Y:S02]  /*23060*/  LOP3.LUT R60, R60, 0xffff, RZ, 0xc0, !PT ;  /* 0x0000ffff3c3c7812 */ /* 0x000fe400078ec0ff */
[----:B------:R-:W-:Y:S01]  /*23070*/  LOP3.LUT R48, R48, 0xffff, RZ, 0xc0, !PT ;  /* 0x0000ffff30307812 */ /* 0x000fe200078ec0ff */
[----:B------:R-:W-:Y:S01]  /*23080*/  VIADD R105, R106, UR9 ;  /* 0x000000096a697c36 */ /* 0x000fe20008000000 */
[----:B------:R-:W-:Y:S01]  /*23090*/  LOP3.LUT R157, R157, 0xffff, RZ, 0xc0, !PT ;  /* 0x0000ffff9d9d7812 */ /* 0x000fe200078ec0ff */
[----:B------:R0:W-:Y:S01]  /*230a0*/  STL [R1+0x1048], R50 ;  /* 0x0010483201007387 */ /* 0x0001e20000100800 */
[----:B------:R-:W-:Y:S01]  /*230b0*/  PRMT R159, R159, 0x3340, R48 ;  /* 0x000033409f9f7816 */ /* 0x000fe20000000030 */
[----:B------:R-:W-:Y:S01]  /*230c0*/  ULDC UR8, c[0x0][0x248] ;  /* 0x0000920000087ab9 */ /* 0x000fe20000000800 */
[----:B------:R-:W-:-:S02]  /*230d0*/  LOP3.LUT R48, R10, 0xffff, RZ, 0xc0, !PT ;  /* 0x0000ffff0a307812 */ /* 0x000fc400078ec0ff */
[----:B------:R-:W-:Y:S01]  /*230e0*/  LOP3.LUT R49, R49, 0xffff, RZ, 0xc0, !PT ;  /* 0x0000ffff31317812 */ /* 0x000fe200078ec0ff */
[----:B------:R-:W-:Y:S01]  /*230f0*/  VIADD R104, R105, UR5 ;  /* 0x0000000569687c36 */ /* 0x000fe20008000000 */
[----:B------:R-:W-:Y:S01]  /*23100*/  PRMT R52, R48, 0x3340, R60 ;  /* 0x0000334030347816 */ /* 0x000fe2000000003c */
[----:B------:R-:W2:Y:S01]  /*23110*/  LDL.LU R10, [R1+0x1270] ;  /* 0x00127000010a7983 */ /* 0x000ea20000300800 */
[----:B------:R-:W-:Y:S01]  /*23120*/  PRMT R157, R157, 0x3340, R49 ;  /* 0x000033409d9d7816 */ /* 0x000fe20000000031 */
[----:B------:R-:W-:Y:S01]  /*23130*/  ULDC UR5, c[0x0][0x248] ;  /* 0x0000920000057ab9 */ /* 0x000fe20000000800 */
[----:B------:R-:W-:Y:S01]  /*23140*/  LOP3.LUT R49, R11, 0xffff, RZ, 0xc0, !PT ;  /* 0x0000ffff0b317812 */ /* 0x000fe200078ec0ff */
[----:B------:R-:W-:Y:S01]  /*23150*/  ULDC UR9, c[0x0][0x248] ;  /* 0x0000920000097ab9 */ /* 0x000fe20000000800 */
[----:B------:R-:W-:Y:S01]  /*23160*/  LOP3.LUT R62, R62, 0xffff, RZ, 0xc0, !PT ;  /* 0x0000ffff3e3e7812 */ /* 0x000fe200078ec0ff */
[----:B------:R-:W2:Y:S01]  /*23170*/  LDL.LU R11, [R1+0x126c] ;  /* 0x00126c00010b7983 */ /* 0x000ea20000300800 */
[----:B0-----:R-:W-:Y:S01]  /*23180*/  SHF.R.U32.HI R50, RZ, 0x8, R48 ;  /* 0x00000008ff327819 */ /* 0x001fe20000011630 */
[----:B------:R-:W-:Y:S01]  /*23190*/  VIADD R103, R104, UR10 ;  /* 0x0000000a68677c36 */ /* 0x000fe20008000000 */
[----:B------:R-:W-:Y:S01]  /*231a0*/  SHF.R.U32.HI R51, RZ, 0x8, R60 ;  /* 0x00000008ff337819 */ /* 0x000fe2000001163c */
[----:B------:R0:W-:Y:S01]  /*231b0*/  STL [R1+0x104c], R52 ;  /* 0x00104c3401007387 */ /* 0x0001e20000100800 */
[----:B------:R-:W-:Y:S01]  /*231c0*/  SHF.R.U32.HI R48, RZ, 0x8, R49 ;  /* 0x00000008ff307819 */ /* 0x000fe20000011631 */
[----:B------:R-:W-:Y:S01]  /*231d0*/  VIADD R102, R103, UR11 ;  /* 0x0000000b67667c36 */ /* 0x000fe20008000000 */
[----:B------:R-:W-:Y:S01]  /*231e0*/  LOP3.LUT R50, R50, 0xffff, RZ, 0xc0, !PT ;  /* 0x0000ffff32327812 */ /* 0x000fe200078ec0ff */
[----:B------:R-:W-:Y:S01]  /*231f0*/  ULDC UR10, c[0x0][0x248] ;  /* 0x00009200000a7ab9 */ /* 0x000fe20000000800 */
[----:B------:R-:W-:-:S02]  /*23200*/  LOP3.LUT R51, R51, 0xffff, RZ, 0xc0, !PT ;  /* 0x0000ffff33337812 */ /* 0x000fc400078ec0ff */
[--C-:B0-----:R-:W-:Y:S01]  /*23210*/  PRMT R52, R49, 0x3340, R62.reuse ;  /* 0x0000334031347816 */ /* 0x101fe2000000003e */
[----:B------:R-:W-:Y:S01]  /*23220*/  ULDC UR11, c[0x0][0x248] ;  /* 0x00009200000b7ab9 */ /* 0x000fe20000000800 */
[----:B------:R-:W-:Y:S02]  /*23230*/  SHF.R.U32.HI R49, RZ, 0x8, R62 ;  /* 0x00000008ff317819 */ /* 0x000fe4000001163e */
[----:B------:R-:W-:Y:S02]  /*23240*/  LOP3.LUT R48, R48, 0xffff, RZ, 0xc0, !PT ;  /* 0x0000ffff30307812 */ /* 0x000fe400078ec0ff */
[----:B------:R-:W-:Y:S01]  /*23250*/  LOP3.LUT R49, R49, 0xffff, RZ, 0xc0, !PT ;  /* 0x0000ffff31317812 */ /* 0x000fe200078ec0ff */
[----:B------:R-:W-:Y:S01]  /*23260*/  VIADD R101, R102, UR8 ;  /* 0x0000000866657c36 */ /* 0x000fe20008000000 */
[----:B------:R-:W-:Y:S01]  /*23270*/  PRMT R50, R50, 0x3340, R51 ;  /* 0x0000334032327816 */ /* 0x000fe20000000033 */
[----:B------:R-:W-:Y:S01]  /*23280*/  STL [R1+0x1044], R52 ;  /* 0x0010443401007387 */ /* 0x000fe20000100800 */
[----:B------:R-:W-:Y:S01]  /*23290*/  PRMT R48, R48, 0x3340, R49 ;  /* 0x0000334030307816 */ /* 0x000fe20000000031 */
[----:B------:R-:W-:Y:S01]  /*232a0*/  VIADD R100, R101, UR5 ;  /* 0x0000000565647c36 */ /* 0x000fe20008000000 */
[----:B------:R-:W-:Y:S01]  /*232b0*/  ULDC UR5, c[0x0][0x248] ;  /* 0x0000920000057ab9 */ /* 0x000fe20000000800 */
[----:B------:R-:W-:Y:S01]  /*232c0*/  STL [R1+0xe9c], R50 ;  /* 0x000e9c3201007387 */ /* 0x000fe20000100800 */
[----:B------:R-:W-:Y:S01]  /*232d0*/  F2FP.SATFINITE.E5M2.F32.PACK_AB_MERGE_C R25, R99, R98, RZ ;  /* 0x000000626319723e */ /* 0x000fe200048060ff */
[----:B------:R-:W-:Y:S01]  /*232e0*/  VIADD R99, R100, UR5 ;  /* 0x0000000564637c36 */ /* 0x000fe20008000000 */
[----:B------:R-:W-:Y:S01]  /*232f0*/  LOP3.LUT R66, R66, 0xffff, RZ, 0xc0, !PT ;  /* 0x0000ffff42427812 */ /* 0x000fe200078ec0ff */
[----:B------:R0:W-:Y:S01]  /*23300*/  STL [R1+0xea0], R48 ;  /* 0x000ea03001007387 */ /* 0x0001e20000100800 */
[----:B------:R-:W-:Y:S01]  /*23310*/  ULDC UR8, c[0x0][0x248] ;  /* 0x0000920000087ab9 */ /* 0x000fe20000000800 */
[----:B------:R-:W-:Y:S01]  /*23320*/  LOP3.LUT R49, R5, 0xffff, RZ, 0xc0, !PT ;  /* 0x0000ffff05317812 */ /* 0x000fe200078ec0ff */
[----:B------:R-:W-:Y:S01]  /*23330*/  VIADD R98, R99, UR8 ;  /* 0x0000000863627c36 */ /* 0x000fe20008000000 */
[----:B------:R-:W-:Y:S01]  /*23340*/  LOP3.LUT R74, R74, 0xffff, RZ, 0xc0, !PT ;  /* 0x0000ffff4a4a7812 */ /* 0x000fe200078ec0ff */
[----:B------:R-:W-:Y:S01]  /*23350*/  ULDC UR5, c[0x0][0x248] ;  /* 0x0000920000057ab9 */ /* 0x000fe20000000800 */
[----:B------:R-:W-:-:S02]  /*23360*/  SHF.R.U32.HI R51, RZ, 0x8, R66 ;  /* 0x00000008ff337819 */ /* 0x000fc40000011642 */
[----:B0-----:R-:W-:Y:S01]  /*23370*/  LOP3.LUT R48, R0, 0xffff, RZ, 0xc0, !PT ;  /* 0x0000ffff00307812 */ /* 0x001fe200078ec0ff */
[----:B------:R-:W-:Y:S01]  /*23380*/  ULDC UR8, c[0x0][0x248] ;  /* 0x0000920000087ab9 */ /* 0x000fe20000000800 */
[----:B------:R-:W2:Y:S02]  /*23390*/  LDL.LU R0, [R1+0x1268] ;  /* 0x0012680001007983 */ /* 0x000ea40000300800 */
[----:B------:R-:W-:Y:S01]  /*233a0*/  PRMT R52, R48, 0x3340, R66 ;  /* 0x0000334030347816 */ /* 0x000fe20000000042 */
[----:B------:R-:W-:Y:S01]  /*233b0*/  VIADD R97, R98, UR9 ;  /* 0x0000000962617c36 */ /* 0x000fe20008000000 */
[----:B------:R-:W2:Y:S01]  /*233c0*/  LDL.LU R5, [R1+0x1264] ;  /* 0x0012640001057983 */ /* 0x000ea20000300800 */
[----:B------:R-:W-:Y:S01]  /*233d0*/  SHF.R.U32.HI R50, RZ, 0x8, R48 ;  /* 0x00000008ff327819 */ /* 0x000fe20000011630 */
[----:B------:R-:W-:Y:S01]  /*233e0*/  ULDC UR9, c[0x0][0x248] ;  /* 0x0000920000097ab9 */ /* 0x000fe20000000800 */
[----:B------:R-:W-:Y:S01]  /*233f0*/  SHF.R.U32.HI R48, RZ, 0x8, R49 ;  /* 0x00000008ff307819 */ /* 0x000fe20000011631 */
[----:B------:R0:W-:Y:S01]  /*23400*/  STL [R1+0x1040], R52 ;  /* 0x0010403401007387 */ /* 0x0001e20000100800 */
[----:B------:R-:W-:Y:S01]  /*23410*/  VIADD R96, R97, UR5 ;  /* 0x0000000561607c36 */ /* 0x000fe20008000000 */
[----:B------:R-:W-:Y:S01]  /*23420*/  LOP3.LUT R50, R50, 0xffff, RZ, 0xc0, !PT ;  /* 0x0000ffff32327812 */ /* 0x000fe200078ec0ff */
[----:B------:R-:W-:Y:S01]  /*23430*/  ULDC UR5, c[0x0][0x248] ;  /* 0x0000920000057ab9 */ /* 0x000fe20000000800 */
[----:B------:R-:W-:-:S02]  /*23440*/  LOP3.LUT R51, R51, 0xffff, RZ, 0xc0, !PT ;  /* 0x0000ffff33337812 */ /* 0x000fc400078ec0ff */
[--C-:B0-----:R-:W-:Y:S02]  /*23450*/  PRMT R52, R49, 0x3340, R74.reuse ;  /* 0x0000334031347816 */ /* 0x101fe4000000004a */
        /* <DEDUP_REMOVED lines=8> */
[----:B------:R-:W-:Y:S01]  /*234e0*/  LOP3.LUT R82, R82, 0xffff, RZ, 0xc0, !PT ;  /* 0x0000ffff52527812 */ /* 0x000fe200078ec0ff */
[----:B------:R-:W-:Y:S01]  /*234f0*/  STL [R1+0xe94], R50 ;  /* 0x000e943201007387 */ /* 0x000fe20000100800 */
[----:B------:R-:W-:Y:S01]  /*23500*/  F2FP.SATFINITE.E5M2.F32.PACK_AB_MERGE_C R90, R91, R90, RZ ;  /* 0x0000005a5b5a723e */ /* 0x000fe200048060ff */
[----:B------:R-:W-:Y:S01]  /*23510*/  VIADD R93, R94, UR8 ;  /* 0x000000085e5d7c36 */ /* 0x000fe20008000000 */
[----:B------:R-:W-:Y:S01]  /*23520*/  LOP3.LUT R49, R7, 0xffff, RZ, 0xc0, !PT ;  /* 0x0000ffff07317812 */ /* 0x000fe200078ec0ff */
[----:B------:R0:W-:Y:S01]  /*23530*/  STL [R1+0xed4], R48 ;  /* 0x000ed43001007387 */ /* 0x0001e20000100800 */
[----:B------:R-:W-:Y:S01]  /*23540*/  LOP3.LUT R90, R90, 0xffff, RZ, 0xc0, !PT ;  /* 0x0000ffff5a5a7812 */ /* 0x000fe200078ec0ff */
[----:B------:R-:W-:Y:S01]  /*23550*/  VIADD R92, R93, UR5 ;  /* 0x000000055d5c7c36 */ /* 0x000fe20008000000 */
[----:B------:R-:W-:Y:S01]  /*23560*/  ULDC UR5, c[0x0][0x248] ;  /* 0x0000920000057ab9 */ /* 0x000fe20000000800 */
[----:B------:R-:W-:Y:S01]  /*23570*/  ULDC UR8, c[0x0][0x248] ;  /* 0x0000920000087ab9 */ /* 0x000fe20000000800 */
[----:B------:R-:W-:Y:S01]  /*23580*/  ULDC UR10, c[0x0][0x248] ;  /* 0x00009200000a7ab9 */ /* 0x000fe20000000800 */
[----:B------:R-:W-:Y:S01]  /*23590*/  LOP3.LUT R25, R25, 0xffff, RZ, 0xc0, !PT ;  /* 0x0000ffff19197812 */ /* 0x000fe200078ec0ff */
[----:B------:R-:W-:Y:S01]  /*235a0*/  ULDC UR11, c[0x0][0x248] ;  /* 0x00009200000b7ab9 */ /* 0x000fe20000000800 */
[----:B0-----:R-:W-:Y:S01]  /*235b0*/  LOP3.LUT R48, R6, 0xffff, RZ, 0xc0, !PT ;  /* 0x0000ffff06307812 */ /* 0x001fe200078ec0ff */
[----:B------:R-:W-:Y:S01]  /*235c0*/  VIADD R91, R92, UR5 ;  /* 0x000000055c5b7c36 */ /* 0x000fe20008000000 */
[----:B------:R-:W2:Y:S01]  /*235d0*/  LDL.LU R6, [R1+0x1260] ;  /* 0x0012600001067983 */ /* 0x000ea20000300800 */
[--C-:B------:R-:W-:Y:S01]  /*235e0*/  SHF.R.U32.HI R51, RZ, 0x8, R82.reuse ;  /* 0x00000008ff337819 */ /* 0x100fe20000011652 */
[----:B------:R-:W-:Y:S01]  /*235f0*/  ULDC UR5, c[0x0][0x248] ;  /* 0x0000920000057ab9 */ /* 0x000fe20000000800 */
[----:B------:R-:W-:Y:S01]  /*23600*/  PRMT R52, R48, 0x3340, R82 ;  /* 0x0000334030347816 */ /* 0x000fe20000000052 */
[----:B------:R-:W2:Y:S01]  /*23610*/  LDL.LU R7, [R1+0x125c] ;  /* 0x00125c0001077983 */ /* 0x000ea20000300800 */
[----:B------:R-:W-:-:S02]  /*23620*/  SHF.R.U32.HI R50, RZ, 0x8, R48 ;  /* 0x00000008ff327819 */ /* 0x000fc40000011630 */
[----:B------:R-:W-:Y:S01]  /*23630*/  SHF.R.U32.HI R48, RZ, 0x8, R49 ;  /* 0x00000008ff307819 */ /* 0x000fe20000011631 */
[----:B------:R0:W-:Y:S01]  /*23640*/  STL [R1+0x1058], R52 ;  /* 0x0010583401007387 */ /* 0x0001e20000100800 */
[----:B------:R-:W-:Y:S02]  /*23650*/  LOP3.LUT R50, R50, 0xffff, RZ, 0xc0, !PT ;  /* 0x0000ffff32327812 */ /* 0x000fe400078ec0ff */
[----:B------:R-:W-:Y:S02]  /*23660*/  LOP3.LUT R51, R51, 0xffff, RZ, 0xc0, !PT ;  /* 0x0000ffff33337812 */ /* 0x000fe400078ec0ff */
[--C-:B0-----:R-:W-:Y:S02]  /*23670*/  PRMT R52, R49, 0x3340, R90.reuse ;  /* 0x0000334031347816 */ /* 0x101fe4000000005a */
[----:B------:R-:W-:Y:S01]  /*23680*/  SHF.R.U32.HI R49, RZ, 0x8, R90 ;  /* 0x00000008ff317819 */ /* 0x000fe2000001165a */
[----:B------:R-:W-:Y:S01]  /*23690*/  VIADD R90, R91, UR8 ;  /* 0x000000085b5a7c36 */ /* 0x000fe20008000000 */
[----:B------:R-:W-:-:S02]  /*236a0*/  LOP3.LUT R48, R48, 0xffff, RZ, 0xc0, !PT ;  /* 0x0000ffff30307812 */ /* 0x000fc400078ec0ff */
[----:B------:R-:W-:Y:S01]  /*236b0*/  PRMT R50, R50, 0x3340, R51 ;  /* 0x0000334032327816 */ /* 0x000fe20000000033 */
[----:B------:R-:W-:Y:S01]  /*236c0*/  VIADD R89, R90, UR9 ;  /* 0x000000095a597c36 */ /* 0x000fe20008000000 */
[----:B------:R-:W-:Y:S01]  /*236d0*/  LOP3.LUT R49, R49, 0xffff, RZ, 0xc0, !PT ;  /* 0x0000ffff31317812 */ /* 0x000fe200078ec0ff */
[----:B------:R0:W-:Y:S01]  /*236e0*/  STL [R1+0x1070], R52 ;  /* 0x0010703401007387 */ /* 0x0001e20000100800 */
[----:B------:R-:W1:Y:S01]  /*236f0*/  LDC R51, c[0x0][0x244] ;  /* 0x00009100ff337b82 */ /* 0x000e620000000800 */
[----:B------:R-:W-:Y:S01]  /*23700*/  VIADD R88, R89, UR5 ;  /* 0x0000000559587c36 */ /* 0x000fe20008000000 */
[----:B------:R-:W-:Y:S01]  /*23710*/  PRMT R48, R48, 0x3340, R49 ;  /* 0x0000334030307816 */ /* 0x000fe20000000031 */
[----:B------:R4:W-:Y:S01]  /*23720*/  STL [R1+0xefc], R50 ;  /* 0x000efc3201007387 */ /* 0x0009e20000100800 */
[----:B------:R-:W-:Y:S01]  /*23730*/  LOP3.LUT R49, R8, 0xffff, RZ, 0xc0, !PT ;  /* 0x0000ffff08317812 */ /* 0x000fe200078ec0ff */
[----:B------:R-:W-:Y:S01]  /*23740*/  VIADD R87, R88, UR10 ;  /* 0x0000000a58577c36 */ /* 0x000fe20008000000 */
[----:B------:R-:W-:Y:S01]  /*23750*/  LOP3.LUT R27, R27, 0xffff, RZ, 0xc0, !PT ;  /* 0x0000ffff1b1b7812 */ /* 0x000fe200078ec0ff */
[----:B------:R3:W-:Y:S01]  /*23760*/  STL [R1+0xf2c], R48 ;  /* 0x000f2c3001007387 */ /* 0x0007e20000100800 */
[----:B------:R-:W-:Y:S01]  /*23770*/  ULDC UR8, c[0x0][0x248] ;  /* 0x0000920000087ab9 */ /* 0x000fe20000000800 */
[----:B0-----:R-:W-:Y:S01]  /*23780*/  PRMT R52, R49, 0x3340, R25 ;  /* 0x0000334031347816 */ /* 0x001fe20000000019 */
[----:B------:R-:W-:Y:S01]  /*23790*/  VIADD R86, R87, UR11 ;  /* 0x0000000b57567c36 */ /* 0x000fe20008000000 */
[----:B------:R-:W2:Y:S01]  /*237a0*/  LDL.LU R8, [R1+0x1258] ;  /* 0x0012580001087983 */ /* 0x000ea20000300800 */
[----:B------:R-:W-:Y:S01]  /*237b0*/  ULDC UR5, c[0x0][0x248] ;  /* 0x0000920000057ab9 */ /* 0x000fe20000000800 */
[----:B----4-:R-:W-:Y:S01]  /*237c0*/  SHF.R.U32.HI R50, RZ, 0x8, R49 ;  /* 0x00000008ff327819 */ /* 0x010fe20000011631 */
[----:B------:R-:W-:Y:S01]  /*237d0*/  ULDC.64 UR10, c[0x0][0x220] ;  /* 0x00008800000a7ab9 */ /* 0x000fe20000000a00 */
[----:B---3--:R-:W-:-:S02]  /*237e0*/  LOP3.LUT R48, R190, 0xffff, RZ, 0xc0, !PT ;  /* 0x0000ffffbe307812 */ /* 0x008fc400078ec0ff */
[----:B------:R-:W-:Y:S01]  /*237f0*/  SHF.R.U32.HI R49, RZ, 0x8, R25 ;  /* 0x00000008ff317819 */ /* 0x000fe20000011619 */
[----:B------:R-:W-:Y:S01]  /*23800*/  VIADD R85, R86, UR8 ;  /* 0x0000000856557c36 */ /* 0x000fe20008000000 */
[----:B------:R-:W-:Y:S01]  /*23810*/  SHF.R.U32.HI R25, RZ, 0x8, R48 ;  /* 0x00000008ff197819 */ /* 0x000fe20000011630 */
[----:B------:R-:W3:Y:S01]  /*23820*/  LDL.LU R190, [R1+0x1254] ;  /* 0x0012540001be7983 */ /* 0x000ee20000300800 */
[--C-:B------:R-:W-:Y:S01]  /*23830*/  PRMT R48, R48, 0x3340, R27.reuse ;  /* 0x0000334030307816 */ /* 0x100fe2000000001b */
[----:B------:R-:W-:Y:S01]  /*23840*/  VIADD R84, R85, UR5 ;  /* 0x0000000555547c36 */ /* 0x000fe20008000000 */
[----:B------:R-:W-:Y:S01]  /*23850*/  LOP3.LUT R49, R49, 0xffff, RZ, 0xc0, !PT ;  /* 0x0000ffff31317812 */ /* 0x000fe200078ec0ff */
[----:B------:R-:W-:Y:S01]  /*23860*/  STL [R1+0x1074], R52 ;  /* 0x0010743401007387 */ /* 0x000fe20000100800 */
[----:B------:R-:W-:Y:S01]  /*23870*/  ULDC UR8, c[0x0][0x248] ;  /* 0x0000920000087ab9 */ /* 0x000fe20000000800 */
[----:B------:R-:W-:Y:S02]  /*23880*/  ULDC UR5, c[0x0][0x244] ;  /* 0x0000910000057ab9 */ /* 0x000fe40000000800 */
[----:B------:R0:W-:Y:S01]  /*23890*/  STL [R1+0x1078], R48 ;  /* 0x0010783001007387 */ /* 0x0001e20000100800 */
[----:B------:R-:W-:Y:S01]  /*238a0*/  VIADD R83, R84, UR8 ;  /* 0x0000000854537c36 */ /* 0x000fe20008000000 */
[----:B------:R-:W-:Y:S01]  /*238b0*/  ULDC UR8, c[0x0][0x248] ;  /* 0x0000920000087ab9 */ /* 0x000fe20000000800 */
[----:B------:R-:W-:-:S02]  /*238c0*/  SHF.R.U32.HI R27, RZ, 0x8, R27 ;  /* 0x00000008ff1b7819 */ /* 0x000fc4000001161b */
[----:B0-----:R-:W-:Y:S01]  /*238d0*/  LOP3.LUT R48, R50, 0xffff, RZ, 0xc0, !PT ;  /* 0x0000ffff32307812 */ /* 0x001fe200078ec0ff */
[----:B------:R-:W-:Y:S01]  /*238e0*/  VIADD R82, R83, UR8 ;  /* 0x0000000853527c36 */ /* 0x000fe20008000000 */
[----:B------:R-:W-:Y:S02]  /*238f0*/  ULDC.64 UR8, c[0x0][0x220] ;  /* 0x0000880000087ab9 */ /* 0x000fe40000000a00 */
[----:B------:R-:W-:Y:S01]  /*23900*/  PRMT R48, R48, 0x3340, R49 ;  /* 0x0000334030307816 */ /* 0x000fe20000000031 */
[----:B------:R-:W-:Y:S01]  /*23910*/  IMAD R49, R3, UR5, RZ ;  /* 0x0000000503317c24 */ /* 0x000fe2000f8e02ff */
[----:B------:R-:W-:Y:S01]  /*23920*/  LOP3.LUT R25, R25, 0xffff, RZ, 0xc0, !PT ;  /* 0x0000ffff19197812 */ /* 0x000fe200078ec0ff */
[----:B------:R-:W-:Y:S01]  /*23930*/  ULDC UR5, c[0x0][0x248] ;  /* 0x0000920000057ab9 */ /* 0x000fe20000000800 */
[----:B------:R-:W-:Y:S01]  /*23940*/  LOP3.LUT R27, R27, 0xffff, RZ, 0xc0, !PT ;  /* 0x0000ffff1b1b7812 */ /* 0x000fe200078ec0ff */
[----:B------:R1:W-:Y:S01]  /*23950*/  STL [R1+0xf30], R48 ;  /* 0x000f303001007387 */ /* 0x0003e20000100800 */
[----:B------:R-:W-:-:S02]  /*23960*/  IADD3 R53, P3, R49, UR8, RZ ;  /* 0x0000000831357c10 */ /* 0x000fc4000ff7e0ff */
[----:B------:R-:W-:Y:S02]  /*23970*/  SHF.R.S32.HI R155, RZ, 0x1f, R45 ;  /* 0x0000001fff9b7819 */ /* 0x000fe4000001142d */
[----:B------:R-:W-:Y:S01]  /*23980*/  SHF.R.S32.HI R153, RZ, 0x1f, R132 ;  /* 0x0000001fff997819 */ /* 0x000fe20000011484 */
[----:B------:R-:W-:Y:S02]  /*23990*/  VIADD R81, R82, UR5 ;  /* 0x0000000552517c36 */ /* 0x000fe40008000000 */
[----:B-1----:R-:W-:Y:S01]  /*239a0*/  IMAD R48, R51, 0x100, R49 ;  /* 0x0000010033307824 */ /* 0x002fe200078e0231 */
[----:B------:R-:W-:Y:S01]  /*239b0*/  LEA.HI.X.SX32 R49, R49, UR9, 0x1, P3 ;  /* 0x0000000931317c11 */ /* 0x000fe200098f0eff */
[----:B------:R-:W-:Y:S01]  /*239c0*/  ULDC UR5, c[0x0][0x248] ;  /* 0x0000920000057ab9 */ /* 0x000fe20000000800 */
[----:B------:R-:W-:Y:S01]  /*239d0*/  PRMT R25, R25, 0x3340, R27 ;  /* 0x0000334019197816 */ /* 0x000fe2000000001b */
[----:B------:R-:W-:Y:S01]  /*239e0*/  ULDC UR8, c[0x0][0x248] ;  /* 0x0000920000087ab9 */ /* 0x000fe20000000800 */
[-C--:B------:R-:W-:Y:S01]  /*239f0*/  IADD3 R240, P3, R45, R53.reuse, RZ ;  /* 0x000000352df07210 */ /* 0x080fe20007f7e0ff */
[----:B------:R-:W-:Y:S01]  /*23a00*/  ULDC UR9, c[0x0][0x248] ;  /* 0x0000920000097ab9 */ /* 0x000fe20000000800 */
[----:B------:R-:W-:Y:S01]  /*23a10*/  IADD3 R52, P4, R48, UR10, RZ ;  /* 0x0000000a30347c10 */ /* 0x000fe2000ff9e0ff */
[----:B------:R0:W-:Y:S01]  /*23a20*/  STL [R1+0xf4c], R25 ;  /* 0x000f4c1901007387 */ /* 0x0001e20000100800 */
[-C--:B------:R-:W-:Y:S01]  /*23a30*/  IADD3 R248, P6, R132, R53.reuse, RZ ;  /* 0x0000003584f87210 */ /* 0x080fe20007fde0ff */
[----:B------:R-:W-:Y:S01]  /*23a40*/  IMAD.X R241, R155, 0x1, R49, P3 ;  /* 0x000000019bf17824 */ /* 0x000fe200018e0631 */
[----:B------:R-:W-:Y:S01]  /*23a50*/  LEA.HI.X.SX32 R48, R48, UR11, 0x1, P4 ;  /* 0x0000000b30307c11 */ /* 0x000fe2000a0f0eff */
[----:B------:R-:W-:Y:S01]  /*23a60*/  VIADD R80, R81, UR5 ;  /* 0x0000000551507c36 */ /* 0x000fe20008000000 */
[C---:B------:R-:W-:Y:S01]  /*23a70*/  IADD3 R236, P4, R47.reuse, R53, RZ ;  /* 0x000000352fec7210 */ /* 0x040fe20007f9e0ff */
[----:B------:R-:W-:Y:S01]  /*23a80*/  ULDC UR10, c[0x0][0x248] ;  /* 0x00009200000a7ab9 */ /* 0x000fe20000000800 */
[----:B0-----:R-:W-:Y:S01]  /*23a90*/  SHF.R.S32.HI R25, RZ, 0x1f, R47 ;  /* 0x0000001fff197819 */ /* 0x001fe2000001142f */
[----:B------:R0:W-:Y:S01]  /*23aa0*/  STL.64 [R1+0xe58], R240 ;  /* 0x000e58f001007387 */ /* 0x0001e20000100a00 */
[----:B------:R-:W-:-:S02]  /*23ab0*/  IADD3 R244, P3, R47, R52, RZ ;  /* 0x000000342ff47210 */ /* 0x000fc40007f7e0ff */
[----:B------:R-:W-:Y:S01]  /*23ac0*/  SHF.R.S32.HI R27, RZ, 0x1f, R133 ;  /* 0x0000001fff1b7819 */ /* 0x000fe20000011485 */
[C---:B------:R-:W-:Y:S01]  /*23ad0*/  IMAD.X R237, R25.reuse, 0x1, R49, P4 ;  /* 0x0000000119ed7824 */ /* 0x040fe200020e0631 */
[----:B------:R-:W-:Y:S01]  /*23ae0*/  ULDC UR5, c[0x0][0x248] ;  /* 0x0000920000057ab9 */ /* 0x000fe20000000800 */
[--C-:B------:R-:W-:Y:S01]  /*23af0*/  IMAD.X R245, R25, 0x1, R48.reuse, P3 ;  /* 0x0000000119f57824 */ /* 0x100fe200018e0630 */
[----:B------:R-:W-:Y:S01]  /*23b00*/  ULDC UR11, c[0x0][0x248] ;  /* 0x00009200000b7ab9 */ /* 0x000fe20000000800 */
[----:B0-----:R-:W-:Y:S01]  /*23b10*/  IADD3 R240, P5, R45, R52, RZ ;  /* 0x000000342df07210 */ /* 0x001fe20007fbe0ff */
[----:B------:R0:W-:Y:S04]  /*23b20*/  STL.64 [R1+0xe50], R236 ;  /* 0x000e50ec01007387 */ /* 0x0001e80000100a00 */
[----:B------:R-:W-:-:S02]  /*23b30*/  IMAD.X R241, R155, 0x1, R48, P5 ;  /* 0x000000019bf17824 */ /* 0x000fc400028e0630 */
[----:B------:R-:W-:Y:S01]  /*23b40*/  IMAD.X R249, R153, 0x1, R49, P6 ;  /* 0x0000000199f97824 */ /* 0x000fe200030e0631 */
[-C--:B0-----:R-:W-:Y:S02]  /*23b50*/  IADD3 R236, P4, R132, R52.reuse, RZ ;  /* 0x0000003484ec7210 */ /* 0x081fe40007f9e0ff */
[----:B------:R-:W-:Y:S01]  /*23b60*/  IADD3 R132, P3, R133, R52, RZ ;  /* 0x0000003485847210 */ /* 0x000fe20007f7e0ff */
[----:B------:R0:W-:Y:S02]  /*23b70*/  STL.64 [R1+0xe40], R240 ;  /* 0x000e40f001007387 */ /* 0x0001e40000100a00 */
[----:B------:R-:W-:Y:S02]  /*23b80*/  IMAD.X R237, R153, 0x1, R48, P4 ;  /* 0x0000000199ed7824 */ /* 0x000fe400020e0630 */
[----:B------:R-:W-:Y:S01]  /*23b90*/  STL.64 [R1+0xe48], R248 ;  /* 0x000e48f801007387 */ /* 0x000fe20000100a00 */
[----:B------:R-:W-:-:S03]  /*23ba0*/  SHF.R.S32.HI R25, RZ, 0x1f, R134 ;  /* 0x0000001fff197819 */ /* 0x000fc60000011486 */
[----:B------:R-:W-:Y:S01]  /*23bb0*/  STL.64 [R1+0xe38], R244 ;  /* 0x000e38f401007387 */ /* 0x000fe20000100a00 */
[-C--:B0-----:R-:W-:Y:S01]  /*23bc0*/  IADD3 R240, P5, R133, R53.reuse, RZ ;  /* 0x0000003585f07210 */ /* 0x081fe20007fbe0ff */
[C---:B------:R-:W-:Y:S02]  /*23bd0*/  IMAD.X R133, R27.reuse, 0x1, R48, P3 ;  /* 0x000000011b857824 */ /* 0x040fe400018e0630 */
[----:B------:R0:W-:Y:S04]  /*23be0*/  STL.64 [R1+0xe30], R236 ;  /* 0x000e30ec01007387 */ /* 0x0001e80000100a00 */
[----:B------:R1:W-:Y:S01]  /*23bf0*/  STL.64 [R1+0xe20], R132 ;  /* 0x000e208401007387 */ /* 0x0003e20000100a00 */
[----:B------:R-:W-:Y:S01]  /*23c00*/  IMAD.X R241, R27, 0x1, R49, P5 ;  /* 0x000000011bf17824 */ /* 0x000fe200028e0631 */
[----:B0-----:R-:W-:-:S02]  /*23c10*/  IADD3 R236, P4, R134, R53, RZ ;  /* 0x0000003586ec7210 */ /* 0x001fc40007f9e0ff */
[----:B-1----:R-:W-:-:S03]  /*23c20*/  IADD3 R132, P3, R134, R52, RZ ;  /* 0x0000003486847210 */ /* 0x002fc60007f7e0ff */
[C---:B------:R-:W-:Y:S01]  /*23c30*/  IMAD.X R237, R25.reuse, 0x1, R49, P4 ;  /* 0x0000000119ed7824 */ /* 0x040fe200020e0631 */
[----:B------:R-:W-:Y:S01]  /*23c40*/  STL.64 [R1+0xe28], R240 ;  /* 0x000e28f001007387 */ /* 0x000fe20000100a00 */
[----:B------:R-:W-:-:S03]  /*23c50*/  IMAD.X R133, R25, 0x1, R48, P3 ;  /* 0x0000000119857824 */ /* 0x000fc600018e0630 */
[----:B------:R-:W-:Y:S01]  /*23c60*/  STL.64 [R1+0xe18], R236 ;  /* 0x000e18ec01007387 */ /* 0x000fe20000100a00 */
[----:B------:R-:W-:-:S03]  /*23c70*/  SHF.R.S32.HI R27, RZ, 0x1f, R135 ;  /* 0x0000001fff1b7819 */ /* 0x000fc60000011487 */
[----:B------:R0:W-:Y:S01]  /*23c80*/  STL.64 [R1+0xe10], R132 ;  /* 0x000e108401007387 */ /* 0x0001e20000100a00 */
[----:B------:R-:W-:Y:S02]  /*23c90*/  SHF.R.S32.HI R25, RZ, 0x1f, R136 ;  /* 0x0000001fff197819 */ /* 0x000fe40000011488 */
[----:B0-----:R-:W-:-:S05]  /*23ca0*/  IADD3 R132, P3, R135, R52, RZ ;  /* 0x0000003487847210 */ /* 0x001fca0007f7e0ff */
[--C-:B------:R-:W-:Y:S01]  /*23cb0*/  IMAD.X R133, R27, 0x1, R48.reuse, P3 ;  /* 0x000000011b857824 */ /* 0x100fe200018e0630 */
[-C--:B------:R-:W-:Y:S02]  /*23cc0*/  IADD3 R240, P4, R135, R53.reuse, RZ ;  /* 0x0000003587f07210 */ /* 0x080fe40007f9e0ff */
[C---:B------:R-:W-:Y:S02]  /*23cd0*/  IADD3 R236, P5, R136.reuse, R53, RZ ;  /* 0x0000003588ec7210 */ /* 0x040fe40007fbe0ff */
[----:B------:R0:W-:Y:S01]  /*23ce0*/  STL.64 [R1+0xe00], R132 ;  /* 0x000e008401007387 */ /* 0x0001e20000100a00 */
[--C-:B------:R-:W-:Y:S02]  /*23cf0*/  IMAD.X R241, R27, 0x1, R49.reuse, P4 ;  /* 0x000000011bf17824 */ /* 0x100fe400020e0631 */
[C---:B------:R-:W-:Y:S01]  /*23d00*/  IMAD.X R237, R25.reuse, 0x1, R49, P5 ;  /* 0x0000000119ed7824 */ /* 0x040fe200028e0631 */
[----:B0-----:R-:W-:Y:S02]  /*23d10*/  IADD3 R132, P3, R136, R52, RZ ;  /* 0x0000003488847210 */ /* 0x001fe40007f7e0ff */
[----:B------:R-:W-:Y:S03]  /*23d20*/  STL.64 [R1+0xe08], R240 ;  /* 0x000e08f001007387 */ /* 0x000fe60000100a00 */
[----:B------:R-:W-:Y:S01]  /*23d30*/  IMAD.X R133, R25, 0x1, R48, P3 ;  /* 0x0000000119857824 */ /* 0x000fe200018e0630 */
        /* <DEDUP_REMOVED lines=17> */
[C---:B------:R-:W-:Y:S02]  /*23e50*/  IADD3 R136, P4, R140.reuse, R53, RZ ;  /* 0x000000358c887210 */ /* 0x040fe40007f9e0ff */
[----:B0-----:R-:W-:-:S05]  /*23e60*/  IADD3 R132, P3, R140, R52, RZ ;  /* 0x000000348c847210 */ /* 0x001fca0007f7e0ff */
[--C-:B------:R-:W-:Y:S01]  /*23e70*/  IMAD.X R133, R27, 0x1, R48.reuse, P3 ;  /* 0x000000011b857824 */ /* 0x100fe200018e0630 */
[----:B------:R-:W-:Y:S02]  /*23e80*/  SHF.R.S32.HI R25, RZ, 0x1f, R141 ;  /* 0x0000001fff197819 */ /* 0x000fe4000001148d */
[----:B------:R-:W-:Y:S02]  /*23e90*/  IADD3 R134, P5, R141, R53, RZ ;  /* 0x000000358d867210 */ /* 0x000fe40007fbe0ff */
[----:B------:R0:W-:Y:S01]  /*23ea0*/  STL.64 [R1+0xdc0], R132 ;  /* 0x000dc08401007387 */ /* 0x0001e20000100a00 */
[--C-:B------:R-:W-:Y:S02]  /*23eb0*/  IMAD.X R137, R27, 0x1, R49.reuse, P4 ;  /* 0x000000011b897824 */ /* 0x100fe400020e0631 */
[----:B------:R-:W-:Y:S01]  /*23ec0*/  IMAD.X R135, R25, 0x1, R49, P5 ;  /* 0x0000000119877824 */ /* 0x000fe200028e0631 */
[----:B0-----:R-:W-:Y:S02]  /*23ed0*/  IADD3 R132, P3, R141, R52, RZ ;  /* 0x000000348d847210 */ /* 0x001fe40007f7e0ff */
[----:B------:R0:W-:Y:S03]  /*23ee0*/  STL.64 [R1+0xdc8], R136 ;  /* 0x000dc88801007387 */ /* 0x0001e60000100a00 */
[----:B------:R-:W-:Y:S01]  /*23ef0*/  IMAD.X R133, R25, 0x1, R48, P3 ;  /* 0x0000000119857824 */ /* 0x000fe200018e0630 */
[----:B------:R-:W-:Y:S01]  /*23f00*/  STL.64 [R1+0xdb8], R134 ;  /* 0x000db88601007387 */ /* 0x000fe20000100a00 */
[----:B------:R-:W-:-:S03]  /*23f10*/  SHF.R.S32.HI R27, RZ, 0x1f, R142 ;  /* 0x0000001fff1b7819 */ /* 0x000fc6000001148e */
[----:B------:R1:W-:Y:S01]  /*23f20*/  STL.64 [R1+0xdb0], R132 ;  /* 0x000db08401007387 */ /* 0x0003e20000100a00 */
[----:B------:R-:W-:Y:S02]  /*23f30*/  SHF.R.S32.HI R25, RZ, 0x1f, R143 ;  /* 0x0000001fff197819 */ /* 0x000fe4000001148f */
[C---:B0-----:R-:W-:Y:S02]  /*23f40*/  IADD3 R136, P4, R142.reuse, R53, RZ ;  /* 0x000000358e887210 */ /* 0x041fe40007f9e0ff */
[----:B-1----:R-:W-:-:S05]  /*23f50*/  IADD3 R132, P3, R142, R52, RZ ;  /* 0x000000348e847210 */ /* 0x002fca0007f7e0ff */
[----:B------:R-:W-:Y:S01]  /*23f60*/  IMAD.X R133, R27, 0x1, R48, P3 ;  /* 0x000000011b857824 */ /* 0x000fe200018e0630 */
[----:B------:R-:W-:-:S04]  /*23f70*/  IADD3 R134, P5, R143, R53, RZ ;  /* 0x000000358f867210 */ /* 0x000fc80007fbe0ff */
        /* <DEDUP_REMOVED lines=72> */
[C---:B------:R-:W-:Y:S01]  /*24400*/  IMAD.X R135, R25.reuse, 0x1, R49, P5 ;  /* 0x0000000119877824 */ /* 0x040fe200028e0631 */
        /* <DEDUP_REMOVED lines=399> */
[CC--:B0-----:R-:W-:Y:S02]  /*25d00*/  IADD3 R136, P4, R228.reuse, R53.reuse, RZ ;  /* 0x00000035e4887210 */ /* 0x0c1fe40007f9e0ff */
[----:B-1----:R-:W-:Y:S02]  /*25d10*/  IADD3 R132, P3, R228, R52, RZ ;  /* 0x00000034e4847210 */ /* 0x002fe40007f7e0ff */
[----:B------:R-:W-:-:S03]  /*25d20*/  IADD3 R134, P5, R232, R53, RZ ;  /* 0x00000035e8867210 */ /* 0x000fc60007fbe0ff */
[C---:B------:R-:W-:Y:S02]  /*25d30*/  IMAD.X R133, R27.reuse, 0x1, R48, P3 ;  /* 0x000000011b857824 */ /* 0x040fe400018e0630 */
[--C-:B------:R-:W-:Y:S02]  /*25d40*/  IMAD.X R137, R27, 0x1, R49.reuse, P4 ;  /* 0x000000011b897824 */ /* 0x100fe400020e0631 */
[----:B------:R-:W-:Y:S01]  /*25d50*/  IMAD.X R135, R25, 0x1, R49, P5 ;  /* 0x0000000119877824 */ /* 0x000fe200028e0631 */
[----:B------:R0:W-:Y:S01]  /*25d60*/  STL.64 [R1+0x960], R132 ;  /* 0x0009608401007387 */ /* 0x0001e20000100a00 */
[----:B------:R-:W-:-:S03]  /*25d70*/  SHF.R.S32.HI R27, RZ, 0x1f, R229 ;  /* 0x0000001fff1b7819 */ /* 0x000fc600000114e5 */
[----:B------:R1:W-:Y:S01]  /*25d80*/  STL.64 [R1+0x968], R136 ;  /* 0x0009688801007387 */ /* 0x0003e20000100a00 */
[----:B0-----:R-:W-:-:S03]  /*25d90*/  IADD3 R132, P3, R232, R52, RZ ;  /* 0x00000034e8847210 */ /* 0x001fc60007f7e0ff */
[----:B------:R0:W-:Y:S02]  /*25da0*/  STL.64 [R1+0x958], R134 ;  /* 0x0009588601007387 */ /* 0x0001e40000100a00 */
[----:B------:R-:W-:Y:S01]  /*25db0*/  IMAD.X R133, R25, 0x1, R48, P3 ;  /* 0x0000000119857824 */ /* 0x000fe200018e0630 */
[C---:B-1----:R-:W-:Y:S02]  /*25dc0*/  IADD3 R136, P4, R229.reuse, R53, RZ ;  /* 0x00000035e5887210 */ /* 0x042fe40007f9e0ff */
[----:B0-----:R-:W-:Y:S02]  /*25dd0*/  IADD3 R134, P3, R229, R52, RZ ;  /* 0x00000034e5867210 */ /* 0x001fe40007f7e0ff */
[----:B------:R-:W-:-:S03]  /*25de0*/  SHF.R.S32.HI R25, RZ, 0x1f, R235 ;  /* 0x0000001fff197819 */ /* 0x000fc600000114eb */
[--C-:B------:R-:W-:Y:S01]  /*25df0*/  IMAD.X R135, R27, 0x1, R48.reuse, P3 ;  /* 0x000000011b877824 */ /* 0x100fe200018e0630 */
[-C--:B------:R-:W-:Y:S01]  /*25e00*/  IADD3 R198, P3, R235, R52.reuse, RZ ;  /* 0x00000034ebc67210 */ /* 0x080fe20007f7e0ff */
[----:B------:R0:W-:Y:S01]  /*25e10*/  STL.64 [R1+0x950], R132 ;  /* 0x0009508401007387 */ /* 0x0001e20000100a00 */
[----:B------:R-:W-:Y:S01]  /*25e20*/  IMAD.X R137, R27, 0x1, R49, P4 ;  /* 0x000000011b897824 */ /* 0x000fe200020e0631 */
[----:B------:R-:W-:Y:S02]  /*25e30*/  SHF.R.S32.HI R27, RZ, 0x1f, R223 ;  /* 0x0000001fff1b7819 */ /* 0x000fe400000114df */
[----:B------:R-:W-:Y:S01]  /*25e40*/  IMAD.X R199, R25, 0x1, R48, P3 ;  /* 0x0000000119c77824 */ /* 0x000fe200018e0630 */
[----:B------:R-:W-:Y:S02]  /*25e50*/  IADD3 R194, P3, R223, R52, RZ ;  /* 0x00000034dfc27210 */ /* 0x000fe40007f7e0ff */
[----:B0-----:R-:W-:-:S03]  /*25e60*/  IADD3 R132, P5, R235, R53, RZ ;  /* 0x00000035eb847210 */ /* 0x001fc60007fbe0ff */
[----:B------:R-:W-:Y:S01]  /*25e70*/  IMAD.X R195, R27, 0x1, R48, P3 ;  /* 0x000000011bc37824 */ /* 0x000fe200018e0630 */
[-C--:B------:R-:W-:Y:S02]  /*25e80*/  IADD3 R196, P4, R223, R53.reuse, RZ ;  /* 0x00000035dfc47210 */ /* 0x080fe40007f9e0ff */
[-C--:B------:R-:W-:Y:S01]  /*25e90*/  IADD3 R188, P3, R169, R52.reuse, RZ ;  /* 0x00000034a9bc7210 */ /* 0x080fe20007f7e0ff */
[----:B------:R-:W-:Y:S01]  /*25ea0*/  IMAD.X R133, R25, 0x1, R49, P5 ;  /* 0x0000000119857824 */ /* 0x000fe200028e0631 */
[----:B------:R-:W-:Y:S01]  /*25eb0*/  SHF.R.S32.HI R25, RZ, 0x1f, R169 ;  /* 0x0000001fff197819 */ /* 0x000fe200000114a9 */
[--C-:B------:R-:W-:Y:S01]  /*25ec0*/  IMAD.X R197, R27, 0x1, R49.reuse, P4 ;  /* 0x000000011bc57824 */ /* 0x100fe200020e0631 */
[-C--:B------:R-:W-:Y:S02]  /*25ed0*/  IADD3 R192, P5, R169, R53.reuse, RZ ;  /* 0x00000035a9c07210 */ /* 0x080fe40007fbe0ff */
[----:B------:R-:W-:Y:S01]  /*25ee0*/  SHF.R.S32.HI R27, RZ, 0x1f, R46 ;  /* 0x0000001fff1b7819 */ /* 0x000fe2000001142e */
[C---:B------:R-:W-:Y:S01]  /*25ef0*/  IMAD.X R189, R25.reuse, 0x1, R48, P3 ;  /* 0x0000000119bd7824 */ /* 0x040fe200018e0630 */
[C---:B------:R-:W-:Y:S01]  /*25f00*/  IADD3 R184, P3, R46.reuse, R52, RZ ;  /* 0x000000342eb87210 */ /* 0x040fe20007f7e0ff */
[----:B------:R-:W-:Y:S01]  /*25f10*/  IMAD.X R193, R25, 0x1, R49, P5 ;  /* 0x0000000119c17824 */ /* 0x000fe200028e0631 */
[----:B------:R-:W-:-:S02]  /*25f20*/  IADD3 R186, P4, R46, R53, RZ ;  /* 0x000000352eba7210 */ /* 0x000fc40007f9e0ff */
[----:B------:R-:W-:Y:S01]  /*25f30*/  SHF.R.S32.HI R25, RZ, 0x1f, R180 ;  /* 0x0000001fff197819 */ /* 0x000fe200000114b4 */
[C---:B------:R-:W-:Y:S01]  /*25f40*/  IMAD.X R185, R27.reuse, 0x1, R48, P3 ;  /* 0x000000011bb97824 */ /* 0x040fe200018e0630 */
[CC--:B------:R-:W-:Y:S02]  /*25f50*/  IADD3 R182, P5, R180.reuse, R53.reuse, RZ ;  /* 0x00000035b4b67210 */ /* 0x0c0fe40007fbe0ff */
[-C--:B------:R-:W-:Y:S01]  /*25f60*/  IADD3 R180, P3, R180, R52.reuse, RZ ;  /* 0x00000034b4b47210 */ /* 0x080fe20007f7e0ff */
[--C-:B------:R-:W-:Y:S01]  /*25f70*/  IMAD.X R187, R27, 0x1, R49.reuse, P4 ;  /* 0x000000011bbb7824 */ /* 0x100fe200020e0631 */
[----:B------:R-:W-:Y:S02]  /*25f80*/  SHF.R.S32.HI R27, RZ, 0x1f, R176 ;  /* 0x0000001fff1b7819 */ /* 0x000fe400000114b0 */
[C---:B------:R-:W-:Y:S01]  /*25f90*/  IADD3 R178, P4, R176.reuse, R53, RZ ;  /* 0x00000035b0b27210 */ /* 0x040fe20007f9e0ff */
[C---:B------:R-:W-:Y:S01]  /*25fa0*/  IMAD.X R181, R25.reuse, 0x1, R48, P3 ;  /* 0x0000000119b57824 */ /* 0x040fe200018e0630 */
[----:B------:R-:W-:Y:S01]  /*25fb0*/  IADD3 R176, P3, R176, R52, RZ ;  /* 0x00000034b0b07210 */ /* 0x000fe20007f7e0ff */
[----:B------:R-:W-:Y:S01]  /*25fc0*/  STL.64 [R1+0x948], R136 ;  /* 0x0009488801007387 */ /* 0x000fe20000100a00 */
[----:B------:R-:W-:Y:S01]  /*25fd0*/  IMAD.X R183, R25, 0x1, R49, P5 ;  /* 0x0000000119b77824 */ /* 0x000fe200028e0631 */
[----:B------:R-:W-:-:S02]  /*25fe0*/  SHF.R.S32.HI R25, RZ, 0x1f, R139 ;  /* 0x0000001fff197819 */ /* 0x000fc4000001148b */
[----:B------:R-:W-:Y:S01]  /*25ff0*/  STL.64 [R1+0x940], R134 ;  /* 0x0009408601007387 */ /* 0x000fe20000100a00 */
[----:B------:R-:W-:-:S03]  /*26000*/  IMAD.X R177, R27, 0x1, R48, P3 ;  /* 0x000000011bb17824 */ /* 0x000fc600018e0630 */
[----:B------:R0:W-:Y:S01]  /*26010*/  STL.64 [R1+0x938], R132 ;  /* 0x0009388401007387 */ /* 0x0001e20000100a00 */
[----:B------:R-:W-:Y:S01]  /*26020*/  IADD3 R46, P5, R139, R53, RZ ;  /* 0x000000358b2e7210 */ /* 0x000fe20007fbe0ff */
[----:B------:R-:W-:Y:S01]  /*26030*/  IMAD.X R179, R27, 0x1, R49, P4 ;  /* 0x000000011bb37824 */ /* 0x000fe200020e0631 */
[----:B------:R-:W-:Y:S02]  /*26040*/  SHF.R.S32.HI R27, RZ, 0x1f, R43 ;  /* 0x0000001fff1b7819 */ /* 0x000fe4000001142b */
[----:B0-----:R-:W-:-:S05]  /*26050*/  IADD3 R132, P3, R139, R52, RZ ;  /* 0x000000348b847210 */ /* 0x001fca0007f7e0ff */
[----:B------:R-:W-:Y:S01]  /*26060*/  IMAD.X R133, R25, 0x1, R48, P3 ;  /* 0x0000000119857824 */ /* 0x000fe200018e0630 */
[----:B------:R-:W-:Y:S01]  /*26070*/  IADD3 R134, P3, R43, R52, RZ ;  /* 0x000000342b867210 */ /* 0x000fe20007f7e0ff */
[--C-:B------:R-:W-:Y:S01]  /*26080*/  IMAD.X R47, R25, 0x1, R49.reuse, P5 ;  /* 0x00000001192f7824 */ /* 0x100fe200028e0631 */
[-C--:B------:R-:W-:Y:S02]  /*26090*/  IADD3 R136, P4, R43, R53.reuse, RZ ;  /* 0x000000352b887210 */ /* 0x080fe40007f9e0ff */
[----:B------:R0:W-:Y:S01]  /*260a0*/  STL.64 [R1+0x930], R132 ;  /* 0x0009308401007387 */ /* 0x0001e20000100a00 */
[----:B------:R-:W-:Y:S01]  /*260b0*/  SHF.R.S32.HI R25, RZ, 0x1f, R42 ;  /* 0x0000001fff197819 */ /* 0x000fe2000001142a */
[C---:B------:R-:W-:Y:S02]  /*260c0*/  IMAD.X R135, R27.reuse, 0x1, R48, P3 ;  /* 0x000000011b877824 */ /* 0x040fe400018e0630 */
[----:B------:R-:W-:Y:S01]  /*260d0*/  IMAD.X R137, R27, 0x1, R49, P4 ;  /* 0x000000011b897824 */ /* 0x000fe200020e0631 */
[----:B0-----:R-:W-:-:S02]  /*260e0*/  IADD3 R132, P5, R42, R53, RZ ;  /* 0x000000352a847210 */ /* 0x001fc40007fbe0ff */
[----:B------:R-:W-:-:S03]  /*260f0*/  IADD3 R42, P3, R42, R52, RZ ;  /* 0x000000342a2a7210 */ /* 0x000fc60007f7e0ff */
[C---:B------:R-:W-:Y:S02]  /*26100*/  IMAD.X R133, R25.reuse, 0x1, R49, P5 ;  /* 0x0000000119857824 */ /* 0x040fe400028e0631 */
[----:B------:R-:W-:Y:S01]  /*26110*/  IMAD.X R43, R25, 0x1, R48, P3 ;  /* 0x00000001192b7824 */ /* 0x000fe200018e0630 */
[----:B------:R-:W-:Y:S01]  /*26120*/  STL.64 [R1+0x928], R136 ;  /* 0x0009288801007387 */ /* 0x000fe20000100a00 */
[----:B------:R-:W-:-:S03]  /*26130*/  SHF.R.S32.HI R27, RZ, 0x1f, R41 ;  /* 0x0000001fff1b7819 */ /* 0x000fc60000011429 */
[----:B------:R0:W-:Y:S04]  /*26140*/  STL.64 [R1+0x920], R134 ;  /* 0x0009208601007387 */ /* 0x0001e80000100a00 */
[----:B------:R-:W-:Y:S04]  /*26150*/  STL.64 [R1+0x918], R132 ;  /* 0x0009188401007387 */ /* 0x000fe80000100a00 */
[----:B------:R1:W-:Y:S01]  /*26160*/  STL.64 [R1+0x910], R42 ;  /* 0x0009102a01007387 */ /* 0x0003e20000100a00 */
[----:B------:R-:W-:Y:S02]  /*26170*/  SHF.R.S32.HI R25, RZ, 0x1f, R39 ;  /* 0x0000001fff197819 */ /* 0x000fe40000011427 */
[----:B0-----:R-:W-:-:S02]  /*26180*/  IADD3 R134, P4, R41, R53, RZ ;  /* 0x0000003529867210 */ /* 0x001fc40007f9e0ff */
[----:B-1----:R-:W-:Y:S02]  /*26190*/  IADD3 R42, P3, R41, R52, RZ ;  /* 0x00000034292a7210 */ /* 0x002fe40007f7e0ff */
[----:B------:R-:W-:-:S03]  /*261a0*/  IADD3 R132, P5, R39, R53, RZ ;  /* 0x0000003527847210 */ /* 0x000fc60007fbe0ff */
[C---:B------:R-:W-:Y:S02]  /*261b0*/  IMAD.X R43, R27.reuse, 0x1, R48, P3 ;  /* 0x000000011b2b7824 */ /* 0x040fe400018e0630 */
[--C-:B------:R-:W-:Y:S02]  /*261c0*/  IMAD.X R135, R27, 0x1, R49.reuse, P4 ;  /* 0x000000011b877824 */ /* 0x100fe400020e0631 */
[----:B------:R-:W-:Y:S01]  /*261d0*/  IMAD.X R133, R25, 0x1, R49, P5 ;  /* 0x0000000119857824 */ /* 0x000fe200028e0631 */
[----:B------:R0:W-:Y:S01]  /*261e0*/  STL.64 [R1+0x900], R42 ;  /* 0x0009002a01007387 */ /* 0x0001e20000100a00 */
[----:B------:R-:W-:-:S03]  /*261f0*/  SHF.R.S32.HI R27, RZ, 0x1f, R38 ;  /* 0x0000001fff1b7819 */ /* 0x000fc60000011426 */
[----:B------:R-:W-:Y:S04]  /*26200*/  STL.64 [R1+0x908], R134 ;  /* 0x0009088601007387 */ /* 0x000fe80000100a00 */
[----:B------:R1:W-:Y:S01]  /*26210*/  STL.64 [R1+0x8f8], R132 ;  /* 0x0008f88401007387 */ /* 0x0003e20000100a00 */
[----:B0-----:R-:W-:-:S05]  /*26220*/  IADD3 R42, P3, R39, R52, RZ ;  /* 0x00000034272a7210 */ /* 0x001fca0007f7e0ff */
[--C-:B------:R-:W-:Y:S01]  /*26230*/  IMAD.X R43, R25, 0x1, R48.reuse, P3 ;  /* 0x00000001192b7824 */ /* 0x100fe200018e0630 */
[CC--:B-1----:R-:W-:Y:S02]  /*26240*/  IADD3 R132, P4, R38.reuse, R53.reuse, RZ ;  /* 0x0000003526847210 */ /* 0x0c2fe40007f9e0ff */
[----:B------:R-:W-:Y:S02]  /*26250*/  IADD3 R38, P3, R38, R52, RZ ;  /* 0x0000003426267210 */ /* 0x000fe40007f7e0ff */
[----:B------:R0:W-:Y:S01]  /*26260*/  STL.64 [R1+0x8f0], R42 ;  /* 0x0008f02a01007387 */ /* 0x0001e20000100a00 */
[----:B------:R-:W-:Y:S02]  /*26270*/  SHF.R.S32.HI R25, RZ, 0x1f, R37 ;  /* 0x0000001fff197819 */ /* 0x000fe40000011425 */
[C---:B------:R-:W-:Y:S02]  /*26280*/  IMAD.X R39, R27.reuse, 0x1, R48, P3 ;  /* 0x000000011b277824 */ /* 0x040fe400018e0630 */
[----:B------:R-:W-:Y:S01]  /*26290*/  IMAD.X R133, R27, 0x1, R49, P4 ;  /* 0x000000011b857824 */ /* 0x000fe200020e0631 */
[----:B0-----:R-:W-:-:S02]  /*262a0*/  IADD3 R42, P5, R37, R53, RZ ;  /* 0x00000035252a7210 */ /* 0x001fc40007fbe0ff */
[----:B------:R0:W-:Y:S03]  /*262b0*/  STL.64 [R1+0x8e0], R38 ;  /* 0x0008e02601007387 */ /* 0x0001e60000100a00 */
[----:B------:R-:W-:Y:S01]  /*262c0*/  IMAD.X R43, R25, 0x1, R49, P5 ;  /* 0x00000001192b7824 */ /* 0x000fe200028e0631 */
[----:B------:R1:W-:Y:S01]  /*262d0*/  STL.64 [R1+0x8e8], R132 ;  /* 0x0008e88401007387 */ /* 0x0003e20000100a00 */
[----:B------:R-:W-:Y:S02]  /*262e0*/  SHF.R.S32.HI R27, RZ, 0x1f, R35 ;  /* 0x0000001fff1b7819 */ /* 0x000fe40000011423 */
[----:B0-----:R-:W-:Y:S01]  /*262f0*/  IADD3 R38, P3, R37, R52, RZ ;  /* 0x0000003425267210 */ /* 0x001fe20007f7e0ff */
[----:B------:R0:W-:Y:S04]  /*26300*/  STL.64 [R1+0x8d8], R42 ;  /* 0x0008d82a01007387 */ /* 0x0001e80000100a00 */
[----:B------:R-:W-:Y:S01]  /*26310*/  IMAD.X R39, R25, 0x1, R48, P3 ;  /* 0x0000000119277824 */ /* 0x000fe200018e0630 */
[----:B-1----:R-:W-:-:S02]  /*26320*/  IADD3 R132, P4, R35, R53, RZ ;  /* 0x0000003523847210 */ /* 0x002fc40007f9e0ff */
[----:B------:R-:W-:Y:S02]  /*26330*/  SHF.R.S32.HI R25, RZ, 0x1f, R34 ;  /* 0x0000001fff197819 */ /* 0x000fe40000011422 */
[----:B0-----:R-:W-:Y:S01]  /*26340*/  IADD3 R42, P3, R35, R52, RZ ;  /* 0x00000034232a7210 */ /* 0x001fe20007f7e0ff */
[----:B------:R0:W-:Y:S01]  /*26350*/  STL.64 [R1+0x8d0], R38 ;  /* 0x0008d02601007387 */ /* 0x0001e20000100a00 */
[----:B------:R-:W-:-:S03]  /*26360*/  IMAD.X R133, R27, 0x1, R49, P4 ;  /* 0x000000011b857824 */ /* 0x000fc600020e0631 */
[----:B------:R-:W-:Y:S01]  /*26370*/  IMAD.X R43, R27, 0x1, R48, P3 ;  /* 0x000000011b2b7824 */ /* 0x000fe200018e0630 */
[C---:B0-----:R-:W-:Y:S02]  /*26380*/  IADD3 R38, P5, R34.reuse, R53, RZ ;  /* 0x0000003522267210 */ /* 0x041fe40007fbe0ff */
        /* <DEDUP_REMOVED lines=21> */
[C---:B-1----:R-:W-:Y:S02]  /*264e0*/  IADD3 R38, P4, R30.reuse, R53, RZ ;  /* 0x000000351e267210 */ /* 0x042fe40007f9e0ff */
[----:B------:R-:W-:Y:S02]  /*264f0*/  IADD3 R30, P3, R30, R52, RZ ;  /* 0x000000341e1e7210 */ /* 0x000fe40007f7e0ff */
[----:B------:R0:W-:Y:S03]  /*26500*/  STL.64 [R1+0x78], R34 ;  /* 0x0000782201007387 */ /* 0x0001e60000100a00 */
[----:B------:R-:W-:Y:S01]  /*26510*/  IMAD.X R31, R27, 0x1, R48, P3 ;  /* 0x000000011b1f7824 */ /* 0x000fe200018e0630 */
[----:B------:R-:W-:-:S04]  /*26520*/  SHF.R.S32.HI R25, RZ, 0x1f, R29 ;  /* 0x0000001fff197819 */ /* 0x000fc8000001141d */
[----:B------:R1:W-:Y:S01]  /*26530*/  STL.64 [R1+0x68], R30 ;  /* 0x0000681e01007387 */ /* 0x0003e20000100a00 */
[----:B0-----:R-:W-:Y:S01]  /*26540*/  IADD3 R34, P5, R29, R53, RZ ;  /* 0x000000351d227210 */ /* 0x001fe20007fbe0ff */
[----:B------:R-:W-:-:S04]  /*26550*/  IMAD.X R39, R27, 0x1, R49, P4 ;  /* 0x000000011b277824 */ /* 0x000fc800020e0631 */
[----:B------:R-:W-:Y:S01]  /*26560*/  IMAD.X R35, R25, 0x1, R49, P5 ;  /* 0x0000000119237824 */ /* 0x000fe200028e0631 */
[----:B-1----:R-:W-:Y:S01]  /*26570*/  IADD3 R30, P3, R29, R52, RZ ;  /* 0x000000341d1e7210 */ /* 0x002fe20007f7e0ff */
[----:B------:R-:W-:Y:S04]  /*26580*/  STL.64 [R1+0x70], R38 ;  /* 0x0000702601007387 */ /* 0x000fe80000100a00 */
[----:B------:R-:W-:Y:S01]  /*26590*/  IMAD.X R31, R25, 0x1, R48, P3 ;  /* 0x00000001191f7824 */ /* 0x000fe200018e0630 */
[----:B------:R-:W-:Y:S01]  /*265a0*/  STL.64 [R1+0x60], R34 ;  /* 0x0000602201007387 */ /* 0x000fe20000100a00 */
[----:B------:R-:W-:-:S03]  /*265b0*/  SHF.R.S32.HI R27, RZ, 0x1f, R26 ;  /* 0x0000001fff1b7819 */ /* 0x000fc6000001141a */
[----:B------:R0:W-:Y:S01]  /*265c0*/  STL.64 [R1+0x58], R30 ;  /* 0x0000581e01007387 */ /* 0x0001e20000100a00 */
[----:B------:R-:W-:Y:S02]  /*265d0*/  SHF.R.S32.HI R25, RZ, 0x1f, R23 ;  /* 0x0000001fff197819 */ /* 0x000fe40000011417 */
[----:B0-----:R-:W-:-:S05]  /*265e0*/  IADD3 R30, P3, R26, R52, RZ ;  /* 0x000000341a1e7210 */ /* 0x001fca0007f7e0ff */
[----:B------:R-:W-:Y:S01]  /*265f0*/  IMAD.X R31, R27, 0x1, R48, P3 ;  /* 0x000000011b1f7824 */ /* 0x000fe200018e0630 */
[-C--:B------:R-:W-:Y:S02]  /*26600*/  IADD3 R38, P4, R26, R53.reuse, RZ ;  /* 0x000000351a267210 */ /* 0x080fe40007f9e0ff */
[----:B------:R-:W-:Y:S02]  /*26610*/  IADD3 R34, P5, R23, R53, RZ ;  /* 0x0000003517227210 */ /* 0x000fe40007fbe0ff */
[----:B------:R0:W-:Y:S01]  /*26620*/  STL.64 [R1+0x48], R30 ;  /* 0x0000481e01007387 */ /* 0x0001e20000100a00 */
[--C-:B------:R-:W-:Y:S02]  /*26630*/  IMAD.X R39, R27, 0x1, R49.reuse, P4 ;  /* 0x000000011b277824 */ /* 0x100fe400020e0631 */
[----:B------:R-:W-:Y:S01]  /*26640*/  IMAD.X R35, R25, 0x1, R49, P5 ;  /* 0x0000000119237824 */ /* 0x000fe200028e0631 */
[----:B0-----:R-:W-:Y:S02]  /*26650*/  IADD3 R30, P3, R23, R52, RZ ;  /* 0x00000034171e7210 */ /* 0x001fe40007f7e0ff */
[----:B------:R-:W-:-:S03]  /*26660*/  SHF.R.S32.HI R23, RZ, 0x1f, R22 ;  /* 0x0000001fff177819 */ /* 0x000fc60000011416 */
[--C-:B------:R-:W-:Y:S01]  /*26670*/  IMAD.X R31, R25, 0x1, R48.reuse, P3 ;  /* 0x00000001191f7824 */ /* 0x100fe200018e0630 */
[----:B------:R-:W-:Y:S01]  /*26680*/  IADD3 R26, P3, R22, R52, RZ ;  /* 0x00000034161a7210 */ /* 0x000fe20007f7e0ff */
[----:B------:R-:W-:Y:S04]  /*26690*/  STL.64 [R1+0x50], R38 ;  /* 0x0000502601007387 */ /* 0x000fe80000100a00 */
[----:B------:R0:W-:Y:S01]  /*266a0*/  STL.64 [R1+0x40], R34 ;  /* 0x0000402201007387 */ /* 0x0001e20000100a00 */
[----:B------:R-:W-:-:S03]  /*266b0*/  IMAD.X R27, R23, 0x1, R48, P3 ;  /* 0x00000001171b7824 */ /* 0x000fc600018e0630 */
[----:B------:R1:W-:Y:S01]  /*266c0*/  STL.64 [R1+0x38], R30 ;  /* 0x0000381e01007387 */ /* 0x0003e20000100a00 */
[-C--:B0-----:R-:W-:Y:S02]  /*266d0*/  IADD3 R34, P4, R22, R53.reuse, RZ ;  /* 0x0000003516227210 */ /* 0x081fe40007f9e0ff */
[----:B------:R-:W-:Y:S02]  /*266e0*/  SHF.R.S32.HI R22, RZ, 0x1f, R21 ;  /* 0x0000001fff167819 */ /* 0x000fe40000011415 */
[----:B-1----:R-:W-:Y:S01]  /*266f0*/  IADD3 R30, P5, R21, R53, RZ ;  /* 0x00000035151e7210 */ /* 0x002fe20007fbe0ff */
[--C-:B------:R-:W-:Y:S01]  /*26700*/  IMAD.X R35, R23, 0x1, R49.reuse, P4 ;  /* 0x0000000117237824 */ /* 0x100fe200020e0631 */
[----:B------:R0:W-:Y:S03]  /*26710*/  STL.64 [R1+0x28], R26 ;  /* 0x0000281a01007387 */ /* 0x0001e60000100a00 */
[----:B------:R-:W-:Y:S01]  /*26720*/  IMAD.X R31, R22, 0x1, R49, P5 ;  /* 0x00000001161f7824 */ /* 0x000fe200028e0631 */
[----:B------:R1:W-:Y:S01]  /*26730*/  STL.64 [R1+0x30], R34 ;  /* 0x0000302201007387 */ /* 0x0003e20000100a00 */
[----:B0-----:R-:W-:-:S03]  /*26740*/  IADD3 R26, P3, R21, R52, RZ ;  /* 0x00000034151a7210 */ /* 0x001fc60007f7e0ff */
[----:B------:R0:W-:Y:S01]  /*26750*/  STL.64 [R1+0x20], R30 ;  /* 0x0000201e01007387 */ /* 0x0001e20000100a00 */
[----:B------:R-:W-:Y:S01]  /*26760*/  SHF.R.S32.HI R21, RZ, 0x1f, R18 ;  /* 0x0000001fff157819 */ /* 0x000fe20000011412 */
[----:B------:R-:W-:Y:S01]  /*26770*/  IMAD.X R27, R22, 0x1, R48, P3 ;  /* 0x00000001161b7824 */ /* 0x000fe200018e0630 */
[C---:B-1----:R-:W-:Y:S02]  /*26780*/  IADD3 R34, P4, R18.reuse, R53, RZ ;  /* 0x0000003512227210 */ /* 0x042fe40007f9e0ff */
[----:B0-----:R-:W-:Y:S02]  /*26790*/  IADD3 R30, P3, R18, R52, RZ ;  /* 0x00000034121e7210 */ /* 0x001fe40007f7e0ff */
[----:B------:R0:W-:Y:S01]  /*267a0*/  STL.64 [R1+0x18], R26 ;  /* 0x0000181a01007387 */ /* 0x0001e20000100a00 */
[----:B------:R-:W-:Y:S02]  /*267b0*/  SHF.R.S32.HI R18, RZ, 0x1f, R250 ;  /* 0x0000001fff127819 */ /* 0x000fe400000114fa */
[----:B------:R-:W-:-:S02]  /*267c0*/  IMAD.X R31, R21, 0x1, R48, P3 ;  /* 0x00000001151f7824 */ /* 0x000fc400018e0630 */
[--C-:B------:R-:W-:Y:S01]  /*267d0*/  IMAD.X R35, R21, 0x1, R49.reuse, P4 ;  /* 0x0000000115237824 */ /* 0x100fe200020e0631 */
[CC--:B0-----:R-:W-:Y:S02]  /*267e0*/  IADD3 R26, P5, R250.reuse, R53.reuse, RZ ;  /* 0x00000035fa1a7210 */ /* 0x0c1fe40007fbe0ff */
[-C--:B------:R-:W-:Y:S02]  /*267f0*/  IADD3 R250, P3, R250, R52.reuse, RZ ;  /* 0x00000034fafa7210 */ /* 0x080fe40007f7e0ff */
[----:B------:R-:W-:Y:S02]  /*26800*/  SHF.R.S32.HI R21, RZ, 0x1f, R246 ;  /* 0x0000001fff157819 */ /* 0x000fe400000114f6 */
[----:B------:R-:W-:Y:S01]  /*26810*/  IADD3 R248, P4, R246, R53, RZ ;  /* 0x00000035f6f87210 */ /* 0x000fe20007f9e0ff */
[----:B------:R-:W-:Y:S01]  /*26820*/  IMAD.X R251, R18, 0x1, R48, P3 ;  /* 0x0000000112fb7824 */ /* 0x000fe200018e0630 */
[----:B------:R-:W-:Y:S01]  /*26830*/  IADD3 R246, P3, R246, R52, RZ ;  /* 0x00000034f6f67210 */ /* 0x000fe20007f7e0ff */
[----:B------:R-:W-:Y:S01]  /*26840*/  IMAD.X R27, R18, 0x1, R49, P5 ;  /* 0x00000001121b7824 */ /* 0x000fe200028e0631 */
[----:B------:R-:W-:-:S02]  /*26850*/  SHF.R.S32.HI R18, RZ, 0x1f, R242 ;  /* 0x0000001fff127819 */ /* 0x000fc400000114f2 */
[CC--:B------:R-:W-:Y:S01]  /*26860*/  IADD3 R244, P5, R242.reuse, R53.reuse, RZ ;  /* 0x00000035f2f47210 */ /* 0x0c0fe20007fbe0ff */
[C---:B------:R-:W-:Y:S01]  /*26870*/  IMAD.X R247, R21.reuse, 0x1, R48, P3 ;  /* 0x0000000115f77824 */ /* 0x040fe200018e0630 */
[-C--:B------:R-:W-:Y:S01]  /*26880*/  IADD3 R242, P3, R242, R52.reuse, RZ ;  /* 0x00000034f2f27210 */ /* 0x080fe20007f7e0ff */
[--C-:B------:R-:W-:Y:S01]  /*26890*/  IMAD.X R249, R21, 0x1, R49.reuse, P4 ;  /* 0x0000000115f97824 */ /* 0x100fe200020e0631 */
        /* <DEDUP_REMOVED lines=64> */
[----:B------:R0:W-:Y:S01]  /*26ca0*/  STL.64 [R1+0x10], R34 ;  /* 0x0000102201007387 */ /* 0x0001e20000100a00 */
[----:B------:R-:W-:Y:S01]  /*26cb0*/  IMAD.X R43, R18, 0x1, R49, P5 ;  /* 0x00000001122b7824 */ /* 0x000fe200028e0631 */
[----:B------:R-:W-:-:S02]  /*26cc0*/  SHF.R.S32.HI R18, RZ, 0x1f, R32 ;  /* 0x0000001fff127819 */ /* 0x000fc40000011420 */
[C---:B------:R-:W-:Y:S01]  /*26cd0*/  IMAD.X R37, R21.reuse, 0x1, R48, P3 ;  /* 0x0000000115257824 */ /* 0x040fe200018e0630 */
[----:B------:R1:W-:Y:S01]  /*26ce0*/  STL.64 [R1+0x8], R30 ;  /* 0x0000081e01007387 */ /* 0x0003e20000100a00 */
[--C-:B------:R-:W-:Y:S01]  /*26cf0*/  IMAD.X R39, R21, 0x1, R49.reuse, P4 ;  /* 0x0000000115277824 */ /* 0x100fe200020e0631 */
[CC--:B0-----:R-:W-:Y:S02]  /*26d00*/  IADD3 R34, P5, R32.reuse, R53.reuse, RZ ;  /* 0x0000003520227210 */ /* 0x0c1fe40007fbe0ff */
[-C--:B------:R-:W-:Y:S02]  /*26d10*/  IADD3 R32, P3, R32, R52.reuse, RZ ;  /* 0x0000003420207210 */ /* 0x080fe40007f7e0ff */
[----:B------:R-:W-:Y:S02]  /*26d20*/  SHF.R.S32.HI R21, RZ, 0x1f, R28 ;  /* 0x0000001fff157819 */ /* 0x000fe4000001141c */
[----:B-1----:R-:W-:Y:S01]  /*26d30*/  IADD3 R30, P4, R28, R53, RZ ;  /* 0x000000351c1e7210 */ /* 0x002fe20007f9e0ff */
[----:B------:R-:W-:Y:S01]  /*26d40*/  IMAD.X R33, R18, 0x1, R48, P3 ;  /* 0x0000000112217824 */ /* 0x000fe200018e0630 */
[----:B------:R-:W-:Y:S01]  /*26d50*/  IADD3 R28, P3, R28, R52, RZ ;  /* 0x000000341c1c7210 */ /* 0x000fe20007f7e0ff */
[----:B------:R0:W-:Y:S01]  /*26d60*/  STL.64 [R1], R26 ;  /* 0x0000001a01007387 */ /* 0x0001e20000100a00 */
[----:B------:R-:W-:Y:S01]  /*26d70*/  IMAD.X R35, R18, 0x1, R49, P5 ;  /* 0x0000000112237824 */ /* 0x000fe200028e0631 */
[----:B------:R-:W-:-:S02]  /*26d80*/  SHF.R.S32.HI R18, RZ, 0x1f, R24 ;  /* 0x0000001fff127819 */ /* 0x000fc40000011418 */
[C---:B------:R-:W-:Y:S02]  /*26d90*/  IMAD.X R29, R21.reuse, 0x1, R48, P3 ;  /* 0x00000001151d7824 */ /* 0x040fe400018e0630 */
[----:B------:R-:W-:Y:S01]  /*26da0*/  IMAD.X R31, R21, 0x1, R49, P4 ;  /* 0x00000001151f7824 */ /* 0x000fe200020e0631 */
[CC--:B0-----:R-:W-:Y:S02]  /*26db0*/  IADD3 R26, P5, R24.reuse, R53.reuse, RZ ;  /* 0x00000035181a7210 */ /* 0x0c1fe40007fbe0ff */
[-C--:B------:R-:W-:Y:S02]  /*26dc0*/  IADD3 R24, P3, R24, R52.reuse, RZ ;  /* 0x0000003418187210 */ /* 0x080fe40007f7e0ff */
[----:B------:R-:W-:Y:S02]  /*26dd0*/  SHF.R.S32.HI R21, RZ, 0x1f, R20 ;  /* 0x0000001fff157819 */ /* 0x000fe40000011414 */
[----:B------:R-:W-:Y:S01]  /*26de0*/  IADD3 R22, P4, R20, R53, RZ ;  /* 0x0000003514167210 */ /* 0x000fe20007f9e0ff */
[----:B------:R-:W-:Y:S01]  /*26df0*/  IMAD.X R25, R18, 0x1, R48, P3 ;  /* 0x0000000112197824 */ /* 0x000fe200018e0630 */
[----:B------:R-:W-:-:S03]  /*26e00*/  IADD3 R20, P3, R20, R52, RZ ;  /* 0x0000003414147210 */ /* 0x000fc60007f7e0ff */
[C---:B------:R-:W-:Y:S01]  /*26e10*/  IMAD.X R23, R21.reuse, 0x1, R49, P4 ;  /* 0x0000000115177824 */ /* 0x040fe200020e0631 */
[----:B------:R-:W-:Y:S01]  /*26e20*/  SHF.R.S32.HI R133, RZ, 0x1f, R19 ;  /* 0x0000001fff857819 */ /* 0x000fe20000011413 */
[----:B------:R-:W-:Y:S01]  /*26e30*/  IMAD.X R21, R21, 0x1, R48, P3 ;  /* 0x0000000115157824 */ /* 0x000fe200018e0630 */
[----:B------:R-:W-:-:S05]  /*26e40*/  IADD3 R134, P3, R19, R52, RZ ;  /* 0x0000003413867210 */ /* 0x000fca0007f7e0ff */
[----:B------:R-:W-:Y:S01]  /*26e50*/  IMAD.X R135, R133, 0x1, R48, P3 ;  /* 0x0000000185877824 */ /* 0x000fe200018e0630 */
[----:B------:R-:W-:-:S04]  /*26e60*/  SHF.R.S32.HI R132, RZ, 0x1f, R131 ;  /* 0x0000001fff847819 */ /* 0x000fc80000011483 */
[----:B------:R0:W-:Y:S01]  /*26e70*/  STL.64 [R1+0x8b8], R134 ;  /* 0x0008b88601007387 */ /* 0x0001e20000100a00 */
[----:B------:R-:W-:Y:S01]  /*26e80*/  IMAD.X R27, R18, 0x1, R49, P5 ;  /* 0x00000001121b7824 */ /* 0x000fe200028e0631 */
[----:B------:R-:W-:Y:S02]  /*26e90*/  IADD3 R18, P5, R19, R53, RZ ;  /* 0x0000003513127210 */ /* 0x000fe40007fbe0ff */
[----:B0-----:R-:W-:-:S05]  /*26ea0*/  IADD3 R134, P3, R131, R52, RZ ;  /* 0x0000003483867210 */ /* 0x001fca0007f7e0ff */
[----:B------:R-:W-:Y:S01]  /*26eb0*/  IMAD.X R135, R132, 0x1, R48, P3 ;  /* 0x0000000184877824 */ /* 0x000fe200018e0630 */
[-C--:B------:R-:W-:Y:S02]  /*26ec0*/  IADD3 R138, P4, R131, R53.reuse, RZ ;  /* 0x00000035838a7210 */ /* 0x080fe40007f9e0ff */
[----:B------:R-:W-:Y:S02]  /*26ed0*/  SHF.R.S32.HI R131, RZ, 0x1f, R130 ;  /* 0x0000001fff837819 */ /* 0x000fe40000011482 */
[----:B------:R0:W-:Y:S01]  /*26ee0*/  STL.64 [R1+0x8a8], R134 ;  /* 0x0008a88601007387 */ /* 0x0001e20000100a00 */
[--C-:B------:R-:W-:Y:S01]  /*26ef0*/  IMAD.X R19, R133, 0x1, R49.reuse, P5 ;  /* 0x0000000185137824 */ /* 0x100fe200028e0631 */
[----:B------:R-:W-:Y:S01]  /*26f00*/  IADD3 R136, P5, R130, R53, RZ ;  /* 0x0000003582887210 */ /* 0x000fe20007fbe0ff */
[----:B------:R-:W-:Y:S01]  /*26f10*/  IMAD.X R139, R132, 0x1, R49, P4 ;  /* 0x00000001848b7824 */ /* 0x000fe200020e0631 */
[----:B0-----:R-:W-:Y:S02]  /*26f20*/  IADD3 R134, P3, R130, R52, RZ ;  /* 0x0000003482867210 */ /* 0x001fe40007f7e0ff */
[----:B------:R-:W-:-:S03]  /*26f30*/  SHF.R.S32.HI R130, RZ, 0x1f, R129 ;  /* 0x0000001fff827819 */ /* 0x000fc60000011481 */
[--C-:B------:R-:W-:Y:S01]  /*26f40*/  IMAD.X R135, R131, 0x1, R48.reuse, P3 ;  /* 0x0000000183877824 */ /* 0x100fe200018e0630 */
[----:B------:R-:W-:Y:S01]  /*26f50*/  IADD3 R132, P3, R129, R52, RZ ;  /* 0x0000003481847210 */ /* 0x000fe20007f7e0ff */
[----:B------:R-:W-:Y:S01]  /*26f60*/  IMAD.X R137, R131, 0x1, R49, P5 ;  /* 0x0000000183897824 */ /* 0x000fe200028e0631 */
[----:B------:R-:W-:Y:S03]  /*26f70*/  STL.64 [R1+0x8b0], R138 ;  /* 0x0008b08a01007387 */ /* 0x000fe60000100a00 */
[----:B------:R-:W-:Y:S01]  /*26f80*/  IMAD.X R133, R130, 0x1, R48, P3 ;  /* 0x0000000182857824 */ /* 0x000fe200018e0630 */
[----:B------:R0:W-:Y:S04]  /*26f90*/  STL.64 [R1+0x8a0], R136 ;  /* 0x0008a08801007387 */ /* 0x0001e80000100a00 */
[----:B------:R1:W-:Y:S04]  /*26fa0*/  STL.64 [R1+0x898], R134 ;  /* 0x0008988601007387 */ /* 0x0003e80000100a00 */
[----:B------:R4:W-:Y:S01]  /*26fb0*/  STL.64 [R1+0x888], R132 ;  /* 0x0008888401007387 */ /* 0x0009e20000100a00 */
[----:B0-----:R-:W-:-:S02]  /*26fc0*/  IADD3 R136, P4, R129, R53, RZ ;  /* 0x0000003581887210 */ /* 0x001fc40007f9e0ff */
[----:B------:R-:W-:Y:S02]  /*26fd0*/  SHF.R.S32.HI R129, RZ, 0x1f, R128 ;  /* 0x0000001fff817819 */ /* 0x000fe40000011480 */
[C---:B-1----:R-:W-:Y:S02]  /*26fe0*/  IADD3 R134, P5, R128.reuse, R53, RZ ;  /* 0x0000003580867210 */ /* 0x042fe40007fbe0ff */
[----:B----4-:R-:W-:Y:S01]  /*26ff0*/  IADD3 R132, P3, R128, R52, RZ ;  /* 0x0000003480847210 */ /* 0x010fe20007f7e0ff */
[----:B------:R-:W-:Y:S01]  /*27000*/  IMAD.X R137, R130, 0x1, R49, P4 ;  /* 0x0000000182897824 */ /* 0x000fe200020e0631 */
        /* <DEDUP_REMOVED lines=328> */
[----:B------:R0:W-:Y:S01]  /*28490*/  STL.64 [R1+0x688], R88 ;  /* 0x0006885801007387 */ /* 0x0001e20000100a00 */
[----:B------:R-:W-:Y:S01]  /*284a0*/  VIADD R79, R80, UR5 ;  /* 0x00000005504f7c36 */ /* 0x000fe20008000000 */
[----:B------:R-:W-:Y:S02]  /*284b0*/  ULDC UR5, c[0x0][0x248] ;  /* 0x0000920000057ab9 */ /* 0x000fe40000000800 */
        /* <DEDUP_REMOVED lines=11> */
[----:B------:R-:W-:Y:S01]  /*28570*/  STL.64 [R1+0x680], R88 ;  /* 0x0006805801007387 */ /* 0x000fe20000100a00 */
[C---:B------:R-:W-:Y:S01]  /*28580*/  VIADD R78, R79.reuse, UR5 ;  /* 0x000000054f4e7c36 */ /* 0x040fe20008000000 */
[----:B------:R-:W-:Y:S01]  /*28590*/  ULDC UR5, c[0x0][0x248] ;  /* 0x0000920000057ab9 */ /* 0x000fe20000000800 */
        /* <DEDUP_REMOVED lines=194> */
[----:B------:R-:W-:Y:S02]  /*291c0*/  IMAD.X R65, R59, 0x1, R49, P5 ;  /* 0x000000013b417824 */ /* 0x000fe400028e0631 */
[C---:B------:R-:W-:Y:S01]  /*291d0*/  VIADD R56, R57.reuse, UR53 ;  /* 0x0000003539387c36 */ /* 0x040fe20008000000 */
[----:B------:R-:W-:Y:S01]  /*291e0*/  STL.64 [R1+0x5d0], R66 ;  /* 0x0005d04201007387 */ /* 0x000fe20000100a00 */
[----:B------:R-:W-:Y:S01]  /*291f0*/  IMAD.X R61, R58, 0x1, R48, P3 ;  /* 0x000000013a3d7824 */ /* 0x000fe200018e0630 */
[----:B------:R-:W-:Y:S02]  /*29200*/  ULDC UR53, c[0x0][0x248] ;  /* 0x0000920000357ab9 */ /* 0x000fe40000000800 */
[----:B------:R0:W-:Y:S04]  /*29210*/  STL.64 [R1+0x5c8], R64 ;  /* 0x0005c84001007387 */ /* 0x0001e80000100a00 */
[----:B------:R1:W-:Y:S04]  /*29220*/  STL.64 [R1+0x540], R62 ;  /* 0x0005403e01007387 */ /* 0x0003e80000100a00 */
[----:B------:R4:W-:Y:S01]  /*29230*/  STL.64 [R1+0x520], R60 ;  /* 0x0005203c01007387 */ /* 0x0009e20000100a00 */
[----:B0-----:R-:W-:-:S02]  /*29240*/  IADD3 R64, P4, R57, R53, RZ ;  /* 0x0000003539407210 */ /* 0x001fc40007f9e0ff */
[----:B------:R-:W-:Y:S02]  /*29250*/  SHF.R.S32.HI R57, RZ, 0x1f, R56 ;  /* 0x0000001fff397819 */ /* 0x000fe40000011438 */
[----:B-1----:R-:W-:Y:S01]  /*29260*/  IADD3 R62, P5, R56, R53, RZ ;  /* 0x00000035383e7210 */ /* 0x002fe20007fbe0ff */
[----:B------:R-:W-:Y:S01]  /*29270*/  IMAD.X R65, R58, 0x1, R49, P4 ;  /* 0x000000013a417824 */ /* 0x000fe200020e0631 */
[----:B----4-:R-:W-:-:S03]  /*29280*/  IADD3 R60, P3, R56, R52, RZ ;  /* 0x00000034383c7210 */ /* 0x010fc60007f7e0ff */
[C---:B------:R-:W-:Y:S02]  /*29290*/  IMAD.X R63, R57.reuse, 0x1, R49, P5 ;  /* 0x00000001393f7824 */ /* 0x040fe400028e0631 */
[----:B------:R-:W-:Y:S02]  /*292a0*/  VIADD R51, R56, UR35 ;  /* 0x0000002338337c36 */ /* 0x000fe40008000000 */
[----:B------:R-:W-:Y:S01]  /*292b0*/  IMAD.X R61, R57, 0x1, R48, P3 ;  /* 0x00000001393d7824 */ /* 0x000fe200018e0630 */
[----:B------:R-:W-:Y:S01]  /*292c0*/  STL.64 [R1+0x538], R64 ;  /* 0x0005384001007387 */ /* 0x000fe20000100a00 */
[----:B------:R-:W-:Y:S01]  /*292d0*/  VIADD R55, R51, UR34 ;  /* 0x0000002233377c36 */ /* 0x000fe20008000000 */
[----:B------:R-:W-:Y:S01]  /*292e0*/  SHF.R.S32.HI R56, RZ, 0x1f, R51 ;  /* 0x0000001fff387819 */ /* 0x000fe20000011433 */
[----:B------:R-:W-:Y:S01]  /*292f0*/  ULDC.64 UR34, c[0x0][0x228] ;  /* 0x00008a0000227ab9 */ /* 0x000fe20000000a00 */
[----:B------:R0:W-:Y:S04]  /*29300*/  STL.64 [R1+0x508], R62 ;  /* 0x0005083e01007387 */ /* 0x0001e80000100a00 */
[----:B------:R1:W-:Y:S01]  /*29310*/  STL.64 [R1+0x4f8], R60 ;  /* 0x0004f83c01007387 */ /* 0x0003e20000100a00 */
[----:B------:R-:W-:-:S02]  /*29320*/  IADD3 R58, P5, R55, R53, RZ ;  /* 0x00000035373a7210 */ /* 0x000fc40007fbe0ff */
[C---:B0-----:R-:W-:Y:S02]  /*29330*/  IADD3 R62, P4, R51.reuse, R53, RZ ;  /* 0x00000035333e7210 */ /* 0x041fe40007f9e0ff */
[----:B-1----:R-:W-:Y:S02]  /*29340*/  IADD3 R60, P3, R51, R52, RZ ;  /* 0x00000034333c7210 */ /* 0x002fe40007f7e0ff */
[----:B------:R-:W-:-:S03]  /*29350*/  SHF.R.S32.HI R51, RZ, 0x1f, R55 ;  /* 0x0000001fff337819 */ /* 0x000fc60000011437 */
[C---:B------:R-:W-:Y:S02]  /*29360*/  IMAD.X R61, R56.reuse, 0x1, R48, P3 ;  /* 0x00000001383d7824 */ /* 0x040fe400018e0630 */
[--C-:B------:R-:W-:Y:S02]  /*29370*/  IMAD.X R63, R56, 0x1, R49.reuse, P4 ;  /* 0x00000001383f7824 */ /* 0x100fe400020e0631 */
[----:B------:R-:W-:Y:S01]  /*29380*/  IMAD.X R59, R51, 0x1, R49, P5 ;  /* 0x00000001333b7824 */ /* 0x000fe200028e0631 */
[----:B------:R0:W-:Y:S01]  /*29390*/  STL.64 [R1+0x4c8], R60 ;  /* 0x0004c83c01007387 */ /* 0x0001e20000100a00 */
[----:B------:R-:W-:-:S03]  /*293a0*/  VIADD R50, R55, UR8 ;  /* 0x0000000837327c36 */ /* 0x000fc60008000000 */
[----:B------:R-:W-:Y:S04]  /*293b0*/  STL.64 [R1+0x4e0], R62 ;  /* 0x0004e03e01007387 */ /* 0x000fe80000100a00 */
[----:B------:R1:W-:Y:S01]  /*293c0*/  STL.64 [R1+0x4b0], R58 ;  /* 0x0004b03a01007387 */ /* 0x0003e20000100a00 */
[----:B0-----:R-:W-:Y:S02]  /*293d0*/  IADD3 R60, P3, R55, R52, RZ ;  /* 0x00000034373c7210 */ /* 0x001fe40007f7e0ff */
[----:B------:R-:W-:-:S03]  /*293e0*/  SHF.R.S32.HI R55, RZ, 0x1f, R50 ;  /* 0x0000001fff377819 */ /* 0x000fc60000011432 */
[--C-:B------:R-:W-:Y:S01]  /*293f0*/  IMAD.X R61, R51, 0x1, R48.reuse, P3 ;  /* 0x00000001333d7824 */ /* 0x100fe200018e0630 */
[C---:B------:R-:W-:Y:S02]  /*29400*/  IADD3 R56, P3, R50.reuse, R52, RZ ;  /* 0x0000003432387210 */ /* 0x040fe40007f7e0ff */
[C---:B-1----:R-:W-:Y:S01]  /*29410*/  IADD3 R58, P4, R50.reuse, R53, RZ ;  /* 0x00000035323a7210 */ /* 0x042fe20007f9e0ff */
[----:B------:R-:W-:Y:S01]  /*29420*/  VIADD R54, R50, UR9 ;  /* 0x0000000932367c36 */ /* 0x000fe20008000000 */
[----:B------:R-:W-:Y:S01]  /*29430*/  STL.64 [R1+0x498], R60 ;  /* 0x0004983c01007387 */ /* 0x000fe20000100a00 */
[C---:B------:R-:W-:Y:S01]  /*29440*/  IMAD.X R57, R55.reuse, 0x1, R48, P3 ;  /* 0x0000000137397824 */ /* 0x040fe200018e0630 */
[----:B------:R-:W-:Y:S01]  /*29450*/  ULDC.64 UR8, c[0x0][0x228] ;  /* 0x00008a0000087ab9 */ /* 0x000fe20000000a00 */
[----:B------:R-:W-:Y:S01]  /*29460*/  IMAD.X R59, R55, 0x1, R49, P4 ;  /* 0x00000001373b7824 */ /* 0x000fe200020e0631 */
[----:B------:R-:W-:-:S04]  /*29470*/  SHF.R.S32.HI R51, RZ, 0x1f, R54 ;  /* 0x0000001fff337819 */ /* 0x000fc80000011436 */
[----:B------:R0:W-:Y:S04]  /*29480*/  STL.64 [R1+0x480], R58 ;  /* 0x0004803a01007387 */ /* 0x0001e80000100a00 */
[----:B------:R1:W-:Y:S01]  /*29490*/  STL.64 [R1+0x3c8], R56 ;  /* 0x0003c83801007387 */ /* 0x0003e20000100a00 */
[----:B------:R-:W-:Y:S01]  /*294a0*/  VIADD R50, R54, UR5 ;  /* 0x0000000536327c36 */ /* 0x000fe20008000000 */
[----:B------:R-:W-:Y:S02]  /*294b0*/  LOP3.LUT R14, R14, 0xfff7ffff, RZ, 0xc0, !PT ;  /* 0xfff7ffff0e0e7812 */ /* 0x000fe400078ec0ff */
[----:B------:R-:W-:Y:S01]  /*294c0*/  LOP3.LUT R9, R9, 0xffff7fff, RZ, 0xc0, !PT ;  /* 0xffff7fff09097812 */ /* 0x000fe200078ec0ff */
[----:B------:R-:W-:Y:S01]  /*294d0*/  VIADD R66, R2, 0x58 ;  /* 0x0000005802427836 */ /* 0x000fe20000000000 */
[----:B0-----:R-:W-:Y:S01]  /*294e0*/  IADD3 R58, P4, R54, R53, RZ ;  /* 0x00000035363a7210 */ /* 0x001fe20007f9e0ff */
[C---:B------:R-:W-:Y:S01]  /*294f0*/  VIADD R65, R2.reuse, 0x57 ;  /* 0x0000005702417836 */ /* 0x040fe20000000000 */
[----:B------:R-:W-:Y:S01]  /*29500*/  LOP3.LUT R13, R13, 0x7fffffff, RZ, 0xc0, !PT ;  /* 0x7fffffff0d0d7812 */ /* 0x000fe200078ec0ff */
[----:B------:R-:W-:Y:S01]  /*29510*/  VIADD R64, R2, 0x56 ;  /* 0x0000005602407836 */ /* 0x000fe20000000000 */
[----:B-1----:R-:W-:Y:S01]  /*29520*/  IADD3 R56, P3, R54, R52, RZ ;  /* 0x0000003436387210 */ /* 0x002fe20007f7e0ff */
[----:B------:R-:W-:Y:S01]  /*29530*/  IMAD.X R59, R51, 0x1, R49, P4 ;  /* 0x00000001333b7824 */ /* 0x000fe200020e0631 */
[----:B------:R-:W-:-:S03]  /*29540*/  ULDC UR5, c[0x0][0x228] ;  /* 0x00008a0000057ab9 */ /* 0x000fc60000000800 */
[----:B------:R-:W-:Y:S01]  /*29550*/  IMAD.X R57, R51, 0x1, R48, P3 ;  /* 0x0000000133397824 */ /* 0x000fe200018e0630 */
[----:B------:R0:W-:Y:S01]  /*29560*/  STL.64 [R1+0x3c0], R58 ;  /* 0x0003c03a01007387 */ /* 0x0001e20000100a00 */
[----:B------:R-:W-:-:S03]  /*29570*/  SHF.R.S32.HI R55, RZ, 0x1f, R50 ;  /* 0x0000001fff377819 */ /* 0x000fc60000011432 */
[----:B------:R1:W-:Y:S01]  /*29580*/  STL.64 [R1+0x3b8], R56 ;  /* 0x0003b83801007387 */ /* 0x0003e20000100a00 */
[C---:B------:R-:W-:Y:S01]  /*29590*/  VIADD R54, R50.reuse, UR10 ;  /* 0x0000000a32367c36 */ /* 0x040fe20008000000 */
[C---:B0-----:R-:W-:Y:S02]  /*295a0*/  IADD3 R58, P4, R50.reuse, R53, RZ ;  /* 0x00000035323a7210 */ /* 0x041fe40007f9e0ff */
[----:B-1----:R-:W-:-:S03]  /*295b0*/  IADD3 R56, P3, R50, R52, RZ ;  /* 0x0000003432387210 */ /* 0x002fc60007f7e0ff */
[C---:B------:R-:W-:Y:S02]  /*295c0*/  IMAD.X R59, R55.reuse, 0x1, R49, P4 ;  /* 0x00000001373b7824 */ /* 0x040fe400020e0631 */
[----:B------:R-:W-:-:S03]  /*295d0*/  IMAD.X R57, R55, 0x1, R48, P3 ;  /* 0x0000000137397824 */ /* 0x000fc600018e0630 */
[----:B------:R0:W-:Y:S01]  /*295e0*/  STL.64 [R1+0x3b0], R58 ;  /* 0x0003b03a01007387 */ /* 0x0001e20000100a00 */
[----:B------:R-:W-:-:S03]  /*295f0*/  SHF.R.S32.HI R51, RZ, 0x1f, R54 ;  /* 0x0000001fff337819 */ /* 0x000fc60000011436 */
[----:B------:R1:W-:Y:S01]  /*29600*/  STL.64 [R1+0x3a8], R56 ;  /* 0x0003a83801007387 */ /* 0x0003e20000100a00 */
[C---:B------:R-:W-:Y:S01]  /*29610*/  VIADD R50, R54.reuse, UR11 ;  /* 0x0000000b36327c36 */ /* 0x040fe20008000000 */
[----:B------:R-:W-:Y:S01]  /*29620*/  ULDC.64 UR10, c[0x0][0x228] ;  /* 0x00008a00000a7ab9 */ /* 0x000fe20000000a00 */
        /* <DEDUP_REMOVED lines=195> */
[----:B------:R-:W-:Y:S01]  /*2a260*/  ULDC UR36, c[0x0][0x22c] ;  /* 0x00008b0000247ab9 */ /* 0x000fe20000000800 */
        /* <DEDUP_REMOVED lines=181> */
[----:B------:R-:W-:Y:S02]  /*2adc0*/  VIADD R54, R50, UR58 ;  /* 0x0000003a32367c36 */ /* 0x000fe40008000000 */
[----:B------:R-:W-:Y:S01]  /*2add0*/  IMAD.X R57, R51, 0x1, R48, P3 ;  /* 0x0000000133397824 */ /* 0x000fe200018e0630 */
[----:B------:R0:W-:Y:S01]  /*2ade0*/  STL.64 [R1+0xe0], R58 ;  /* 0x0000e03a01007387 */ /* 0x0001e20000100a00 */
[----:B------:R-:W-:-:S03]  /*2adf0*/  SHF.R.S32.HI R55, RZ, 0x1f, R50 ;  /* 0x0000001fff377819 */ /* 0x000fc60000011432 */
[----:B------:R1:W-:Y:S01]  /*2ae00*/  STL.64 [R1+0xd8], R56 ;  /* 0x0000d83801007387 */ /* 0x0003e20000100a00 */
[-C--:B------:R-:W-:Y:S02]  /*2ae10*/  IADD3 R62, P3, R54, R53.reuse, RZ ;  /* 0x00000035363e7210 */ /* 0x080fe40007f7e0ff */
[C---:B0-----:R-:W-:Y:S02]  /*2ae20*/  IADD3 R58, P4, R50.reuse, R53, RZ ;  /* 0x00000035323a7210 */ /* 0x041fe40007f9e0ff */
[-C--:B-1----:R-:W-:Y:S02]  /*2ae30*/  IADD3 R56, P5, R50, R52.reuse, RZ ;  /* 0x0000003432387210 */ /* 0x082fe40007fbe0ff */
[----:B------:R-:W-:Y:S01]  /*2ae40*/  SHF.R.S32.HI R50, RZ, 0x1f, R54 ;  /* 0x0000001fff327819 */ /* 0x000fe20000011436 */
[----:B------:R-:W-:Y:S01]  /*2ae50*/  IMAD.X R59, R55, 0x1, R49, P4 ;  /* 0x00000001373b7824 */ /* 0x000fe200020e0631 */
[----:B------:R-:W-:-:S03]  /*2ae60*/  IADD3 R60, P4, R54, R52, RZ ;  /* 0x00000034363c7210 */ /* 0x000fc60007f9e0ff */
[C---:B------:R-:W-:Y:S01]  /*2ae70*/  IMAD.X R63, R50.reuse, 0x1, R49, P3 ;  /* 0x00000001323f7824 */ /* 0x040fe200018e0631 */
[----:B------:R-:W-:Y:S01]  /*2ae80*/  ISETP.GE.AND P3, PT, R3, UR34, PT ;  /* 0x0000002203007c0c */ /* 0x000fe2000bf66270 */
[--C-:B------:R-:W-:Y:S02]  /*2ae90*/  IMAD.X R61, R50, 0x1, R48.reuse, P4 ;  /* 0x00000001323d7824 */ /* 0x100fe400020e0630 */
[----:B------:R-:W-:Y:S01]  /*2aea0*/  IMAD.X R57, R55, 0x1, R48, P5 ;  /* 0x0000000137397824 */ /* 0x000fe200028e0630 */
[----:B------:R-:W-:Y:S01]  /*2aeb0*/  ISETP.LT.AND P4, PT, R2, UR9, !P3 ;  /* 0x0000000902007c0c */ /* 0x000fe2000df81270 */
[----:B------:R-:W-:Y:S01]  /*2aec0*/  VIADD R51, R54, UR59 ;  /* 0x0000003b36337c36 */ /* 0x000fe20008000000 */
[----:B------:R-:W-:Y:S01]  /*2aed0*/  ISETP.LT.AND P3, PT, R3, UR8, !P2 ;  /* 0x0000000803007c0c */ /* 0x000fe2000d761270 */
[----:B------:R-:W-:Y:S01]  /*2aee0*/  ULDC.64 UR8, c[0x0][0x228] ;  /* 0x00008a0000087ab9 */ /* 0x000fe20000000a00 */
[----:B------:R0:W-:Y:S01]  /*2aef0*/  STL.64 [R1+0xd0], R58 ;  /* 0x0000d03a01007387 */ /* 0x0001e20000100a00 */
[----:B------:R-:W-:Y:S01]  /*2af00*/  ISETP.LT.AND P2, PT, R4, UR8, !P2 ;  /* 0x0000000804007c0c */ /* 0x000fe2000d741270 */
[----:B------:R-:W-:-:S07]  /*2af10*/  ULDC UR34, c[0x0][0x22c] ;  /* 0x00008b0000227ab9 */ /* 0x000fce0000000800 */
[----:B------:R-:W-:Y:S01]  /*2af20*/  @P4 LOP3.LUT R9, R9, 0x8000, RZ, 0xfc, !PT ;  /* 0x0000800009094812 */ /* 0x000fe200078efcff */
[----:B------:R-:W-:Y:S01]  /*2af30*/  VIADD R50, R2, 0x41 ;  /* 0x0000004102327836 */ /* 0x000fe20000000000 */
[----:B------:R-:W-:Y:S01]  /*2af40*/  @P3 LOP3.LUT R14, R14, 0x80000, RZ, 0xfc, !PT ;  /* 0x000800000e0e3812 */ /* 0x000fe200078efcff */
[C---:B------:R-:W-:Y:S01]  /*2af50*/  VIADD R54, R2.reuse, 0x45 ;  /* 0x0000004502367836 */ /* 0x040fe20000000000 */
[----:B------:R-:W-:Y:S01]  /*2af60*/  ISETP.LT.AND P3, PT, R3, UR12, !P1 ;  /* 0x0000000c03007c0c */ /* 0x000fe2000cf61270 */
[----:B------:R-:W-:Y:S01]  /*2af70*/  VIADD R55, R2, 0x46 ;  /* 0x0000004602377836 */ /* 0x000fe20000000000 */
[----:B------:R-:W-:Y:S01]  /*2af80*/  LOP3.LUT R14, R14, 0xffdfffff, RZ, 0xc0, !PT ;  /* 0xffdfffff0e0e7812 */ /* 0x000fe200078ec0ff */
[----:B------:R-:W-:-:S03]  /*2af90*/  ULDC.64 UR58, c[0x0][0x228] ;  /* 0x00008a00003a7ab9 */ /* 0x000fc60000000a00 */
[----:B------:R-:W-:Y:S02]  /*2afa0*/  @P2 LOP3.LUT R14, R14, 0x200000, RZ, 0xfc, !PT ;  /* 0x002000000e0e2812 */ /* 0x000fe400078efcff */
[----:B------:R-:W-:Y:S02]  /*2afb0*/  ISETP.LT.AND P2, PT, R4, UR10, !P1 ;  /* 0x0000000a04007c0c */ /* 0x000fe4000cf41270 */
[----:B------:R-:W-:Y:S02]  /*2afc0*/  LOP3.LUT R14, R14, 0xff7fffff, RZ, 0xc0, !PT ;  /* 0xff7fffff0e0e7812 */ /* 0x000fe400078ec0ff */
[----:B------:R-:W-:Y:S01]  /*2afd0*/  ISETP.LT.AND P1, PT, R4, UR16, !P0 ;  /* 0x0000001004007c0c */ /* 0x000fe2000c721270 */
[----:B------:R1:W-:Y:S01]  /*2afe0*/  STL.64 [R1+0xc8], R56 ;  /* 0x0000c83801007387 */ /* 0x0003e20000100a00 */
[----:B------:R-:W-:Y:S02]  /*2aff0*/  @P3 LOP3.LUT R14, R14, 0x800000, RZ, 0xfc, !PT ;  /* 0x008000000e0e3812 */ /* 0x000fe400078efcff */
[----:B0-----:R-:W-:-:S02]  /*2b000*/  IADD3 R58, P5, R51, R53, RZ ;  /* 0x00000035333a7210 */ /* 0x001fc40007fbe0ff */
[----:B------:R-:W-:Y:S01]  /*2b010*/  LOP3.LUT R9, R9, 0xffffefff, RZ, 0xc0, !PT ;  /* 0xffffefff09097812 */ /* 0x000fe200078ec0ff */
[----:B------:R-:W-:Y:S01]  /*2b020*/  UMOV UR12, UR46 ;  /* 0x0000002e000c7c82 */ /* 0x000fe20008000000 */
[----:B------:R-:W-:Y:S01]  /*2b030*/  ISETP.LT.AND P0, PT, R3, UR14, !P0 ;  /* 0x0000000e03007c0c */ /* 0x000fe2000c701270 */
[----:B------:R-:W-:Y:S01]  /*2b040*/  UMOV UR8, UR47 ;  /* 0x0000002f00087c82 */ /* 0x000fe20008000000 */
[----:B------:R-:W-:Y:S01]  /*2b050*/  LOP3.LUT R14, R14, 0xffbfffff, RZ, 0xc0, !PT ;  /* 0xffbfffff0e0e7812 */ /* 0x000fe200078ec0ff */
[----:B------:R-:W-:Y:S01]  /*2b060*/  VIADD R67, R2, 0x53 ;  /* 0x0000005302437836 */ /* 0x000fe20000000000 */
[----:B------:R-:W-:Y:S01]  /*2b070*/  ULDC UR16, c[0x0][0x228] ;  /* 0x00008a0000107ab9 */ /* 0x000fe20000000800 */
[----:B-1----:R-:W-:Y:S01]  /*2b080*/  IADD3 R56, P6, R51, R52, RZ ;  /* 0x0000003433387210 */ /* 0x002fe20007fde0ff */
[----:B------:R0:W-:Y:S01]  /*2b090*/  STL.64 [R1+0xc0], R62 ;  /* 0x0000c03e01007387 */ /* 0x0001e20000100a00 */
[----:B------:R-:W-:Y:S01]  /*2b0a0*/  SHF.R.S32.HI R51, RZ, 0x1f, R51 ;  /* 0x0000001fff337819 */ /* 0x000fe20000011433 */
[----:B------:R-:W-:Y:S01]  /*2b0b0*/  ULDC.64 UR46, c[0x0][0x228] ;  /* 0x00008a00002e7ab9 */ /* 0x000fe20000000a00 */
[----:B------:R-:W-:-:S03]  /*2b0c0*/  @P2 LOP3.LUT R14, R14, 0x400000, RZ, 0xfc, !PT ;  /* 0x004000000e0e2812 */ /* 0x000fc600078efcff */
[----:B------:R-:W-:Y:S01]  /*2b0d0*/  IMAD.X R57, R51, 0x1, R48, P6 ;  /* 0x0000000133397824 */ /* 0x000fe200030e0630 */
[----:B------:R-:W-:Y:S01]  /*2b0e0*/  LOP3.LUT R14, R14, 0xfeffffff, RZ, 0xc0, !PT ;  /* 0xfeffffff0e0e7812 */ /* 0x000fe200078ec0ff */
[----:B------:R-:W-:-:S03]  /*2b0f0*/  VIADD R48, R2, 0x1 ;  /* 0x0000000102307836 */ /* 0x000fc60000000000 */
[----:B------:R-:W-:Y:S02]  /*2b100*/  @P0 LOP3.LUT R14, R14, 0x1000000, RZ, 0xfc, !PT ;  /* 0x010000000e0e0812 */ /* 0x000fe400078efcff */
[----:B------:R-:W-:-:S04]  /*2b110*/  ISETP.GE.AND P0, PT, R48, UR39, PT ;  /* 0x0000002730007c0c */ /* 0x000fc8000bf06270 */
[----:B------:R-:W-:Y:S01]  /*2b120*/  ISETP.LT.AND P2, PT, R3, UR20, !P0 ;  /* 0x0000001403007c0c */ /* 0x000fe2000c741270 */
[----:B------:R-:W-:Y:S01]  /*2b130*/  IMAD.X R59, R51, 0x1, R49, P5 ;  /* 0x00000001333b7824 */ /* 0x000fe200028e0631 */
[----:B------:R-:W-:Y:S01]  /*2b140*/  @P1 LOP3.LUT R9, R9, 0x1000, RZ, 0xfc, !PT ;  /* 0x0000100009091812 */ /* 0x000fe200078efcff */
[----:B------:R-:W-:Y:S01]  /*2b150*/  VIADD R49, R2, 0x40 ;  /* 0x0000004002317836 */ /* 0x000fe20000000000 */
[----:B------:R-:W-:Y:S02]  /*2b160*/  ISETP.LT.AND P1, PT, R4, UR18, !P0 ;  /* 0x0000001204007c0c */ /* 0x000fe4000c721270 */
[----:B------:R-:W-:Y:S01]  /*2b170*/  LOP3.LUT R14, R14, 0xfdffffff, RZ, 0xc0, !PT ;  /* 0xfdffffff0e0e7812 */ /* 0x000fe200078ec0ff */
[----:B------:R1:W-:Y:S01]  /*2b180*/  STL.64 [R1+0xb8], R60 ;  /* 0x0000b83c01007387 */ /* 0x0003e20000100a00 */
[----:B------:R-:W-:Y:S01]  /*2b190*/  LOP3.LUT R9, R9, 0xffffbfff, RZ, 0xc0, !PT ;  /* 0xffffbfff09097812 */ /* 0x000fe200078ec0ff */
[----:B0-----:R-:W-:Y:S01]  /*2b1a0*/  VIADD R63, R2, 0x55 ;  /* 0x00000055023f7836 */ /* 0x001fe20000000000 */
[----:B------:R-:W-:Y:S01]  /*2b1b0*/  ISETP.GE.AND P0, PT, R49, UR36, PT ;  /* 0x0000002431007c0c */ /* 0x000fe2000bf06270 */
[----:B------:R0:W-:Y:S01]  /*2b1c0*/  STL.64 [R1+0xb0], R58 ;  /* 0x0000b03a01007387 */ /* 0x0001e20000100a00 */
[----:B------:R-:W-:Y:S01]  /*2b1d0*/  ULDC.64 UR36, c[0x0][0x228] ;  /* 0x00008a0000247ab9 */ /* 0x000fe20000000a00 */
[----:B------:R-:W-:Y:S01]  /*2b1e0*/  @P2 LOP3.LUT R9, R9, 0x4000, RZ, 0xfc, !PT ;  /* 0x0000400009092812 */ /* 0x000fe200078efcff */
[----:B------:R-:W-:Y:S01]  /*2b1f0*/  UMOV UR10, UR46 ;  /* 0x0000002e000a7c82 */ /* 0x000fe20008000000 */
[----:B------:R-:W-:Y:S01]  /*2b200*/  ISETP.LT.AND P2, PT, R4, UR24, !P0 ;  /* 0x0000001804007c0c */ /* 0x000fe2000c741270 */
[----:B------:R-:W-:Y:S01]  /*2b210*/  VIADD R62, R2, 0x54 ;  /* 0x00000054023e7836 */ /* 0x000fe20000000000 */
[----:B------:R-:W-:Y:S01]  /*2b220*/  @P1 LOP3.LUT R14, R14, 0x2000000, RZ, 0xfc, !PT ;  /* 0x020000000e0e1812 */ /* 0x000fe200078efcff */
[----:B------:R4:W-:Y:S01]  /*2b230*/  STL.64 [R1+0xa8], R56 ;  /* 0x0000a83801007387 */ /* 0x0009e20000100a00 */
[----:B------:R-:W-:Y:S01]  /*2b240*/  ISETP.LT.AND P1, PT, R3, UR22, !P0 ;  /* 0x0000001603007c0c */ /* 0x000fe2000c721270 */
[----:B------:R-:W-:Y:S01]  /*2b250*/  UMOV UR14, UR47 ;  /* 0x0000002f000e7c82 */ /* 0x000fe20008000000 */
[----:B------:R-:W-:Y:S01]  /*2b260*/  LOP3.LUT R9, R9, 0xffffdfff, RZ, 0xc0, !PT ;  /* 0xffffdfff09097812 */ /* 0x000fe200078ec0ff */
[----:B------:R-:W-:Y:S01]  /*2b270*/  ULDC.64 UR46, c[0x0][0x228] ;  /* 0x00008a00002e7ab9 */ /* 0x000fe20000000a00 */
[C---:B-1----:R-:W-:Y:S01]  /*2b280*/  VIADD R61, R2.reuse, 0x52 ;  /* 0x00000052023d7836 */ /* 0x042fe20000000000 */
[----:B------:R-:W-:Y:S01]  /*2b290*/  ULDC UR18, c[0x0][0x228] ;  /* 0x00008a0000127ab9 */ /* 0x000fe20000000800 */
[C---:B------:R-:W-:Y:S01]  /*2b2a0*/  VIADD R60, R2.reuse, 0x50 ;  /* 0x00000050023c7836 */ /* 0x040fe20000000000 */
[----:B------:R-:W-:Y:S01]  /*2b2b0*/  ULDC UR20, c[0x0][0x228] ;  /* 0x00008a0000147ab9 */ /* 0x000fe20000000800 */
[C---:B0-----:R-:W-:Y:S01]  /*2b2c0*/  VIADD R59, R2.reuse, 0x4e ;  /* 0x0000004e023b7836 */ /* 0x041fe20000000000 */
[----:B------:R-:W-:Y:S01]  /*2b2d0*/  @P2 LOP3.LUT R9, R9, 0x2000, RZ, 0xfc, !PT ;  /* 0x0000200009092812 */ /* 0x000fe200078efcff */
[C---:B------:R-:W-:Y:S01]  /*2b2e0*/  VIADD R58, R2.reuse, 0x4b ;  /* 0x0000004b023a7836 */ /* 0x040fe20000000000 */
[----:B------:R-:W-:Y:S01]  /*2b2f0*/  ULDC UR24, c[0x0][0x228] ;  /* 0x00008a0000187ab9 */ /* 0x000fe20000000800 */
[C---:B----4-:R-:W-:Y:S01]  /*2b300*/  VIADD R56, R2.reuse, 0x47 ;  /* 0x0000004702387836 */ /* 0x050fe20000000000 */
[----:B------:R-:W-:Y:S01]  /*2b310*/  LOP3.LUT R9, R9, 0xfffffbff, RZ, 0xc0, !PT ;  /* 0xfffffbff09097812 */ /* 0x000fe200078ec0ff */
[----:B------:R-:W-:-:S02]  /*2b320*/  VIADD R57, R2, 0x49 ;  /* 0x0000004902397836 */ /* 0x000fc40000000000 */
[----:B------:R-:W-:Y:S01]  /*2b330*/  VIADD R51, R2, 0x42 ;  /* 0x0000004202337836 */ /* 0x000fe20000000000 */
[----:B------:R-:W-:Y:S01]  /*2b340*/  ISETP.GE.AND P0, PT, R56, UR41, PT ;  /* 0x0000002938007c0c */ /* 0x000fe2000bf06270 */
[C---:B------:R-:W-:Y:S01]  /*2b350*/  VIADD R52, R2.reuse, 0x43 ;  /* 0x0000004302347836 */ /* 0x040fe20000000000 */
[----:B------:R-:W-:Y:S01]  /*2b360*/  @P1 LOP3.LUT R9, R9, 0x400, RZ, 0xfc, !PT ;  /* 0x0000040009091812 */ /* 0x000fe200078efcff */
[----:B------:R-:W-:Y:S01]  /*2b370*/  VIADD R53, R2, 0x44 ;  /* 0x0000004402357836 */ /* 0x000fe20000000000 */
[----:B------:R-:W-:Y:S01]  /*2b380*/  ISETP.LT.AND P1, PT, R3, UR38, !P0 ;  /* 0x0000002603007c0c */ /* 0x000fe2000c721270 */
[----:B------:R-:W-:Y:S01]  /*2b390*/  ULDC.64 UR38, c[0x0][0x228] ;  /* 0x00008a0000267ab9 */ /* 0x000fe20000000a00 */
[----:B------:R-:W-:Y:S01]  /*2b3a0*/  ISETP.LT.AND P0, PT, R4, UR44, !P0 ;  /* 0x0000002c04007c0c */ /* 0x000fe2000c701270 */
[C---:B------:R-:W-:Y:S01]  /*2b3b0*/  VIADD R48, R2.reuse, 0x51 ;  /* 0x0000005102307836 */ /* 0x040fe20000000000 */
[----:B------:R-:W-:Y:S01]  /*2b3c0*/  LOP3.LUT R9, R9, 0xfffff7ff, RZ, 0xc0, !PT ;  /* 0xfffff7ff09097812 */ /* 0x000fe200078ec0ff */
[----:B------:R-:W-:Y:S01]  /*2b3d0*/  VIADD R49, R2, 0x4f ;  /* 0x0000004f02317836 */ /* 0x000fe20000000000 */
[----:B------:R-:W-:Y:S01]  /*2b3e0*/  LOP3.LUT R14, R14, 0x7fffffff, RZ, 0xc0, !PT ;  /* 0x7fffffff0e0e7812 */ /* 0x000fe200078ec0ff */
[----:B------:R-:W-:-:S06]  /*2b3f0*/  ULDC UR22, c[0x0][0x22c] ;  /* 0x00008b0000167ab9 */ /* 0x000fcc0000000800 */
[----:B------:R-:W-:-:S04]  /*2b400*/  @P1 LOP3.LUT R9, R9, 0x800, RZ, 0xfc, !PT ;  /* 0x0000080009091812 */ /* 0x000fc800078efcff */
[----:B------:R-:W-:-:S04]  /*2b410*/  LOP3.LUT R9, R9, 0xfffffdff, RZ, 0xc0, !PT ;  /* 0xfffffdff09097812 */ /* 0x000fc800078ec0ff */
[----:B------:R-:W-:Y:S02]  /*2b420*/  @P0 LOP3.LUT R9, R9, 0x200, RZ, 0xfc, !PT ;  /* 0x0000020009090812 */ /* 0x000fe400078efcff */
[----:B------:R-:W-:Y:S01]  /*2b430*/  ISETP.GE.AND P0, PT, R2, UR45, PT ;  /* 0x0000002d02007c0c */ /* 0x000fe2000bf06270 */
[----:B------:R-:W-:-:S03]  /*2b440*/  ULDC.64 UR44, c[0x0][0x228] ;  /* 0x00008a00002c7ab9 */ /* 0x000fc60000000a00 */
[----:B------:R-:W-:Y:S01]  /*2b450*/  ISETP.LT.AND P1, PT, R4, UR26, !P0 ;  /* 0x0000001a04007c0c */ /* 0x000fe2000c721270 */
[----:B------:R-:W-:Y:S01]  /*2b460*/  ULDC UR26, c[0x0][0x228] ;  /* 0x00008a00001a7ab9 */ /* 0x000fe20000000800 */
[----:B------:R-:W-:Y:S02]  /*2b470*/  LOP3.LUT R9, R9, 0xffffff7f, RZ, 0xc0, !PT ;  /* 0xffffff7f09097812 */ /* 0x000fe400078ec0ff */
[----:B------:R-:W-:-:S09]  /*2b480*/  ISETP.GE.AND P0, PT, R50, UR34, PT ;  /* 0x0000002232007c0c */ /* 0x000fd2000bf06270 */
[----:B------:R-:W-:Y:S02]  /*2b490*/  @P1 LOP3.LUT R9, R9, 0x80, RZ, 0xfc, !PT ;  /* 0x0000008009091812 */ /* 0x000fe400078efcff */
[----:B------:R-:W-:Y:S01]  /*2b4a0*/  ISETP.LT.AND P1, PT, R4, UR30, !P0 ;  /* 0x0000001e04007c0c */ /* 0x000fe2000c721270 */
[----:B------:R-:W-:Y:S01]  /*2b4b0*/  ULDC UR30, c[0x0][0x228] ;  /* 0x00008a00001e7ab9 */ /* 0x000fe20000000800 */
[----:B------:R-:W-:Y:S01]  /*2b4c0*/  ISETP.LT.AND P0, PT, R3, UR28, !P0 ;  /* 0x0000001c03007c0c */ /* 0x000fe2000c701270 */
[----:B------:R-:W-:Y:S01]  /*2b4d0*/  ULDC UR28, c[0x0][0x22c] ;  /* 0x00008b00001c7ab9 */ /* 0x000fe20000000800 */
[----:B------:R-:W-:-:S09]  /*2b4e0*/  LOP3.LUT R9, R9, 0xfffffeff, RZ, 0xc0, !PT ;  /* 0xfffffeff09097812 */ /* 0x000fd200078ec0ff */
[----:B------:R-:W-:-:S04]  /*2b4f0*/  @P1 LOP3.LUT R9, R9, 0x100, RZ, 0xfc, !PT ;  /* 0x0000010009091812 */ /* 0x000fc800078efcff */
[----:B------:R-:W-:-:S04]  /*2b500*/  LOP3.LUT R9, R9, 0xffffffdf, RZ, 0xc0, !PT ;  /* 0xffffffdf09097812 */ /* 0x000fc800078ec0ff */
[----:B------:R-:W-:Y:S02]  /*2b510*/  @P0 LOP3.LUT R9, R9, 0x20, RZ, 0xfc, !PT ;  /* 0x0000002009090812 */ /* 0x000fe400078efcff */
[----:B------:R-:W-:-:S04]  /*2b520*/  ISETP.GE.AND P0, PT, R66, UR33, PT ;  /* 0x0000002142007c0c */ /* 0x000fc8000bf06270 */
[----:B------:R-:W-:Y:S01]  /*2b530*/  ISETP.LT.AND P2, PT, R4, UR32, !P0 ;  /* 0x0000002004007c0c */ /* 0x000fe2000c741270 */
[----:B------:R-:W-:Y:S01]  /*2b540*/  ULDC.64 UR32, c[0x0][0x228] ;  /* 0x00008a0000207ab9 */ /* 0x000fe20000000a00 */
[----:B------:R-:W-:Y:S02]  /*2b550*/  ISETP.LT.AND P1, PT, R3, UR42, !P0 ;  /* 0x0000002a03007c0c */ /* 0x000fe4000c721270 */
[----:B------:R-:W-:Y:S02]  /*2b560*/  LOP3.LUT R9, R9, 0xffffffbf, RZ, 0xc0, !PT ;  /* 0xffffffbf09097812 */ /* 0x000fe400078ec0ff */
[----:B------:R-:W-:Y:S01]  /*2b570*/  ISETP.GE.AND P0, PT, R65, UR35, PT ;  /* 0x0000002341007c0c */ /* 0x000fe2000bf06270 */
[----:B------:R-:W-:-:S06]  /*2b580*/  ULDC.64 UR34, c[0x0][0x228] ;  /* 0x00008a0000227ab9 */ /* 0x000fcc0000000a00 */
[----:B------:R-:W-:-:S04]  /*2b590*/  @P2 LOP3.LUT R9, R9, 0x40, RZ, 0xfc, !PT ;  /* 0x0000004009092812 */ /* 0x000fc800078efcff */
[----:B------:R-:W-:-:S04]  /*2b5a0*/  LOP3.LUT R9, R9, 0xffffffef, RZ, 0xc0, !PT ;  /* 0xffffffef09097812 */ /* 0x000fc800078ec0ff */
[----:B------:R-:W-:Y:S02]  /*2b5b0*/  @P1 LOP3.LUT R9, R9, 0x10, RZ, 0xfc, !PT ;  /* 0x0000001009091812 */ /* 0x000fe400078efcff */
[----:B------:R-:W-:Y:S02]  /*2b5c0*/  ISETP.LT.AND P1, PT, R4, UR36, !P0 ;  /* 0x0000002404007c0c */ /* 0x000fe4000c721270 */
[----:B------:R-:W-:Y:S02]  /*2b5d0*/  ISETP.LT.AND P0, PT, R3, UR38, !P0 ;  /* 0x0000002603007c0c */ /* 0x000fe4000c701270 */
[----:B------:R-:W-:-:S09]  /*2b5e0*/  LOP3.LUT R9, R9, 0xfffffff7, RZ, 0xc0, !PT ;  /* 0xfffffff709097812 */ /* 0x000fd200078ec0ff */
[----:B------:R-:W-:-:S04]  /*2b5f0*/  @P1 LOP3.LUT R9, R9, 0x8, RZ, 0xfc, !PT ;  /* 0x0000000809091812 */ /* 0x000fc800078efcff */
[----:B------:R-:W-:-:S04]  /*2b600*/  LOP3.LUT R9, R9, 0xfffffffb, RZ, 0xc0, !PT ;  /* 0xfffffffb09097812 */ /* 0x000fc800078ec0ff */
[----:B------:R-:W-:Y:S02]  /*2b610*/  @P0 LOP3.LUT R9, R9, 0x4, RZ, 0xfc, !PT ;  /* 0x0000000409090812 */ /* 0x000fe400078efcff */
[----:B------:R-:W-:Y:S01]  /*2b620*/  ISETP.GE.AND P0, PT, R64, UR43, PT ;  /* 0x0000002b40007c0c */ /* 0x000fe2000bf06270 */
[----:B------:R-:W-:-:S03]  /*2b630*/  ULDC.64 UR42, c[0x0][0x228] ;  /* 0x00008a00002a7ab9 */ /* 0x000fc60000000a00 */
[----:B------:R-:W-:Y:S01]  /*2b640*/  ISETP.LT.AND P2, PT, R4, UR12, !P0 ;  /* 0x0000000c04007c0c */ /* 0x000fe2000c741270 */
[----:B------:R-:W-:Y:S01]  /*2b650*/  ULDC UR12, c[0x0][0x228] ;  /* 0x00008a00000c7ab9 */ /* 0x000fe20000000800 */
[----:B------:R-:W-:Y:S02]  /*2b660*/  ISETP.LT.AND P1, PT, R3, UR50, !P0 ;  /* 0x0000003203007c0c */ /* 0x000fe4000c721270 */
[----:B------:R-:W-:Y:S02]  /*2b670*/  LOP3.LUT R9, R9, 0xfffffffd, RZ, 0xc0, !PT ;  /* 0xfffffffd09097812 */ /* 0x000fe400078ec0ff */
[----:B------:R-:W-:Y:S01]  /*2b680*/  ISETP.GE.AND P0, PT, R63, UR37, PT ;  /* 0x000000253f007c0c */ /* 0x000fe2000bf06270 */
[----:B------:R-:W-:-:S06]  /*2b690*/  ULDC.64 UR36, c[0x0][0x228] ;  /* 0x00008a0000247ab9 */ /* 0x000fcc0000000a00 */
[----:B------:R-:W-:-:S04]  /*2b6a0*/  @P2 LOP3.LUT R9, R9, 0x2, RZ, 0xfc, !PT ;  /* 0x0000000209092812 */ /* 0x000fc800078efcff */
[----:B------:R-:W-:-:S04]  /*2b6b0*/  LOP3.LUT R9, R9, 0xfffffffe, RZ, 0xc0, !PT ;  /* 0xfffffffe09097812 */ /* 0x000fc800078ec0ff */
[----:B------:R-:W-:Y:S02]  /*2b6c0*/  @P1 LOP3.LUT R9, R9, 0x1, RZ, 0xfc, !PT ;  /* 0x0000000109091812 */ /* 0x000fe400078efcff */
[----:B------:R-:W-:Y:S01]  /*2b6d0*/  ISETP.LT.AND P1, PT, R4, UR10, !P0 ;  /* 0x0000000a04007c0c */ /* 0x000fe2000c721270 */
[----:B------:R-:W-:Y:S01]  /*2b6e0*/  ULDC UR10, c[0x0][0x22c] ;  /* 0x00008b00000a7ab9 */ /* 0x000fe20000000800 */
[----:B------:R-:W-:-:S11]  /*2b6f0*/  ISETP.LT.AND P0, PT, R3, UR48, !P0 ;  /* 0x0000003003007c0c */ /* 0x000fd6000c701270 */
        /* <DEDUP_REMOVED lines=33> */
[----:B------:R-:W-:Y:S01]  /*2b910*/  ULDC.64 UR40, c[0x0][0x228] ;  /* 0x00008a0000287ab9 */ /* 0x000fe20000000a00 */
[----:B------:R-:W-:Y:S01]  /*2b920*/  ISETP.LT.AND P0, PT, R4, UR38, !P0 ;  /* 0x0000002604007c0c */ /* 0x000fe2000c701270 */
[----:B------:R-:W-:Y:S01]  /*2b930*/  ULDC UR38, c[0x0][0x22c] ;  /* 0x00008b0000267ab9 */ /* 0x000fe20000000800 */
[----:B------:R-:W-:-:S09]  /*2b940*/  LOP3.LUT R13, R13, 0xff7fffff, RZ, 0xc0, !PT ;  /* 0xff7fffff0d0d7812 */ /* 0x000fd200078ec0ff */
[----:B------:R-:W-:-:S04]  /*2b950*/  @P1 LOP3.LUT R13, R13, 0x800000, RZ, 0xfc, !PT ;  /* 0x008000000d0d1812 */ /* 0x000fc800078efcff */
[----:B------:R-:W-:-:S04]  /*2b960*/  LOP3.LUT R13, R13, 0xffbfffff, RZ, 0xc0, !PT ;  /* 0xffbfffff0d0d7812 */ /* 0x000fc800078ec0ff */
[----:B------:R-:W-:Y:S02]  /*2b970*/  @P0 LOP3.LUT R13, R13, 0x400000, RZ, 0xfc, !PT ;  /* 0x004000000d0d0812 */ /* 0x000fe400078efcff */
[----:B------:R-:W-:Y:S01]  /*2b980*/  ISETP.GE.AND P0, PT, R58, UR43, PT ;  /* 0x0000002b3a007c0c */ /* 0x000fe2000bf06270 */
[----:B------:R-:W-:-:S03]  /*2b990*/  ULDC.64 UR42, c[0x0][0x228] ;  /* 0x00008a00002a7ab9 */ /* 0x000fc60000000a00 */
[----:B------:R-:W-:Y:S02]  /*2b9a0*/  ISETP.LT.AND P2, PT, R4, UR56, !P0 ;  /* 0x0000003804007c0c */ /* 0x000fe4000c741270 */
        /* <DEDUP_REMOVED lines=17> */
[----:B------:R-:W-:Y:S01]  /*2bac0*/  ISETP.LT.AND P1, PT, R3, UR40, !P0 ;  /* 0x0000002803007c0c */ /* 0x000fe2000c721270 */
[----:B------:R-:W-:Y:S01]  /*2bad0*/  ULDC UR40, c[0x0][0x228] ;  /* 0x00008a0000287ab9 */ /* 0x000fe20000000800 */
        /* <DEDUP_REMOVED lines=35> */
[----:B------:R-:W-:-:S03]  /*2bd10*/  ULDC UR57, c[0x0][0x22c] ;  /* 0x00008b0000397ab9 */ /* 0x000fc60000000800 */
        /* <DEDUP_REMOVED lines=18> */
[----:B------:R-:W-:Y:S02]  /*2be40*/  ISETP.GE.AND P0, PT, R48, UR14, PT ;  /* 0x0000000e30007c0c */ /* 0x000fe4000bf06270 */
[----:B------:R-:W-:Y:S01]  /*2be50*/  LOP3.LUT R13, R13, 0xffffffdf, RZ, 0xc0, !PT ;  /* 0xffffffdf0d0d7812 */ /* 0x000fe200078ec0ff */
[----:B------:R-:W-:Y:S01]  /*2be60*/  VIADD R48, R2, 0x4d ;  /* 0x0000004d02307836 */ /* 0x000fe20000000000 */
[----:B------:R-:W-:Y:S01]  /*2be70*/  ISETP.LT.AND P1, PT, R4, UR16, !P0 ;  /* 0x0000001004007c0c */ /* 0x000fe2000c721270 */
[----:B------:R-:W-:Y:S01]  /*2be80*/  ULDC UR16, c[0x0][0x22c] ;  /* 0x00008b0000107ab9 */ /* 0x000fe20000000800 */
[----:B------:R-:W-:Y:S01]  /*2be90*/  ISETP.LT.AND P0, PT, R3, UR12, !P0 ;  /* 0x0000000c03007c0c */ /* 0x000fe2000c701270 */
[----:B------:R-:W-:Y:S01]  /*2bea0*/  ULDC UR14, c[0x0][0x22c] ;  /* 0x00008b00000e7ab9 */ /* 0x000fe20000000800 */
[----:B--2---:R-:W-:Y:S01]  /*2beb0*/  LOP3.LUT R15, R15, 0x7fffffff, RZ, 0xc0, !PT ;  /* 0x7fffffff0f0f7812 */ /* 0x004fe200078ec0ff */
[----:B------:R-:W-:-:S08]  /*2bec0*/  ULDC UR12, c[0x0][0x22c] ;  /* 0x00008b00000c7ab9 */ /* 0x000fd00000000800 */
[----:B------:R-:W-:-:S04]  /*2bed0*/  @P1 LOP3.LUT R13, R13, 0x20, RZ, 0xfc, !PT ;  /* 0x000000200d0d1812 */ /* 0x000fc800078efcff */
[----:B------:R-:W-:-:S04]  /*2bee0*/  LOP3.LUT R13, R13, 0xffffffef, RZ, 0xc0, !PT ;  /* 0xffffffef0d0d7812 */ /* 0x000fc800078ec0ff */
[----:B------:R-:W-:Y:S02]  /*2bef0*/  @P0 LOP3.LUT R13, R13, 0x10, RZ, 0xfc, !PT ;  /* 0x000000100d0d0812 */ /* 0x000fe400078efcff */
[----:B------:R-:W-:-:S04]  /*2bf00*/  ISETP.GE.AND P0, PT, R49, UR33, PT ;  /* 0x0000002131007c0c */ /* 0x000fc8000bf06270 */
[----:B------:R-:W-:Y:S02]  /*2bf10*/  ISETP.LT.AND P1, PT, R4, UR18, !P0 ;  /* 0x0000001204007c0c */ /* 0x000fe4000c721270 */
[----:B------:R-:W-:Y:S01]  /*2bf20*/  LOP3.LUT R13, R13, 0xfffffff7, RZ, 0xc0, !PT ;  /* 0xfffffff70d0d7812 */ /* 0x000fe200078ec0ff */
[----:B------:R-:W-:Y:S01]  /*2bf30*/  VIADD R49, R2, 0x4c ;  /* 0x0000004c02317836 */ /* 0x000fe20000000000 */
[----:B------:R-:W-:Y:S01]  /*2bf40*/  ISETP.LT.AND P0, PT, R3, UR20, !P0 ;  /* 0x0000001403007c0c */ /* 0x000fe2000c701270 */
[----:B------:R-:W-:Y:S01]  /*2bf50*/  ULDC UR20, c[0x0][0x22c] ;  /* 0x00008b0000147ab9 */ /* 0x000fe20000000800 */
[----:B------:R-:W-:Y:S01]  /*2bf60*/  LOP3.LUT R16, R16, 0x7fffffff, RZ, 0xc0, !PT ;  /* 0x7fffffff10107812 */ /* 0x000fe200078ec0ff */
[----:B------:R-:W-:-:S06]  /*2bf70*/  ULDC UR18, c[0x0][0x22c] ;  /* 0x00008b0000127ab9 */ /* 0x000fcc0000000800 */
        /* <DEDUP_REMOVED lines=10> */
[----:B------:R-:W-:Y:S01]  /*2c020*/  LOP3.LUT R17, R17, 0x7fffffff, RZ, 0xc0, !PT ;  /* 0x7fffffff11117812 */ /* 0x000fe200078ec0ff */
[----:B------:R-:W-:-:S08]  /*2c030*/  ULDC UR24, c[0x0][0x22c] ;  /* 0x00008b0000187ab9 */ /* 0x000fd00000000800 */
[----:B------:R-:W-:-:S04]  /*2c040*/  @P1 LOP3.LUT R13, R13, 0x2, RZ, 0xfc, !PT ;  /* 0x000000020d0d1812 */ /* 0x000fc800078efcff */
[----:B------:R-:W-:-:S04]  /*2c050*/  LOP3.LUT R13, R13, 0xfffffffe, RZ, 0xc0, !PT ;  /* 0xfffffffe0d0d7812 */ /* 0x000fc800078ec0ff */
[----:B------:R-:W-:Y:S02]  /*2c060*/  @P0 LOP3.LUT R13, R13, 0x1, RZ, 0xfc, !PT ;  /* 0x000000010d0d0812 */ /* 0x000fe400078efcff */
[----:B------:R-:W-:Y:S01]  /*2c070*/  ISETP.GE.AND P0, PT, R49, UR35, PT ;  /* 0x0000002331007c0c */ /* 0x000fe2000bf06270 */
[----:B------:R-:W-:Y:S01]  /*2c080*/  VIADD R49, R2, 0x3 ;  /* 0x0000000302317836 */ /* 0x000fe20000000000 */
[----:B------:R-:W-:Y:S02]  /*2c090*/  ULDC UR35, c[0x0][0x22c] ;  /* 0x00008b0000237ab9 */ /* 0x000fe40000000800 */
[----:B------:R-:W-:Y:S01]  /*2c0a0*/  ISETP.LT.AND P1, PT, R4, UR56, !P0 ;  /* 0x0000003804007c0c */ /* 0x000fe2000c721270 */
[----:B------:R-:W-:Y:S01]  /*2c0b0*/  ULDC UR56, c[0x0][0x228] ;  /* 0x00008a0000387ab9 */ /* 0x000fe20000000800 */
[----:B------:R-:W-:Y:S01]  /*2c0c0*/  ISETP.LT.AND P0, PT, R3, UR30, !P0 ;  /* 0x0000001e03007c0c */ /* 0x000fe2000c701270 */
[----:B------:R-:W-:-:S10]  /*2c0d0*/  ULDC UR30, c[0x0][0x22c] ;  /* 0x00008b00001e7ab9 */ /* 0x000fd40000000800 */
        /* <DEDUP_REMOVED lines=10> */
[----:B------:R-:W-:-:S09]  /*2c180*/  ULDC UR37, c[0x0][0x22c] ;  /* 0x00008b0000257ab9 */ /* 0x000fd20000000800 */
[----:B------:R-:W-:-:S04]  /*2c190*/  @P1 LOP3.LUT R14, R14, 0x20000000, RZ, 0xfc, !PT ;  /* 0x200000000e0e1812 */ /* 0x000fc800078efcff */
[----:B------:R-:W-:-:S04]  /*2c1a0*/  LOP3.LUT R14, R14, 0xefffffff, RZ, 0xc0, !PT ;  /* 0xefffffff0e0e7812 */ /* 0x000fc800078ec0ff */
[----:B------:R-:W-:Y:S02]  /*2c1b0*/  @P0 LOP3.LUT R14, R14, 0x10000000, RZ, 0xfc, !PT ;  /* 0x100000000e0e0812 */ /* 0x000fe400078efcff */
[----:B------:R-:W-:Y:S01]  /*2c1c0*/  ISETP.GE.AND P0, PT, R48, UR39, PT ;  /* 0x0000002730007c0c */ /* 0x000fe2000bf06270 */
[----:B------:R-:W-:-:S03]  /*2c1d0*/  ULDC UR39, c[0x0][0x228] ;  /* 0x00008a0000277ab9 */ /* 0x000fc60000000800 */
[----:B------:R-:W-:Y:S02]  /*2c1e0*/  ISETP.LT.AND P1, PT, R4, UR42, !P0 ;  /* 0x0000002a04007c0c */ /* 0x000fe4000c721270 */
[----:B------:R-:W-:Y:S01]  /*2c1f0*/  LOP3.LUT R14, R14, 0xf7ffffff, RZ, 0xc0, !PT ;  /* 0xf7ffffff0e0e7812 */ /* 0x000fe200078ec0ff */
[----:B------:R-:W-:Y:S01]  /*2c200*/  VIADD R48, R2, 0x3d ;  /* 0x0000003d02307836 */ /* 0x000fe20000000000 */
[----:B------:R-:W-:Y:S01]  /*2c210*/  ISETP.LT.AND P0, PT, R3, UR32, !P0 ;  /* 0x0000002003007c0c */ /* 0x000fe2000c701270 */
[----:B------:R-:W-:Y:S01]  /*2c220*/  ULDC.64 UR32, c[0x0][0x228] ;  /* 0x00008a0000207ab9 */ /* 0x000fe20000000a00 */
[----:B------:R-:W-:-:S07]  /*2c230*/  ULDC UR42, c[0x0][0x228] ;  /* 0x00008a00002a7ab9 */ /* 0x000fce0000000800 */
        /* <DEDUP_REMOVED lines=38> */
[----:B------:R-:W-:Y:S01]  /*2c4a0*/  ISETP.LT.AND P1, PT, R4, UR40, !P0 ;  /* 0x0000002804007c0c */ /* 0x000fe2000c721270 */
[----:B------:R-:W-:Y:S01]  /*2c4b0*/  ULDC UR40, c[0x0][0x228] ;  /* 0x00008a0000287ab9 */ /* 0x000fe20000000800 */
[----:B------:R-:W-:Y:S02]  /*2c4c0*/  ISETP.LT.AND P0, PT, R3, UR42, !P0 ;  /* 0x0000002a03007c0c */ /* 0x000fe4000c701270 */
[----:B------:R-:W-:Y:S01]  /*2c4d0*/  LOP3.LUT R14, R14, 0xffffdfff, RZ, 0xc0, !PT ;  /* 0xffffdfff0e0e7812 */ /* 0x000fe200078ec0ff */
[----:B------:R-:W-:Y:S01]  /*2c4e0*/  VIADD R49, R2, 0x3b ;  /* 0x0000003b02317836 */ /* 0x000fe20000000000 */
        /* <DEDUP_REMOVED lines=22> */
[----:B------:R-:W-:Y:S01]  /*2c650*/  ULDC UR44, c[0x0][0x228] ;  /* 0x00008a00002c7ab9 */ /* 0x000fe20000000800 */
        /* <DEDUP_REMOVED lines=64> */
[----:B------:R-:W-:Y:S01]  /*2ca60*/  VIADD R49, R2, 0x37 ;  /* 0x0000003702317836 */ /* 0x000fe20000000000 */
[----:B------:R-:W-:-:S08]  /*2ca70*/  ULDC UR46, c[0x0][0x22c] ;  /* 0x00008b00002e7ab9 */ /* 0x000fd00000000800 */
        /* <DEDUP_REMOVED lines=58> */
[----:B------:R-:W-:Y:S01]  /*2ce20*/  VIADD R48, R2, 0xc ;  /* 0x0000000c02307836 */ /* 0x000fe20000000000 */
[----:B------:R-:W-:Y:S01]  /*2ce30*/  LOP3.LUT R15, R15, 0xfffbffff, RZ, 0xc0, !PT ;  /* 0xfffbffff0f0f7812 */ /* 0x000fe200078ec0ff */
[----:B------:R-:W-:Y:S01]  /*2ce40*/  ULDC UR41, c[0x0][0x228] ;  /* 0x00008a0000297ab9 */ /* 0x000fe20000000800 */
[----:B------:R-:W-:Y:S01]  /*2ce50*/  ISETP.LT.AND P1, PT, R4, UR47, !P0 ;  /* 0x0000002f04007c0c */ /* 0x000fe2000c721270 */
[----:B------:R-:W-:Y:S01]  /*2ce60*/  ULDC UR47, c[0x0][0x228] ;  /* 0x00008a00002f7ab9 */ /* 0x000fe20000000800 */
[----:B------:R-:W-:Y:S01]  /*2ce70*/  ISETP.LT.AND P0, PT, R3, UR48, !P0 ;  /* 0x0000003003007c0c */ /* 0x000fe2000c701270 */
[----:B------:R-:W-:Y:S01]  /*2ce80*/  VIADD R49, R2, 0x34 ;  /* 0x0000003402317836 */ /* 0x000fe20000000000 */
        /* <DEDUP_REMOVED lines=1003> */
[----:B---3--:R-:W-:Y:S01]  /*30d40*/  LOP3.LUT R190, R190, 0xfffeffff, RZ, 0xc0, !PT ;  /* 0xfffeffffbebe7812 */ /* 0x008fe200078ec0ff */
[----:B------:R-:W-:Y:S01]  /*30d50*/  VIADD R115, R2, 0xf9 ;  /* 0x000000f902737836 */ /* 0x000fe20000000000 */
        /* <DEDUP_REMOVED lines=11> */
[----:B------:R-:W-:Y:S01]  /*30e10*/  ISETP.GE.AND P4, PT, R120, UR9, PT ;  /* 0x0000000978007c0c */ /* 0x000fe2000bf86270 */
[C---:B------:R-:W-:Y:S01]  /*30e20*/  VIADD R113, R2.reuse, 0xf7 ;  /* 0x000000f702717836 */ /* 0x040fe20000000000 */
[----:B------:R-:W-:Y:S01]  /*30e30*/  ULDC UR18, c[0x0][0x22c] ;  /* 0x00008b0000127ab9 */ /* 0x000fe20000000800 */
[----:B------:R-:W-:Y:S01]  /*30e40*/  VIADD R114, R2, 0xf8 ;  /* 0x000000f802727836 */ /* 0x000fe20000000000 */
[----:B------:R-:W-:-:S05]  /*30e50*/  ULDC UR9, c[0x0][0x22c] ;  /* 0x00008b0000097ab9 */ /* 0x000fca0000000800 */
        /* <DEDUP_REMOVED lines=32> */
[----:B------:R-:W-:Y:S01]  /*31060*/  @P4 LOP3.LUT R190, R190, 0x10000, RZ, 0xfc, !PT ;  /* 0x00010000bebe4812 */ /* 0x000fe200078efcff */
[----:B------:R-:W-:-:S08]  /*31070*/  VIADD R112, R2, 0xf6 ;  /* 0x000000f602707836 */ /* 0x000fd00000000000 */
[----:B------:R-:W-:Y:S01]  /*31080*/  @P1 LOP3.LUT R0, R0, 0x20000, RZ, 0xfc, !PT ;  /* 0x0002000000001812 */ /* 0x000fe200078efcff */
[C---:B------:R-:W-:Y:S01]  /*31090*/  VIADD R111, R2.reuse, 0xf5 ;  /* 0x000000f5026f7836 */ /* 0x040fe20000000000 */
[----:B------:R-:W-:Y:S01]  /*310a0*/  ISETP.GE.AND P6, PT, R113, UR21, PT ;  /* 0x0000001571007c0c */ /* 0x000fe2000bfc6270 */
[----:B------:R-:W-:Y:S01]  /*310b0*/  VIADD R110, R2, 0xf4 ;  /* 0x000000f4026e7836 */ /* 0x000fe20000000000 */
[----:B------:R-:W-:Y:S01]  /*310c0*/  LOP3.LUT R0, R0, 0xffff7fff, RZ, 0xc0, !PT ;  /* 0xffff7fff00007812 */ /* 0x000fe200078ec0ff */
[C---:B------:R-:W-:Y:S01]  /*310d0*/  VIADD R118, R2.reuse, 0xfc ;  /* 0x000000fc02767836 */ /* 0x040fe20000000000 */
[----:B------:R-:W0:Y:S01]  /*310e0*/  S2R R123, SR_TID.X ;  /* 0x00000000007b7919 */ /* 0x000e220000002100 */
[----:B------:R-:W-:Y:S01]  /*310f0*/  VIADD R50, R2, 0xb8 ;  /* 0x000000b802327836 */ /* 0x000fe20000000000 */
[----:B------:R-:W-:Y:S01]  /*31100*/  @P0 LOP3.LUT R0, R0, 0x8000, RZ, 0xfc, !PT ;  /* 0x0000800000000812 */ /* 0x000fe200078efcff */
[C---:B------:R-:W-:Y:S01]  /*31110*/  VIADD R119, R2.reuse, 0xfd ;  /* 0x000000fd02777836 */ /* 0x040fe20000000000 */
[----:B------:R-:W-:Y:S01]  /*31120*/  ISETP.GE.AND P0, PT, R49, UR22, PT ;  /* 0x0000001631007c0c */ /* 0x000fe2000bf06270 */
[----:B------:R-:W-:Y:S01]  /*31130*/  ULDC UR22, c[0x0][0x228] ;  /* 0x00008a0000167ab9 */ /* 0x000fe20000000800 */
[----:B------:R-:W-:Y:S01]  /*31140*/  VIADD R51, R2, 0xb9 ;  /* 0x000000b902337836 */ /* 0x000fe20000000000 */
[----:B------:R-:W-:Y:S01]  /*31150*/  ULDC UR61, c[0x0][0x228] ;  /* 0x00008a00003d7ab9 */ /* 0x000fe20000000800 */
[----:B------:R-:W-:Y:S01]  /*31160*/  ISETP.LT.AND P1, PT, R3, UR20, !P0 ;  /* 0x0000001403007c0c */ /* 0x000fe2000c721270 */
[----:B------:R-:W-:Y:S01]  /*31170*/  ULDC UR20, c[0x0][0x228] ;  /* 0x00008a0000147ab9 */ /* 0x000fe20000000800 */
[----:B------:R-:W-:-:S02]  /*31180*/  ISETP.LT.AND P0, PT, R4, UR60, !P0 ;  /* 0x0000003c04007c0c */ /* 0x000fc4000c701270 */
[----:B------:R-:W-:Y:S01]  /*31190*/  LOP3.LUT R0, R0, 0xffffbfff, RZ, 0xc0, !PT ;  /* 0xffffbfff00007812 */ /* 0x000fe200078ec0ff */
[C---:B------:R-:W-:Y:S01]  /*311a0*/  VIADD R49, R2.reuse, 0x91 ;  /* 0x0000009102317836 */ /* 0x040fe20000000000 */
[----:B------:R-:W-:Y:S01]  /*311b0*/  ISETP.GE.AND P4, PT, R115, UR17, PT ;  /* 0x0000001173007c0c */ /* 0x000fe2000bf86270 */
[----:B------:R-:W-:Y:S01]  /*311c0*/  VIADD R109, R2, 0xf3 ;  /* 0x000000f3026d7836 */ /* 0x000fe20000000000 */
[----:B------:R-:W-:Y:S01]  /*311d0*/  ISETP.GE.AND P5, PT, R112, UR25, PT ;  /* 0x0000001970007c0c */ /* 0x000fe2000bfa6270 */
[----:B------:R-:W-:Y:S01]  /*311e0*/  VIADD R52, R2, 0xba ;  /* 0x000000ba02347836 */ /* 0x000fe20000000000 */
[----:B------:R-:W-:Y:S01]  /*311f0*/  ISETP.GE.AND P2, PT, R118, UR13, PT ;  /* 0x0000000d76007c0c */ /* 0x000fe2000bf46270 */
[----:B------:R-:W-:Y:S01]  /*31200*/  ULDC UR13, c[0x0][0x22c] ;  /* 0x00008b00000d7ab9 */ /* 0x000fe20000000800 */
[----:B------:R-:W-:Y:S01]  /*31210*/  ISETP.GE.AND P3, PT, R119, UR11, PT ;  /* 0x0000000b77007c0c */ /* 0x000fe2000bf66270 */
[----:B------:R-:W-:Y:S01]  /*31220*/  ULDC UR11, c[0x0][0x22c] ;  /* 0x00008b00000b7ab9 */ /* 0x000fe20000000800 */
[----:B------:R-:W-:Y:S01]  /*31230*/  @P1 LOP3.LUT R0, R0, 0x4000, RZ, 0xfc, !PT ;  /* 0x0000400000001812 */ /* 0x000fe200078efcff */
[----:B------:R-:W-:Y:S01]  /*31240*/  VIADD R117, R2, 0xfb ;  /* 0x000000fb02757836 */ /* 0x000fe20000000000 */
[----:B------:R-:W-:-:S02]  /*31250*/  ULDC UR60, c[0x0][0x22c] ;  /* 0x00008b00003c7ab9 */ /* 0x000fc40000000800 */
        /* <DEDUP_REMOVED lines=151> */
[----:B------:R-:W-:-:S02]  /*31bd0*/  VIADD R53, R2, 0xbb ;  /* 0x000000bb02357836 */ /* 0x000fc40000000000 */
[C---:B------:R-:W-:Y:S02]  /*31be0*/  VIADD R54, R2.reuse, 0xbc ;  /* 0x000000bc02367836 */ /* 0x040fe40000000000 */
[C---:B------:R-:W-:Y:S02]  /*31bf0*/  VIADD R55, R2.reuse, 0xbd ;  /* 0x000000bd02377836 */ /* 0x040fe40000000000 */
[C---:B------:R-:W-:Y:S02]  /*31c00*/  VIADD R56, R2.reuse, 0xbe ;  /* 0x000000be02387836 */ /* 0x040fe40000000000 */
[----:B------:R-:W-:Y:S01]  /*31c10*/  VIADD R57, R2, 0xbf ;  /* 0x000000bf02397836 */ /* 0x000fe20000000000 */
[----:B------:R-:W-:Y:S01]  /*31c20*/  @P1 LOP3.LUT R6, R6, 0x4000000, RZ, 0xfc, !PT ;  /* 0x0400000006061812 */ /* 0x000fe200078efcff */
[C---:B------:R-:W-:Y:S02]  /*31c30*/  VIADD R58, R2.reuse, 0xc0 ;  /* 0x000000c0023a7836 */ /* 0x040fe40000000000 */
[----:B------:R-:W-:Y:S01]  /*31c40*/  VIADD R59, R2, 0xc1 ;  /* 0x000000c1023b7836 */ /* 0x000fe20000000000 */
[----:B------:R-:W-:Y:S01]  /*31c50*/  LOP3.LUT R6, R6, 0xfeffffff, RZ, 0xc0, !PT ;  /* 0xfeffffff06067812 */ /* 0x000fe200078ec0ff */
[----:B------:R-:W-:-:S02]  /*31c60*/  VIADD R60, R2, 0xc2 ;  /* 0x000000c2023c7836 */ /* 0x000fc40000000000 */
[----:B------:R-:W-:Y:S01]  /*31c70*/  VIADD R61, R2, 0xc3 ;  /* 0x000000c3023d7836 */ /* 0x000fe20000000000 */
[----:B------:R-:W-:Y:S01]  /*31c80*/  @P0 LOP3.LUT R6, R6, 0x1000000, RZ, 0xfc, !PT ;  /* 0x0100000006060812 */ /* 0x000fe200078efcff */
[----:B------:R-:W-:Y:S01]  /*31c90*/  VIADD R62, R2, 0xc4 ;  /* 0x000000c4023e7836 */ /* 0x000fe20000000000 */
[----:B------:R-:W-:Y:S01]  /*31ca0*/  ISETP.GE.AND P0, PT, R48, UR58, PT ;  /* 0x0000003a30007c0c */ /* 0x000fe2000bf06270 */
[----:B------:R-:W-:Y:S01]  /*31cb0*/  VIADD R63, R2, 0xc5 ;  /* 0x000000c5023f7836 */ /* 0x000fe20000000000 */
[----:B------:R-:W-:Y:S01]  /*31cc0*/  LOP3.LUT R6, R6, 0xffbfffff, RZ, 0xc0, !PT ;  /* 0xffbfffff06067812 */ /* 0x000fe200078ec0ff */
[----:B------:R-:W-:Y:S01]  /*31cd0*/  VIADD R48, R2, 0xa0 ;  /* 0x000000a002307836 */ /* 0x000fe20000000000 */
[----:B------:R-:W-:Y:S01]  /*31ce0*/  ISETP.LT.AND P1, PT, R3, UR20, !P0 ;  /* 0x0000001403007c0c */ /* 0x000fe2000c721270 */
[----:B------:R-:W-:Y:S01]  /*31cf0*/  ULDC UR20, c[0x0][0x228] ;  /* 0x00008a0000147ab9 */ /* 0x000fe20000000800 */
[----:B------:R-:W-:Y:S01]  /*31d00*/  ISETP.LT.AND P0, PT, R4, UR22, !P0 ;  /* 0x0000001604007c0c */ /* 0x000fe2000c701270 */
[----:B------:R-:W-:Y:S01]  /*31d10*/  ULDC UR22, c[0x0][0x228] ;  /* 0x00008a0000167ab9 */ /* 0x000fe20000000800 */
[----:B------:R-:W-:Y:S01]  /*31d20*/  @P4 LOP3.LUT R0, R0, 0x100000, RZ, 0xfc, !PT ;  /* 0x0010000000004812 */ /* 0x000fe200078efcff */
        /* <DEDUP_REMOVED lines=12> */
[C---:B------:R-:W-:Y:S01]  /*31df0*/  VIADD R73, R2.reuse, 0xcf ;  /* 0x000000cf02497836 */ /* 0x040fe20000000000 */
        /* <DEDUP_REMOVED lines=8> */
[----:B------:R-:W-:Y:S01]  /*31e80*/  ISETP.GE.AND P4, PT, R114, UR23, PT ;  /* 0x0000001772007c0c */ /* 0x000fe2000bf86270 */
[----:B------:R-:W-:Y:S01]  /*31e90*/  VIADD R75, R2, 0xd1 ;  /* 0x000000d1024b7836 */ /* 0x000fe20000000000 */
[----:B------:R-:W-:Y:S01]  /*31ea0*/  LOP3.LUT R0, R0, 0xfffeffff, RZ, 0xc0, !PT ;  /* 0xfffeffff00007812 */ /* 0x000fe200078ec0ff */
[----:B------:R-:W-:-:S02]  /*31eb0*/  VIADD R76, R2, 0xd2 ;  /* 0x000000d2024c7836 */ /* 0x000fc40000000000 */
        /* <DEDUP_REMOVED lines=29> */
[C---:B------:R-:W-:Y:S01]  /*32090*/  VIADD R93, R2.reuse, 0xe3 ;  /* 0x000000e3025d7836 */ /* 0x040fe20000000000 */
[----:B------:R-:W-:Y:S01]  /*320a0*/  LOP3.LUT R5, R5, 0xfffffffd, RZ, 0xc0, !PT ;  /* 0xfffffffd05057812 */ /* 0x000fe200078ec0ff */
        /* <DEDUP_REMOVED lines=11> */
[----:B------:R-:W-:Y:S01]  /*32160*/  LOP3.LUT R0, R0, 0xfff7ffff, RZ, 0xc0, !PT ;  /* 0xfff7ffff00007812 */ /* 0x000fe200078ec0ff */
[----:B------:R-:W-:Y:S01]  /*32170*/  VIADD R97, R2, 0xe7 ;  /* 0x000000e702617836 */ /* 0x000fe20000000000 */
[----:B------:R-:W-:Y:S01]  /*32180*/  ISETP.GE.AND P6, PT, R110, UR29, PT ;  /* 0x0000001d6e007c0c */ /* 0x000fe2000bfc6270 */
[C---:B------:R-:W-:Y:S01]  /*32190*/  VIADD R98, R2.reuse, 0xe8 ;  /* 0x000000e802627836 */ /* 0x040fe20000000000 */
[----:B------:R-:W-:Y:S01]  /*321a0*/  ULDC UR55, c[0x0][0x22c] ;  /* 0x00008b0000377ab9 */ /* 0x000fe20000000800 */
[C---:B------:R-:W-:Y:S01]  /*321b0*/  VIADD R99, R2.reuse, 0xe9 ;  /* 0x000000e902637836 */ /* 0x040fe20000000000 */
[----:B------:R-:W-:Y:S01]  /*321c0*/  ULDC UR56, c[0x0][0x22c] ;  /* 0x00008b0000387ab9 */ /* 0x000fe20000000800 */
[----:B------:R-:W-:Y:S01]  /*321d0*/  VIADD R100, R2, 0xea ;  /* 0x000000ea02647836 */ /* 0x000fe20000000000 */
[----:B------:R-:W-:Y:S01]  /*321e0*/  ULDC UR57, c[0x0][0x22c] ;  /* 0x00008b0000397ab9 */ /* 0x000fe20000000800 */
[----:B------:R-:W-:Y:S01]  /*321f0*/  @P1 LOP3.LUT R6, R6, 0x1000, RZ, 0xfc, !PT ;  /* 0x0000100006061812 */ /* 0x000fe200078efcff */
[C---:B------:R-:W-:Y:S01]  /*32200*/  VIADD R101, R2.reuse, 0xeb ;  /* 0x000000eb02657836 */ /* 0x040fe20000000000 */
[----:B------:R-:W-:Y:S01]  /*32210*/  ULDC UR58, c[0x0][0x22c] ;  /* 0x00008b00003a7ab9 */ /* 0x000fe20000000800 */
[----:B------:R-:W-:Y:S01]  /*32220*/  VIADD R102, R2, 0xec ;  /* 0x000000ec02667836 */ /* 0x000fe20000000000 */
[----:B------:R-:W-:Y:S01]  /*32230*/  LOP3.LUT R6, R6, 0xfffffbff, RZ, 0xc0, !PT ;  /* 0xfffffbff06067812 */ /* 0x000fe200078ec0ff */
[----:B------:R-:W-:Y:S01]  /*32240*/  VIADD R103, R2, 0xed ;  /* 0x000000ed02677836 */ /* 0x000fe20000000000 */
[----:B------:R-:W-:-:S02]  /*32250*/  ULDC UR59, c[0x0][0x22c] ;  /* 0x00008b00003b7ab9 */ /* 0x000fc40000000800 */
        /* <DEDUP_REMOVED lines=8> */
[----:B------:R-:W-:Y:S01]  /*322e0*/  @P4 LOP3.LUT R0, R0, 0x80000, RZ, 0xfc, !PT ;  /* 0x0008000000004812 */ /* 0x000fe200078efcff */
        /* <DEDUP_REMOVED lines=24> */
[----:B------:R-:W-:-:S10]  /*32470*/  ULDC UR52, c[0x0][0x22c] ;  /* 0x00008b0000347ab9 */ /* 0x000fd40000000800 */
[----:B------:R-:W-:Y:S02]  /*32480*/  @P0 LOP3.LUT R7, R7, 0x40000000, RZ, 0xfc, !PT ;  /* 0x4000000007070812 */ /* 0x000fe400078efcff */
[----:B------:R-:W-:Y:S02]  /*32490*/  ISETP.GE.AND P0, PT, R49, UR51, PT ;  /* 0x0000003331007c0c */ /* 0x000fe4000bf06270 */
[----:B------:R-:W-:Y:S02]  /*324a0*/  @P1 LOP3.LUT R6, R6, 0x1, RZ, 0xfc, !PT ;  /* 0x0000000106061812 */ /* 0x000fe400078efcff */
        /* <DEDUP_REMOVED lines=67> */
[----:B------:R-:W-:Y:S01]  /*328e0*/  ULDC UR13, c[0x0][0x22c] ;  /* 0x00008b00000d7ab9 */ /* 0x000fe20000000800 */
[----:B------:R-:W-:Y:S01]  /*328f0*/  ISETP.GE.AND P5, PT, R109, UR31, PT ;  /* 0x0000001f6d007c0c */ /* 0x000fe2000bfa6270 */
        /* <DEDUP_REMOVED lines=118> */
[----:B------:R-:W-:Y:S02]  /*33060*/  LOP3.LUT R8, R8, 0xffffffef, RZ, 0xc0, !PT ;  /* 0xffffffef08087812 */ /* 0x000fe400078ec0ff */
[----:B------:R-:W-:Y:S01]  /*33070*/  ISETP.GE.AND P4, PT, R48, UR9, PT ;  /* 0x0000000930007c0c */ /* 0x000fe2000bf86270 */
[----:B------:R-:W-:Y:S01]  /*33080*/  ULDC UR9, c[0x0][0x22c] ;  /* 0x00008b0000097ab9 */ /* 0x000fe20000000800 */
[----:B------:R-:W-:Y:S01]  /*33090*/  ISETP.LT.AND P1, PT, R3, UR41, !P0 ;  /* 0x0000002903007c0c */ /* 0x000fe2000c721270 */
[----:B------:R-:W-:Y:S01]  /*330a0*/  VIADD R49, R2, 0xb7 ;  /* 0x000000b702317836 */ /* 0x000fe20000000000 */
[----:B------:R-:W-:Y:S01]  /*330b0*/  ISETP.LT.AND P0, PT, R4, UR42, !P0 ;  /* 0x0000002a04007c0c */ /* 0x000fe2000c701270 */
[----:B------:R-:W-:Y:S01]  /*330c0*/  ULDC UR41, c[0x0][0x22c] ;  /* 0x00008b0000297ab9 */ /* 0x000fe20000000800 */
[----:B------:R-:W-:Y:S01]  /*330d0*/  ULDC UR42, c[0x0][0x22c] ;  /* 0x00008b00002a7ab9 */ /* 0x000fe20000000800 */
[----:B------:R-:W-:-:S02]  /*330e0*/  VIADD R104, R2, 0xee ;  /* 0x000000ee02687836 */ /* 0x000fc40000000000 */
[C---:B------:R-:W-:Y:S02]  /*330f0*/  VIADD R105, R2.reuse, 0xef ;  /* 0x000000ef02697836 */ /* 0x040fe40000000000 */
[----:B------:R-:W-:Y:S01]  /*33100*/  VIADD R106, R2, 0xf0 ;  /* 0x000000f0026a7836 */ /* 0x000fe20000000000 */
[----:B------:R-:W-:Y:S01]  /*33110*/  LOP3.LUT R0, R0, 0xfffffffd, RZ, 0xc0, !PT ;  /* 0xfffffffd00007812 */ /* 0x000fe200078ec0ff */
[----:B------:R-:W-:Y:S01]  /*33120*/  VIADD R107, R2, 0xf1 ;  /* 0x000000f1026b7836 */ /* 0x000fe20000000000 */
[----:B------:R-:W-:Y:S01]  /*33130*/  ULDC UR18, c[0x0][0x228] ;  /* 0x00008a0000127ab9 */ /* 0x000fe20000000800 */
[----:B------:R-:W-:-:S04]  /*33140*/  @P1 LOP3.LUT R8, R8, 0x10, RZ, 0xfc, !PT ;  /* 0x0000001008081812 */ /* 0x000fc800078efcff */
[----:B------:R-:W-:-:S04]  /*33150*/  LOP3.LUT R8, R8, 0xfffffff7, RZ, 0xc0, !PT ;  /* 0xfffffff708087812 */ /* 0x000fc800078ec0ff */
[----:B------:R-:W-:-:S04]  /*33160*/  @P0 LOP3.LUT R8, R8, 0x8, RZ, 0xfc, !PT ;  /* 0x0000000808080812 */ /* 0x000fc800078efcff */
[----:B------:R-:W-:-:S04]  /*33170*/  LOP3.LUT R8, R8, 0xfffffffe, RZ, 0xc0, !PT ;  /* 0xfffffffe08087812 */ /* 0x000fc800078ec0ff */
[----:B------:R-:W-:-:S04]  /*33180*/  @P4 LOP3.LUT R8, R8, 0x1, RZ, 0xfc, !PT ;  /* 0x0000000108084812 */ /* 0x000fc800078efcff */
[----:B------:R-:W-:-:S04]  /*33190*/  LOP3.LUT R8, R8, 0xfffffffd, RZ, 0xc0, !PT ;  /* 0xfffffffd08087812 */ /* 0x000fc800078ec0ff */
[----:B------:R-:W-:Y:S02]  /*331a0*/  @P6 LOP3.LUT R8, R8, 0x2, RZ, 0xfc, !PT ;  /* 0x0000000208086812 */ /* 0x000fe400078efcff */
[----:B------:R-:W-:Y:S01]  /*331b0*/  ISETP.GE.AND P6, PT, R51, UR11, PT ;  /* 0x0000000b33007c0c */ /* 0x000fe2000bfc6270 */
[----:B------:R-:W-:Y:S01]  /*331c0*/  ULDC UR11, c[0x0][0x22c] ;  /* 0x00008b00000b7ab9 */ /* 0x000fe20000000800 */
[----:B------:R-:W-:Y:S02]  /*331d0*/  LOP3.LUT R8, R8, 0xffffffdf, RZ, 0xc0, !PT ;  /* 0xffffffdf08087812 */ /* 0x000fe400078ec0ff */
[----:B------:R-:W-:Y:S01]  /*331e0*/  ISETP.GE.AND P1, PT, R117, UR15, PT ;  /* 0x0000000f75007c0c */ /* 0x000fe2000bf26270 */
[----:B------:R-:W-:-:S08]  /*331f0*/  ULDC UR15, c[0x0][0x22c] ;  /* 0x00008b00000f7ab9 */ /* 0x000fd00000000800 */
        /* <DEDUP_REMOVED lines=9> */
[----:B------:R-:W-:-:S11]  /*33290*/  LOP3.LUT R8, R8, 0xffffefff, RZ, 0xc0, !PT ;  /* 0xffffefff08087812 */ /* 0x000fd600078ec0ff */
        /* <DEDUP_REMOVED lines=38> */
[----:B------:R-:W-:-:S12]  /*33500*/  ULDC UR11, c[0x0][0x22c] ;  /* 0x00008b00000b7ab9 */ /* 0x000fd80000000800 */
[----:B------:R-:W-:Y:S02]  /*33510*/  @P6 LOP3.LUT R7, R7, 0x4, RZ, 0xfc, !PT ;  /* 0x0000000407076812 */ /* 0x000fe400078efcff */
[----:B------:R-:W-:Y:S01]  /*33520*/  ISETP.GE.AND P6, PT, R64, UR9, PT ;  /* 0x0000000940007c0c */ /* 0x000fe2000bfc6270 */
[----:B------:R-:W-:Y:S01]  /*33530*/  ULDC UR9, c[0x0][0x22c] ;  /* 0x00008b0000097ab9 */ /* 0x000fe20000000800 */
[----:B------:R-:W-:-:S11]  /*33540*/  LOP3.LUT R7, R7, 0xffffffdf, RZ, 0xc0, !PT ;  /* 0xffffffdf07077812 */ /* 0x000fd600078ec0ff */
[----:B------:R-:W-:Y:S02]  /*33550*/  @P6 LOP3.LUT R7, R7, 0x20, RZ, 0xfc, !PT ;  /* 0x0000002007076812 */ /* 0x000fe400078efcff */
[----:B------:R-:W-:Y:S02]  /*33560*/  ISETP.GE.AND P6, PT, R65, UR15, PT ;  /* 0x0000000f41007c0c */ /* 0x000fe4000bfc6270 */
        /* <DEDUP_REMOVED lines=35> */
[----:B------:R-:W-:-:S13]  /*337a0*/  ISETP.GE.AND P6, PT, R77, UR36, PT ;  /* 0x000000244d007c0c */ /* 0x000fda000bfc6270 */
        /* <DEDUP_REMOVED lines=84> */
[----:B------:R-:W-:Y:S01]  /*33cf0*/  ISETP.GE.AND P6, PT, R106, UR58, PT ;  /* 0x0000003a6a007c0c */ /* 0x000fe2000bfc6270 */
[----:B------:R-:W-:-:S12]  /*33d00*/  VIADD R108, R2, 0xf2 ;  /* 0x000000f2026c7836 */ /* 0x000fd80000000000 */
[----:B------:R-:W-:Y:S02]  /*33d10*/  @P6 LOP3.LUT R0, R0, 0x2, RZ, 0xfc, !PT ;  /* 0x0000000200006812 */ /* 0x000fe400078efcff */
[----:B------:R-:W-:Y:S02]  /*33d20*/  ISETP.GE.AND P6, PT, R107, UR59, PT ;  /* 0x0000003b6b007c0c */ /* 0x000fe4000bfc6270 */
[----:B------:R-:W-:Y:S02]  /*33d30*/  LOP3.LUT R0, R0, 0xfffffff7, RZ, 0xc0, !PT ;  /* 0xfffffff700007812 */ /* 0x000fe400078ec0ff */
[----:B------:R-:W-:-:S09]  /*33d40*/  ISETP.LT.AND P4, PT, R3, UR61, !P4 ;  /* 0x0000003d03007c0c */ /* 0x000fd2000e781270 */
[----:B------:R-:W-:Y:S02]  /*33d50*/  @P6 LOP3.LUT R0, R0, 0x8, RZ, 0xfc, !PT ;  /* 0x0000000800006812 */ /* 0x000fe400078efcff */
[----:B------:R-:W-:Y:S01]  /*33d60*/  ISETP.GE.AND P6, PT, R108, UR60, PT ;  /* 0x0000003c6c007c0c */ /* 0x000fe2000bfc6270 */
[----:B------:R-:W-:Y:S01]  /*33d70*/  VIADD R116, R2, 0xfa ;  /* 0x000000fa02747836 */ /* 0x000fe20000000000 */
[----:B------:R-:W-:Y:S01]  /*33d80*/  LOP3.LUT R0, R0, 0xffffffdf, RZ, 0xc0, !PT ;  /* 0xffffffdf00007812 */ /* 0x000fe200078ec0ff */
[C---:B0-----:R-:W-:Y:S01]  /*33d90*/  IMAD.SHL.U32 R122, R123.reuse, 0x10, RZ ;  /* 0x000000107b7a7824 */ /* 0x041fe200078e00ff */
[----:B------:R-:W-:Y:S01]  /*33da0*/  LOP3.LUT R8, R8, 0xfffffffb, RZ, 0xc0, !PT ;  /* 0xfffffffb08087812 */ /* 0x000fe200078ec0ff */
[----:B------:R-:W-:Y:S02]  /*33db0*/  IMAD.SHL.U32 R121, R123, 0x80, RZ ;  /* 0x000000807b797824 */ /* 0x000fe400078e00ff */
[----:B------:R-:W-:Y:S01]  /*33dc0*/  VIADD R2, R2, 0xff ;  /* 0x000000ff02027836 */ /* 0x000fe20000000000 */
[----:B------:R-:W-:-:S02]  /*33dd0*/  @P4 LOP3.LUT R8, R8, 0x4, RZ, 0xfc, !PT ;  /* 0x0000000408084812 */ /* 0x000fc400078efcff */
[----:B------:R-:W-:Y:S02]  /*33de0*/  LOP3.LUT R122, R122, 0xf0, RZ, 0xc0, !PT ;  /* 0x000000f07a7a7812 */ /* 0x000fe400078ec0ff */
[----:B------:R-:W-:Y:S02]  /*33df0*/  LOP3.LUT R121, R121, 0x800, RZ, 0xc0, !PT ;  /* 0x0000080079797812 */ /* 0x000fe400078ec0ff */
[----:B------:R-:W-:Y:S02]  /*33e00*/  @P6 LOP3.LUT R0, R0, 0x20, RZ, 0xfc, !PT ;  /* 0x0000002000006812 */ /* 0x000fe400078efcff */
[----:B------:R-:W-:Y:S02]  /*33e10*/  ISETP.GE.AND P0, PT, R116, UR19, PT ;  /* 0x0000001374007c0c */ /* 0x000fe4000bf06270 */
[----:B------:R-:W-:Y:S02]  /*33e20*/  ISETP.GE.AND P6, PT, R2, UR33, PT ;  /* 0x0000002102007c0c */ /* 0x000fe4000bfc6270 */
[----:B------:R-:W-:Y:S01]  /*33e30*/  LOP3.LUT P4, RZ, R190, 0x10000, RZ, 0xc0, !PT ;  /* 0x00010000beff7812 */ /* 0x000fe2000788c0ff */
[----:B------:R-:W2:Y:S01]  /*33e40*/  LDL.LU R151, [R1+0xe84] ;  /* 0x000e840001977983 */ /* 0x000ea20000300800 */
[----:B------:R-:W-:Y:S01]  /*33e50*/  IADD3 R54, R121, UR4, R122 ;  /* 0x0000000479367c10 */ /* 0x000fe2000fffe07a */
[----:B------:R-:W-:Y:S01]  /*33e60*/  ULDC UR5, c[0x0][0x228] ;  /* 0x00008a0000057ab9 */ /* 0x000fe20000000800 */
[----:B------:R-:W-:Y:S01]  /*33e70*/  BAR.SYNC.DEFER_BLOCKING 0x0 ;  /* 0x0000000000007b1d */ /* 0x000fe20000010000 */
[----:B------:R-:W-:-:S02]  /*33e80*/  LOP3.LUT R9, R9, 0xffbfffff, RZ, 0xc0, !PT ;  /* 0xffbfffff09097812 */ /* 0x000fc400078ec0ff */
[----:B------:R-:W-:Y:S02]  /*33e90*/  LOP3.LUT R190, R190, 0xffffff7f, RZ, 0xc0, !PT ;  /* 0xffffff7fbebe7812 */ /* 0x000fe400078ec0ff */
[----:B------:R-:W-:Y:S01]  /*33ea0*/  LOP3.LUT R191, R191, 0x7fffffff, RZ, 0xc0, !PT ;  /* 0x7fffffffbfbf7812 */ /* 0x000fe200078ec0ff */
[----:B------:R-:W-:Y:S01]  /*33eb0*/  ULDC UR8, c[0x0][0x228] ;  /* 0x00008a0000087ab9 */ /* 0x000fe20000000800 */
[----:B------:R-:W3:Y:S04]  /*33ec0*/  LDL.LU R150, [R1+0xe78] ;  /* 0x000e780001967983 */ /* 0x000ee80000300800 */
[----:B------:R-:W4:Y:S04]  /*33ed0*/  LDL.LU R149, [R1+0xe74] ;  /* 0x000e740001957983 */ /* 0x000f280000300800 */
[----:B------:R-:W3:Y:S04]  /*33ee0*/  LDL.LU R146, [R1+0xe6c] ;  /* 0x000e6c0001927983 */ /* 0x000ee80000300800 */
        /* <DEDUP_REMOVED lines=11> */
[----:B------:R-:W2:Y:S04]  /*33fa0*/  LDL.LU R140, [R1+0xf1c] ;  /* 0x000f1c00018c7983 */ /* 0x000ea80000300800 */
[----:B------:R-:W4:Y:S04]  /*33fb0*/  LDL.LU R147, [R1+0xf18] ;  /* 0x000f180001937983 */ /* 0x000f280000300800 */
[----:B------:R-:W3:Y:S04]  /*33fc0*/  LDL.LU R148, [R1+0x1104] ;  /* 0x0011040001947983 */ /* 0x000ee80000300800 */
[----:B------:R-:W4:Y:S04]  /*33fd0*/  LDL.LU R154, [R1+0xf8c] ;  /* 0x000f8c00019a7983 */ /* 0x000f280000300800 */
[----:B------:R-:W4:Y:S04]  /*33fe0*/  LDL.LU R156, [R1+0xf94] ;  /* 0x000f9400019c7983 */ /* 0x000f280000300800 */
[----:B------:R-:W2:Y:S04]  /*33ff0*/  LDL.LU R158, [R1+0xfc8] ;  /* 0x000fc800019e7983 */ /* 0x000ea80000300800 */
[----:B------:R-:W4:Y:S04]  /*34000*/  LDL.LU R160, [R1+0x11f0] ;  /* 0x0011f00001a07983 */ /* 0x000f280000300800 */
[----:B------:R-:W4:Y:S04]  /*34010*/  LDL.LU R161, [R1+0x11d0] ;  /* 0x0011d00001a17983 */ /* 0x000f280000300800 */
[----:B------:R-:W4:Y:S04]  /*34020*/  LDL.LU R162, [R1+0x11c8] ;  /* 0x0011c80001a27983 */ /* 0x000f280000300800 */
[----:B------:R-:W3:Y:S04]  /*34030*/  LDL.LU R164, [R1+0x1110] ;  /* 0x0011100001a47983 */ /* 0x000ee80000300800 */
[----:B------:R-:W2:Y:S04]  /*34040*/  LDL.LU R166, [R1+0x1114] ;  /* 0x0011140001a67983 */ /* 0x000ea80000300800 */
[----:B------:R-:W4:Y:S04]  /*34050*/  LDL.LU R153, [R1+0xf28] ;  /* 0x000f280001997983 */ /* 0x000f280000300800 */
[----:B------:R-:W4:Y:S04]  /*34060*/  LDL.LU R163, [R1+0xf14] ;  /* 0x000f140001a37983 */ /* 0x000f280000300800 */
[----:B------:R-:W4:Y:S04]  /*34070*/  LDL.LU R165, [R1+0xf20] ;  /* 0x000f200001a57983 */ /* 0x000f280000300800 */
[----:B------:R-:W4:Y:S04]  /*34080*/  LDL.LU R152, [R1+0xe90] ;  /* 0x000e900001987983 */ /* 0x000f280000300800 */
[----:B------:R-:W3:Y:S04]  /*34090*/  LDL.LU R168, [R1+0x11e8] ;  /* 0x0011e80001a87983 */ /* 0x000ee80000300800 */
[----:B------:R-:W3:Y:S01]  /*340a0*/  LDL.LU R170, [R1+0xfac] ;  /* 0x000fac0001aa7983 */ /* 0x000ee20000300800 */
[----:B------:R-:W-:-:S02]  /*340b0*/  @P5 LOP3.LUT R9, R9, 0x400000, RZ, 0xfc, !PT ;  /* 0x0040000009095812 */ /* 0x000fc400078efcff */
[----:B------:R-:W-:Y:S01]  /*340c0*/  LOP3.LUT P5, RZ, R14, 0x400000, RZ, 0xc0, !PT ;  /* 0x004000000eff7812 */ /* 0x000fe200078ac0ff */
[----:B------:R-:W-:Y:S01]  /*340d0*/  STL.64 [R1+0x1298], R30 ;  /* 0x0012981e01007387 */ /* 0x000fe20000100a00 */
[----:B------:R-:W-:-:S03]  /*340e0*/  LOP3.LUT R9, R9, 0xffdfffff, RZ, 0xc0, !PT ;  /* 0xffdfffff09097812 */ /* 0x000fc600078ec0ff */
[----:B------:R-:W-:Y:S01]  /*340f0*/  STL.64 [R1+0x1290], R28 ;  /* 0x0012901c01007387 */ /* 0x000fe20000100a00 */
[----:B------:R-:W-:Y:S02]  /*34100*/  @P0 LOP3.LUT R9, R9, 0x200000, RZ, 0xfc, !PT ;  /* 0x0020000009090812 */ /* 0x000fe400078efcff */
        /* <DEDUP_REMOVED lines=9> */
[----:B------:R-:W-:-:S03]  /*341a0*/  @P2 LOP3.LUT R9, R9, 0x80000, RZ, 0xfc, !PT ;  /* 0x0008000009092812 */ /* 0x000fc600078efcff */
[----:B------:R-:W-:Y:S01]  /*341b0*/  STL.64 [R1+0x1268], R18 ;  /* 0x0012681201007387 */ /* 0x000fe20000100a00 */
[C---:B------:R-:W-:Y:S02]  /*341c0*/  LOP3.LUT P2, RZ, R9.reuse, 0x4000, RZ, 0xc0, !PT ;  /* 0x0000400009ff7812 */ /* 0x040fe4000784c0ff */
[----:B------:R-:W-:Y:S01]  /*341d0*/  LOP3.LUT R9, R9, 0xfffbffff, RZ, 0xc0, !PT ;  /* 0xfffbffff09097812 */ /* 0x000fe200078ec0ff */
[----:B------:R0:W-:Y:S03]  /*341e0*/  STL.64 [R1+0x1260], R4 ;  /* 0x0012600401007387 */ /* 0x0001e60000100a00 */
[----:B------:R-:W-:Y:S01]  /*341f0*/  @P6 LOP3.LUT R9, R9, 0x40000, RZ, 0xfc, !PT ;  /* 0x0004000009096812 */ /* 0x000fe200078efcff */
[----:B------:R1:W-:Y:S03]  /*34200*/  STL.64 [R1+0x1258], R6 ;  /* 0x0012580601007387 */ /* 0x0003e60000100a00 */
[----:B------:R-:W-:-:S02]  /*34210*/  LOP3.LUT P6, RZ, R9, 0x80, RZ, 0xc0, !PT ;  /* 0x0000008009ff7812 */ /* 0x000fc400078cc0ff */
[----:B------:R-:W-:-:S04]  /*34220*/  LOP3.LUT R9, R9, 0xfffdffff, RZ, 0xc0, !PT ;  /* 0xfffdffff09097812 */ /* 0x000fc800078ec0ff */
[----:B------:R-:W-:-:S04]  /*34230*/  @P3 LOP3.LUT R9, R9, 0x20000, RZ, 0xfc, !PT ;  /* 0x0002000009093812 */ /* 0x000fc800078efcff */
[C---:B------:R-:W-:Y:S02]  /*34240*/  LOP3.LUT P3, RZ, R9.reuse, 0x8000, RZ, 0xc0, !PT ;  /* 0x0000800009ff7812 */ /* 0x040fe4000786c0ff */
[----:B------:R-:W-:-:S04]  /*34250*/  LOP3.LUT R9, R9, 0xfffeffff, RZ, 0xc0, !PT ;  /* 0xfffeffff09097812 */ /* 0x000fc800078ec0ff */
[----:B------:R-:W-:Y:S02]  /*34260*/  @P4 LOP3.LUT R9, R9, 0x10000, RZ, 0xfc, !PT ;  /* 0x0001000009094812 */ /* 0x000fe400078efcff */
[----:B---3--:R-:W-:Y:S02]  /*34270*/  PRMT R169, R168, 0x5410, R170 ;  /* 0x00005410a8a97816 */ /* 0x008fe400000000aa */
[----:B------:R-:W3:Y:S04]  /*34280*/  LDL.LU R170, [R1+0xf9c] ;  /* 0x000f9c0001aa7983 */ /* 0x000ee80000300800 */
[----:B------:R-:W3:Y:S02]  /*34290*/  LDL.LU R168, [R1+0x11e4] ;  /* 0x0011e40001a87983 */ /* 0x000ee40000300800 */
[----:B---3--:R-:W-:-:S02]  /*342a0*/  PRMT R170, R168, 0x5410, R170 ;  /* 0x00005410a8aa7816 */ /* 0x008fc400000000aa */
[----:B------:R-:W3:Y:S02]  /*342b0*/  LDL.LU R168, [R1+0xe8c] ;  /* 0x000e8c0001a87983 */ /* 0x000ee40000300800 */
[----:B---3--:R-:W-:Y:S02]  /*342c0*/  LOP3.LUT R52, R168, 0xffff, RZ, 0xc0, !PT ;  /* 0x0000ffffa8347812 */ /* 0x008fe400078ec0ff */
[----:B------:R-:W3:Y:S02]  /*342d0*/  LDL.LU R168, [R1+0xe80] ;  /* 0x000e800001a87983 */ /* 0x000ee40000300800 */
[----:B---3--:R-:W-:Y:S02]  /*342e0*/  LOP3.LUT R51, R168, 0xffff, RZ, 0xc0, !PT ;  /* 0x0000ffffa8337812 */ /* 0x008fe400078ec0ff */
[----:B------:R-:W3:Y:S02]  /*342f0*/  LDL.LU R168, [R1+0xe7c] ;  /* 0x000e7c0001a87983 */ /* 0x000ee40000300800 */
[----:B---3--:R-:W-:-:S02]  /*34300*/  LOP3.LUT R50, R168, 0xffff, RZ, 0xc0, !PT ;  /* 0x0000ffffa8327812 */ /* 0x008fc400078ec0ff */
[----:B------:R-:W3:Y:S02]  /*34310*/  LDL.LU R168, [R1+0xe70] ;  /* 0x000e700001a87983 */ /* 0x000ee40000300800 */
[----:B---3--:R-:W-:Y:S02]  /*34320*/  LOP3.LUT R49, R168, 0xffff, RZ, 0xc0, !PT ;  /* 0x0000ffffa8317812 */ /* 0x008fe400078ec0ff */
[----:B------:R-:W3:Y:S02]  /*34330*/  LDL.LU R168, [R1+0xe68] ;  /* 0x000e680001a87983 */ /* 0x000ee40000300800 */
[----:B---3--:R-:W-:Y:S02]  /*34340*/  LOP3.LUT R48, R168, 0xffff, RZ, 0xc0, !PT ;  /* 0x0000ffffa8307812 */ /* 0x008fe400078ec0ff */
[----:B------:R-:W3:Y:S01]  /*34350*/  LDL.LU R168, [R1+0xe64] ;  /* 0x000e640001a87983 */ /* 0x000ee20000300800 */
[----:B--2---:R-:W-:Y:S02]  /*34360*/  IMAD.MOV.U32 R174, RZ, RZ, R166 ;  /* 0x000000ffffae7224 */ /* 0x004fe400078e00a6 */
[----:B------:R-:W-:Y:S01]  /*34370*/  IMAD.MOV.U32 R175, RZ, RZ, R164 ;  /* 0x000000ffffaf7224 */ /* 0x000fe200078e00a4 */
[----:B0-----:R-:W2:Y:S01]  /*34380*/  LDL.LU R4, [R1+0xe60] ;  /* 0x000e600001047983 */ /* 0x001ea20000300800 */
[----:B------:R-:W-:-:S02]  /*34390*/  IMAD.MOV.U32 R173, RZ, RZ, R158 ;  /* 0x000000ffffad7224 */ /* 0x000fc400078e009e */
[----:B------:R-:W-:Y:S02]  /*343a0*/  IMAD.MOV.U32 R166, RZ, RZ, R148 ;  /* 0x000000ffffa67224 */ /* 0x000fe400078e0094 */
[----:B----4-:R-:W-:Y:S02]  /*343b0*/  IMAD.MOV.U32 R164, RZ, RZ, R160 ;  /* 0x000000ffffa47224 */ /* 0x010fe400078e00a0 */
        /* <DEDUP_REMOVED lines=14> */
[----:B---3--:R-:W-:Y:S01]  /*344a0*/  LOP3.LUT R2, R168, 0xffff, RZ, 0xc0, !PT ;  /* 0x0000ffffa8027812 */ /* 0x008fe200078ec0ff */
[----:B------:R-:W-:Y:S02]  /*344b0*/  IMAD.MOV.U32 R168, RZ, RZ, R154 ;  /* 0x000000ffffa87224 */ /* 0x000fe400078e009a */
[----:B------:R-:W-:-:S02]  /*344c0*/  IMAD.MOV.U32 R154, RZ, RZ, R155 ;  /* 0x000000ffff9a7224 */ /* 0x000fc400078e009b */
[----:B------:R-:W-:Y:S02]  /*344d0*/  IMAD.MOV.U32 R132, RZ, RZ, R168 ;  /* 0x000000ffff847224 */ /* 0x000fe400078e00a8 */
[----:B------:R-:W-:Y:S02]  /*344e0*/  IMAD.MOV.U32 R168, RZ, RZ, R152 ;  /* 0x000000ffffa87224 */ /* 0x000fe400078e0098 */
[----:B------:R-:W-:Y:S02]  /*344f0*/  IMAD.MOV.U32 R152, RZ, RZ, R145 ;  /* 0x000000ffff987224 */ /* 0x000fe400078e0091 */
[----:B------:R-:W3:Y:S01]  /*34500*/  LDL.LU R145, [R1+0xf84] ;  /* 0x000f840001917983 */ /* 0x000ee20000300800 */
[----:B------:R-:W-:Y:S02]  /*34510*/  IMAD.MOV.U32 R172, RZ, RZ, R154 ;  /* 0x000000ffffac7224 */ /* 0x000fe400078e009a */
[----:B------:R-:W-:Y:S01]  /*34520*/  IMAD.MOV.U32 R154, RZ, RZ, R146 ;  /* 0x000000ffff9a7224 */ /* 0x000fe200078e0092 */
[----:B------:R-:W4:Y:S01]  /*34530*/  LDL.LU R144, [R1+0xf38] ;  /* 0x000f380001907983 */ /* 0x000f220000300800 */
[----:B------:R-:W-:-:S03]  /*34540*/  IMAD.MOV.U32 R146, RZ, RZ, R134 ;  /* 0x000000ffff927224 */ /* 0x000fc600078e0086 */
[----:B------:R-:W3:Y:S04]  /*34550*/  LDL.LU R142, [R1+0xf3c] ;  /* 0x000f3c00018e7983 */ /* 0x000ee80000300800 */
[----:B------:R-:W3:Y:S04]  /*34560*/  LDL.LU R138, [R1+0x113c] ;  /* 0x00113c00018a7983 */ /* 0x000ee80000300800 */
[----:B------:R-:W2:Y:S01]  /*34570*/  LDL.LU R134, [R1+0xf44] ;  /* 0x000f440001867983 */ /* 0x000ea20000300800 */
[--C-:B------:R-:W-:Y:S02]  /*34580*/  PRMT R140, R52, 0x3340, R49.reuse ;  /* 0x00003340348c7816 */ /* 0x100fe40000000031 */
[----:B------:R-:W-:-:S02]  /*34590*/  SHF.R.U32.HI R139, RZ, 0x8, R49 ;  /* 0x00000008ff8b7819 */ /* 0x000fc40000011631 */
[----:B------:R-:W-:Y:S02]  /*345a0*/  SHF.R.U32.HI R49, RZ, 0x8, R51 ;  /* 0x00000008ff317819 */ /* 0x000fe40000011633 */
[----:B------:R-:W-:Y:S02]  /*345b0*/  PRMT R148, R51, 0x3340, R48 ;  /* 0x0000334033947816 */ /* 0x000fe40000000030 */
[----:B------:R-:W-:Y:S02]  /*345c0*/  SHF.R.U32.HI R53, RZ, 0x8, R52 ;  /* 0x00000008ff357819 */ /* 0x000fe40000011634 */
[----:B------:R-:W-:Y:S02]  /*345d0*/  SHF.R.U32.HI R51, RZ, 0x8, R50 ;  /* 0x00000008ff337819 */ /* 0x000fe40000011632 */
[----:B------:R-:W-:Y:S02]  /*345e0*/  SHF.R.U32.HI R147, RZ, 0x8, R48 ;  /* 0x00000008ff937819 */ /* 0x000fe40000011630 */
[----:B------:R-:W-:-:S02]  /*345f0*/  PRMT R156, R50, 0x3340, R2 ;  /* 0x00003340329c7816 */ /* 0x000fc40000000002 */
[----:B------:R-:W-:Y:S02]  /*34600*/  LOP3.LUT R48, R53, 0xffff, RZ, 0xc0, !PT ;  /* 0x0000ffff35307812 */ /* 0x000fe400078ec0ff */
[----:B------:R-:W-:Y:S02]  /*34610*/  LOP3.LUT R50, R51, 0xffff, RZ, 0xc0, !PT ;  /* 0x0000ffff33327812 */ /* 0x000fe400078ec0ff */
[----:B------:R-:W-:Y:S01]  /*34620*/  LOP3.LUT R53, R160, 0xffff, RZ, 0xc0, !PT ;  /* 0x0000ffffa0357812 */ /* 0x000fe200078ec0ff */
[----:B------:R-:W-:Y:S01]  /*34630*/  IMAD.MOV.U32 R160, RZ, RZ, R152 ;  /* 0x000000ffffa07224 */ /* 0x000fe200078e0098 */
[----:B------:R-:W-:Y:S01]  /*34640*/  LOP3.LUT R51, R154, 0xffff, RZ, 0xc0, !PT ;  /* 0x0000ffff9a337812 */ /* 0x000fe200078ec0ff */
[----:B------:R-:W-:Y:S02]  /*34650*/  IMAD.MOV.U32 R154, RZ, RZ, R146 ;  /* 0x000000ffff9a7224 */ /* 0x000fe400078e0092 */
[----:B----4-:R-:W-:Y:S02]  /*34660*/  IMAD.MOV.U32 R152, RZ, RZ, R144 ;  /* 0x000000ffff987224 */ /* 0x010fe400078e0090 */
[----:B------:R-:W-:-:S02]  /*34670*/  IMAD.MOV.U32 R144, RZ, RZ, R153 ;  /* 0x000000ffff907224 */ /* 0x000fc400078e0099 */
[----:B--2---:R-:W-:Y:S02]  /*34680*/  IMAD.MOV.U32 R146, RZ, RZ, R134 ;  /* 0x000000ffff927224 */ /* 0x004fe400078e0086 */
[----:B------:R-:W2:Y:S04]  /*34690*/  LDL.LU R134, [R1+0xf04] ;  /* 0x000f040001867983 */ /* 0x000ea80000300800 */
[----:B------:R-:W2:Y:S01]  /*346a0*/  LDL.LU R153, [R1+0x10f4] ;  /* 0x0010f40001997983 */ /* 0x000ea20000300800 */
[----:B------:R-:W-:-:S03]  /*346b0*/  LOP3.LUT R139, R139, 0xffff, RZ, 0xc0, !PT ;  /* 0x0000ffff8b8b7812 */ /* 0x000fc600078ec0ff */
[----:B------:R-:W4:Y:S01]  /*346c0*/  LDL.LU R125, [R1+0xf08] ;  /* 0x000f0800017d7983 */ /* 0x000f220000300800 */
[----:B------:R-:W-:-:S03]  /*346d0*/  LOP3.LUT R49, R49, 0xffff, RZ, 0xc0, !PT ;  /* 0x0000ffff31317812 */ /* 0x000fc600078ec0ff */
[----:B------:R-:W4:Y:S01]  /*346e0*/  LDL.LU R126, [R1+0x10f8] ;  /* 0x0010f800017e7983 */ /* 0x000f220000300800 */
[----:B------:R-:W-:-:S03]  /*346f0*/  LOP3.LUT R147, R147, 0xffff, RZ, 0xc0, !PT ;  /* 0x0000ffff93937812 */ /* 0x000fc600078ec0ff */
[----:B------:R-:W4:Y:S01]  /*34700*/  LDL.LU R127, [R1+0xf0c] ;  /* 0x000f0c00017f7983 */ /* 0x000f220000300800 */
[----:B------:R-:W-:-:S03]  /*34710*/  PRMT R164, R164, 0x5410, R130 ;  /* 0x00005410a4a47816 */ /* 0x000fc60000000082 */
[----:B------:R-:W4:Y:S01]  /*34720*/  LDL.LU R128, [R1+0x10fc] ;  /* 0x0010fc0001807983 */ /* 0x000f220000300800 */
[----:B------:R-:W-:-:S03]  /*34730*/  PRMT R161, R161, 0x5410, R131 ;  /* 0x00005410a1a17816 */ /* 0x000fc60000000083 */
[----:B------:R-:W4:Y:S01]  /*34740*/  LDL.LU R129, [R1+0xf10] ;  /* 0x000f100001817983 */ /* 0x000f220000300800 */
[----:B------:R-:W-:Y:S02]  /*34750*/  PRMT R139, R48, 0x3340, R139 ;  /* 0x00003340308b7816 */ /* 0x000fe4000000008b */
[----:B------:R-:W-:Y:S01]  /*34760*/  PRMT R162, R162, 0x5410, R132 ;  /* 0x00005410a2a27816 */ /* 0x000fe20000000084 */
[----:B------:R-:W4:Y:S01]  /*34770*/  LDL.LU R130, [R1+0x1100] ;  /* 0x0011000001827983 */ /* 0x000f220000300800 */
[----:B------:R-:W-:Y:S02]  /*34780*/  PRMT R147, R49, 0x3340, R147 ;  /* 0x0000334031937816 */ /* 0x000fe40000000093 */
[----:B------:R-:W-:Y:S01]  /*34790*/  PRMT R48, R133, 0x5410, R252 ;  /* 0x0000541085307816 */ /* 0x000fe200000000fc */
[----:B------:R-:W4:Y:S01]  /*347a0*/  LDL.LU R131, [R1+0xf00] ;  /* 0x000f000001837983 */ /* 0x000f220000300800 */
[----:B------:R-:W-:-:S03]  /*347b0*/  PRMT R49, R175, 0x5410, R171 ;  /* 0x00005410af317816 */ /* 0x000fc600000000ab */
[----:B------:R-:W4:Y:S01]  /*347c0*/  LDL.LU R132, [R1+0x10ec] ;  /* 0x0010ec0001847983 */ /* 0x000f220000300800 */
[----:B------:R-:W-:-:S03]  /*347d0*/  PRMT R58, R135, 0x5410, R136 ;  /* 0x00005410873a7816 */ /* 0x000fc60000000088 */
[----:B------:R-:W4:Y:S04]  /*347e0*/  LDL.LU R133, [R1+0xef8] ;  /* 0x000ef80001857983 */ /* 0x000f280000300800 */
[----:B------:R-:W4:Y:S04]  /*347f0*/  LDL.LU R175, [R1+0x10e8] ;  /* 0x0010e80001af7983 */ /* 0x000f280000300800 */
[----:B------:R-:W4:Y:S01]  /*34800*/  LDL.LU R135, [R1+0xeec] ;  /* 0x000eec0001877983 */ /* 0x000f220000300800 */
[----:B------:R-:W-:Y:S02]  /*34810*/  SHF.R.U32.HI R155, RZ, 0x8, R2 ;  /* 0x00000008ff9b7819 */ /* 0x000fe40000011602 */
[----:B------:R-:W-:-:S02]  /*34820*/  LOP3.LUT R2, R4, 0x700, RZ, 0xc0, !PT ;  /* 0x0000070004027812 */ /* 0x000fc400078ec0ff */
[----:B------:R-:W-:-:S03]  /*34830*/  LOP3.LUT R56, R172, 0xffff, RZ, 0xc0, !PT ;  /* 0x0000ffffac387812 */ /* 0x000fc600078ec0ff */
[----:B------:R-:W-:Y:S01]  /*34840*/  IMAD.IADD R2, R54, 0x1, R2 ;  /* 0x0000000136027824 */ /* 0x000fe200078e0202 */
[----:B------:R-:W-:Y:S01]  /*34850*/  LOP3.LUT R54, R166, 0xffff, RZ, 0xc0, !PT ;  /* 0x0000ffffa6367812 */ /* 0x000fe200078ec0ff */
[----:B------:R-:W-:Y:S01]  /*34860*/  IMAD.MOV.U32 R166, RZ, RZ, R151 ;  /* 0x000000ffffa67224 */ /* 0x000fe200078e0097 */
[----:B------:R-:W-:Y:S01]  /*34870*/  LOP3.LUT R52, R158, 0xffff, RZ, 0xc0, !PT ;  /* 0x0000ffff9e347812 */ /* 0x000fe200078ec0ff */
[----:B------:R-:W-:Y:S01]  /*34880*/  IMAD.MOV.U32 R151, RZ, RZ, R150 ;  /* 0x000000ffff977224 */ /* 0x000fe200078e0096 */
[----:B------:R-:W-:Y:S01]  /*34890*/  LOP3.LUT R155, R155, 0xffff, RZ, 0xc0, !PT ;  /* 0x0000ffff9b9b7812 */ /* 0x000fe200078ec0ff */
[----:B---3--:R-:W-:Y:S01]  /*348a0*/  IMAD.MOV.U32 R158, RZ, RZ, R145 ;  /* 0x000000ffff9e7224 */ /* 0x008fe200078e0091 */
[----:B------:R-:W-:Y:S01]  /*348b0*/  LOP3.LUT R55, R168, 0xffff, RZ, 0xc0, !PT ;  /* 0x0000ffffa8377812 */ /* 0x000fe200078ec0ff */
[----:B------:R-:W-:Y:S02]  /*348c0*/  IMAD.MOV.U32 R150, RZ, RZ, R142 ;  /* 0x000000ffff967224 */ /* 0x000fe400078e008e */
[----:B------:R-:W-:Y:S01]  /*348d0*/  IMAD.MOV.U32 R145, RZ, RZ, R138 ;  /* 0x000000ffff917224 */ /* 0x000fe200078e008a */
[----:B------:R-:W-:Y:S01]  /*348e0*/  SHF.R.U32.HI R57, RZ, 0x8, R56 ;  /* 0x00000008ff397819 */ /* 0x000fe20000011638 */
[----:B------:R-:W-:Y:S01]  /*348f0*/  IMAD.MOV.U32 R142, RZ, RZ, R163 ;  /* 0x000000ffff8e7224 */ /* 0x000fe200078e00a3 */
[----:B------:R-:W-:Y:S01]  /*34900*/  SHF.R.U32.HI R163, RZ, 0x8, R53 ;  /* 0x00000008ffa37819 */ /* 0x000fe20000011635 */
[----:B------:R-:W-:Y:S01]  /*34910*/  IMAD.MOV.U32 R138, RZ, RZ, R165 ;  /* 0x000000ffff8a7224 */ /* 0x000fe200078e00a5 */
[----:B------:R-:W-:-:S02]  /*34920*/  PRMT R165, R56, 0x3340, R53 ;  /* 0x0000334038a57816 */ /* 0x000fc40000000035 */
[----:B------:R-:W-:Y:S02]  /*34930*/  PRMT R155, R50, 0x3340, R155 ;  /* 0x00003340329b7816 */ /* 0x000fe4000000009b */
[----:B------:R-:W-:Y:S02]  /*34940*/  SHF.R.U32.HI R53, RZ, 0x8, R54 ;  /* 0x00000008ff357819 */ /* 0x000fe40000011636 */
[----:B------:R-:W-:Y:S02]  /*34950*/  PRMT R50, R174, 0x5410, R173 ;  /* 0x00005410ae327816 */ /* 0x000fe400000000ad */
[----:B------:R-:W-:Y:S02]  /*34960*/  SHF.R.U32.HI R56, RZ, 0x8, R55 ;  /* 0x00000008ff387819 */ /* 0x000fe40000011637 */
[--C-:B------:R-:W-:Y:S02]  /*34970*/  SHF.R.U32.HI R171, RZ, 0x8, R52.reuse ;  /* 0x00000008ffab7819 */ /* 0x100fe40000011634 */
[----:B------:R-:W-:-:S02]  /*34980*/  PRMT R173, R55, 0x3340, R52 ;  /* 0x0000334037ad7816 */ /* 0x000fc40000000034 */
[--C-:B------:R-:W-:Y:S02]  /*34990*/  PRMT R174, R54, 0x3340, R51.reuse ;  /* 0x0000334036ae7816 */ /* 0x100fe40000000033 */
[----:B------:R-:W-:Y:S02]  /*349a0*/  SHF.R.U32.HI R172, RZ, 0x8, R51 ;  /* 0x00000008ffac7819 */ /* 0x000fe40000011633 */
[----:B------:R-:W-:Y:S02]  /*349b0*/  LOP3.LUT R52, R57, 0xffff, RZ, 0xc0, !PT ;  /* 0x0000ffff39347812 */ /* 0x000fe400078ec0ff */
[----:B------:R-:W-:Y:S02]  /*349c0*/  LOP3.LUT R163, R163, 0xffff, RZ, 0xc0, !PT ;  /* 0x0000ffffa3a37812 */ /* 0x000fe400078ec0ff */
[----:B--2---:R-:W-:Y:S02]  /*349d0*/  PRMT R59, R153, 0x5410, R134 ;  /* 0x00005410993b7816 */ /* 0x004fe40000000086 */
[----:B------:R-:W2:Y:S01]  /*349e0*/  LDL.LU R153, [R1+0x10dc] ;  /* 0x0010dc0001997983 */ /* 0x000ea20000300800 */
[----:B------:R-:W-:-:S02]  /*349f0*/  LOP3.LUT R54, R53, 0xffff, RZ, 0xc0, !PT ;  /* 0x0000ffff35367812 */ /* 0x000fc400078ec0ff */
[----:B------:R-:W-:Y:S01]  /*34a00*/  LOP3.LUT R53, R56, 0xffff, RZ, 0xc0, !PT ;  /* 0x0000ffff38357812 */ /* 0x000fe200078ec0ff */
[----:B------:R-:W3:Y:S01]  /*34a10*/  LDL.LU R168, [R1+0xef0] ;  /* 0x000ef00001a87983 */ /* 0x000ee20000300800 */
[----:B------:R-:W-:Y:S02]  /*34a20*/  LOP3.LUT R171, R171, 0xffff, RZ, 0xc0, !PT ;  /* 0x0000ffffabab7812 */ /* 0x000fe400078ec0ff */
[----:B------:R-:W-:Y:S02]  /*34a30*/  PRMT R51, R160, 0x5410, R166 ;  /* 0x00005410a0337816 */ /* 0x000fe400000000a6 */
[----:B------:R-:W-:Y:S01]  /*34a40*/  PRMT R160, R154, 0x5410, R158 ;  /* 0x000054109aa07816 */ /* 0x000fe2000000009e */
[----:B------:R-:W3:Y:S01]  /*34a50*/  LDL.LU R166, [R1+0x10e4] ;  /* 0x0010e40001a67983 */ /* 0x000ee20000300800 */
[----:B------:R-:W-:Y:S02]  /*34a60*/  LOP3.LUT R172, R172, 0xffff, RZ, 0xc0, !PT ;  /* 0x0000ffffacac7812 */ /* 0x000fe400078ec0ff */
[----:B------:R-:W-:Y:S01]  /*34a70*/  PRMT R163, R52, 0x3340, R163 ;  /* 0x0000334034a37816 */ /* 0x000fe200000000a3 */
[----:B------:R-:W3:Y:S01]  /*34a80*/  LDL.LU R158, [R1+0xee0] ;  /* 0x000ee000019e7983 */ /* 0x000ee20000300800 */
[----:B------:R-:W-:-:S02]  /*34a90*/  PRMT R52, R151, 0x5410, R152 ;  /* 0x0000541097347816 */ /* 0x000fc40000000098 */
[----:B------:R-:W-:Y:S01]  /*34aa0*/  PRMT R171, R53, 0x3340, R171 ;  /* 0x0000334035ab7816 */ /* 0x000fe200000000ab */
[----:B------:R-:W3:Y:S01]  /*34ab0*/  LDL.LU R154, [R1+0x10cc] ;  /* 0x0010cc00019a7983 */ /* 0x000ee20000300800 */
[----:B------:R-:W-:-:S03]  /*34ac0*/  PRMT R53, R149, 0x5410, R150 ;  /* 0x0000541095357816 */ /* 0x000fc60000000096 */
        /* <DEDUP_REMOVED lines=8> */
[----:B------:R-:W3:Y:S04]  /*34b50*/  LDL.LU R146, [R1+0xed8] ;  /* 0x000ed80001927983 */ /* 0x000ee80000300800 */
[----:B------:R-:W3:Y:S01]  /*34b60*/  LDL.LU R145, [R1+0x10c0] ;  /* 0x0010c00001917983 */ /* 0x000ee20000300800 */
[----:B------:R-:W-:-:S03]  /*34b70*/  PRMT R57, R137, 0x5410, R138 ;  /* 0x0000541089397816 */ /* 0x000fc6000000008a */
[----:B------:R-:W3:Y:S04]  /*34b80*/  LDL.LU R144, [R1+0xedc] ;  /* 0x000edc0001907983 */ /* 0x000ee80000300800 */
[----:B------:R-:W3:Y:S04]  /*34b90*/  LDL.LU R143, [R1+0x10c8] ;  /* 0x0010c800018f7983 */ /* 0x000ee80000300800 */
[----:B------:R-:W3:Y:S04]  /*34ba0*/  LDL.LU R142, [R1+0xec0] ;  /* 0x000ec000018e7983 */ /* 0x000ee80000300800 */
[----:B------:R-:W3:Y:S04]  /*34bb0*/  LDL.LU R141, [R1+0x10bc] ;  /* 0x0010bc00018d7983 */ /* 0x000ee80000300800 */
[----:B------:R-:W3:Y:S04]  /*34bc0*/  LDL.LU R138, [R1+0xeb8] ;  /* 0x000eb800018a7983 */ /* 0x000ee80000300800 */
[----:B------:R-:W3:Y:S04]  /*34bd0*/  LDL.LU R137, [R1+0x10b8] ;  /* 0x0010b80001897983 */ /* 0x000ee80000300800 */
[----:B------:R-:W3:Y:S04]  /*34be0*/  LDL.LU R136, [R1+0xebc] ;  /* 0x000ebc0001887983 */ /* 0x000ee80000300800 */
[----:B------:R-:W3:Y:S01]  /*34bf0*/  LDL.LU R134, [R1+0x10b4] ;  /* 0x0010b40001867983 */ /* 0x000ee20000300800 */
[----:B----4-:R-:W-:-:S02]  /*34c00*/  PRMT R61, R128, 0x5410, R127 ;  /* 0x00005410803d7816 */ /* 0x010fc4000000007f */
[----:B------:R-:W-:Y:S02]  /*34c10*/  PRMT R62, R130, 0x5410, R129 ;  /* 0x00005410823e7816 */ /* 0x000fe40000000081 */
[----:B--2---:R-:W-:Y:S02]  /*34c20*/  PRMT R65, R153, 0x5410, R135 ;  /* 0x0000541099417816 */ /* 0x004fe40000000087 */
[----:B------:R-:W2:Y:S04]  /*34c30*/  LDL.LU R135, [R1+0xeac] ;  /* 0x000eac0001877983 */ /* 0x000ea80000300800 */
[----:B------:R-:W2:Y:S01]  /*34c40*/  LDL.LU R153, [R1+0x10a8] ;  /* 0x0010a80001997983 */ /* 0x000ea20000300800 */
[----:B------:R-:W-:-:S03]  /*34c50*/  PRMT R63, R132, 0x5410, R131 ;  /* 0x00005410843f7816 */ /* 0x000fc60000000083 */
[----:B------:R-:W4:Y:S01]  /*34c60*/  LDL.LU R128, [R1+0xeb0] ;  /* 0x000eb00001807983 */ /* 0x000f220000300800 */
[----:B------:R-:W-:-:S03]  /*34c70*/  PRMT R64, R175, 0x5410, R133 ;  /* 0x00005410af407816 */ /* 0x000fc60000000085 */
[----:B------:R-:W4:Y:S04]  /*34c80*/  LDL.LU R129, [R1+0x10a4] ;  /* 0x0010a40001817983 */ /* 0x000f280000300800 */
[----:B------:R-:W4:Y:S01]  /*34c90*/  LDL.LU R130, [R1+0xeb4] ;  /* 0x000eb40001827983 */ /* 0x000f220000300800 */
[----:B---3--:R-:W-:-:S03]  /*34ca0*/  PRMT R66, R166, 0x5410, R168 ;  /* 0x00005410a6427816 */ /* 0x008fc600000000a8 */
        /* <DEDUP_REMOVED lines=8> */
[----:B------:R-:W3:Y:S01]  /*34d30*/  LDL.LU R154, [R1+0x1068] ;  /* 0x00106800019a7983 */ /* 0x000ee20000300800 */
[----:B------:R-:W-:-:S03]  /*34d40*/  PRMT R74, R134, 0x5410, R136 ;  /* 0x00005410864a7816 */ /* 0x000fc60000000088 */
[----:B------:R-:W4:Y:S04]  /*34d50*/  LDL.LU R136, [R1+0x1054] ;  /* 0x0010540001887983 */ /* 0x000f280000300800 */
[----:B------:R-:W3:Y:S01]  /*34d60*/  LDL.LU R134, [R1+0x1048] ;  /* 0x0010480001867983 */ /* 0x000ee20000300800 */
[----:B------:R-:W-:Y:S02]  /*34d70*/  PRMT R68, R151, 0x5410, R152 ;  /* 0x0000541097447816 */ /* 0x000fe40000000098 */
[----:B------:R-:W-:Y:S01]  /*34d80*/  PRMT R69, R149, 0x5410, R150 ;  /* 0x0000541095457816 */ /* 0x000fe20000000096 */
        /* <DEDUP_REMOVED lines=16> */
[----:B--2---:R-:W-:-:S03]  /*34e90*/  PRMT R75, R153, 0x5410, R135 ;  /* 0x00005410994b7816 */ /* 0x004fc60000000087 */
[----:B------:R-:W2:Y:S04]  /*34ea0*/  LDL.LU R135, [R1+0xea0] ;  /* 0x000ea00001877983 */ /* 0x000ea80000300800 */
[----:B------:R-:W2:Y:S01]  /*34eb0*/  LDL.LU R153, [R1+0x1044] ;  /* 0x0010440001997983 */ /* 0x000ea20000300800 */
[----:B------:R-:W-:Y:S02]  /*34ec0*/  PRMT R60, R126, 0x5410, R125 ;  /* 0x000054107e3c7816 */ /* 0x000fe4000000007d */
[----:B----4-:R-:W-:Y:S02]  /*34ed0*/  PRMT R82, R136, 0x5410, R157 ;  /* 0x0000541088527816 */ /* 0x010fe4000000009d */
[----:B------:R-:W4:Y:S01]  /*34ee0*/  LDL.LU R136, [R1+0xe94] ;  /* 0x000e940001887983 */ /* 0x000f220000300800 */
[----:B---3--:R-:W-:-:S03]  /*34ef0*/  PRMT R83, R134, 0x5410, R159 ;  /* 0x0000541086537816 */ /* 0x008fc6000000009f */
[----:B------:R-:W4:Y:S01]  /*34f00*/  LDL.LU R134, [R1+0x1040] ;  /* 0x0010400001867983 */ /* 0x000f220000300800 */
        /* <DEDUP_REMOVED lines=24> */
[----:B------:R-:W-:Y:S01]  /*35090*/  PRMT R89, R149, 0x5410, R150 ;  /* 0x0000541095597816 */ /* 0x000fe20000000096 */
[----:B------:R-:W2:Y:S01]  /*350a0*/  LDL.LU R152, [R1+0xf74] ;  /* 0x000f740001987983 */ /* 0x000ea20000300800 */
[----:B------:R-:W-:-:S03]  /*350b0*/  PRMT R90, R145, 0x5410, R146 ;  /* 0x00005410915a7816 */ /* 0x000fc60000000092 */
[----:B------:R-:W2:Y:S01]  /*350c0*/  LDL.LU R151, [R1+0x115c] ;  /* 0x00115c0001977983 */ /* 0x000ea20000300800 */
[----:B------:R-:W-:-:S03]  /*350d0*/  PRMT R84, R143, 0x5410, R144 ;  /* 0x000054108f547816 */ /* 0x000fc60000000090 */
[----:B------:R-:W2:Y:S04]  /*350e0*/  LDL.LU R150, [R1+0xf78] ;  /* 0x000f780001967983 */ /* 0x000ea80000300800 */
[----:B------:R-:W2:Y:S01]  /*350f0*/  LDL.LU R149, [R1+0x1160] ;  /* 0x0011600001957983 */ /* 0x000ea20000300800 */
[----:B------:R-:W-:-:S03]  /*35100*/  PRMT R85, R141, 0x5410, R142 ;  /* 0x000054108d557816 */ /* 0x000fc6000000008e */
[----:B------:R-:W2:Y:S04]  /*35110*/  LDL.LU R146, [R1+0xf7c] ;  /* 0x000f7c0001927983 */ /* 0x000ea80000300800 */
[----:B------:R-:W2:Y:S01]  /*35120*/  LDL.LU R145, [R1+0x1164] ;  /* 0x0011640001917983 */ /* 0x000ea20000300800 */
[----:B------:R-:W-:-:S03]  /*35130*/  PRMT R86, R137, 0x5410, R138 ;  /* 0x0000541089567816 */ /* 0x000fc6000000008a */
[----:B------:R-:W2:Y:S04]  /*35140*/  LDL.LU R144, [R1+0xf70] ;  /* 0x000f700001907983 */ /* 0x000ea80000300800 */
[----:B------:R-:W2:Y:S04]  /*35150*/  LDL.LU R143, [R1+0x1158] ;  /* 0x00115800018f7983 */ /* 0x000ea80000300800 */
[----:B------:R-:W2:Y:S04]  /*35160*/  LDL.LU R142, [R1+0xf6c] ;  /* 0x000f6c00018e7983 */ /* 0x000ea80000300800 */
[----:B------:R-:W2:Y:S04]  /*35170*/  LDL.LU R141, [R1+0x1154] ;  /* 0x00115400018d7983 */ /* 0x000ea80000300800 */
[----:B------:R-:W2:Y:S04]  /*35180*/  LDL.LU R138, [R1+0xf64] ;  /* 0x000f6400018a7983 */ /* 0x000ea80000300800 */
[----:B------:R-:W2:Y:S01]  /*35190*/  LDL.LU R137, [R1+0x114c] ;  /* 0x00114c0001897983 */ /* 0x000ea20000300800 */
[----:B----4-:R-:W-:-:S03]  /*351a0*/  PRMT R91, R134, 0x5410, R136 ;  /* 0x00005410865b7816 */ /* 0x010fc60000000088 */
[----:B------:R-:W4:Y:S04]  /*351b0*/  LDL.LU R136, [R1+0xf68] ;  /* 0x000f680001887983 */ /* 0x000f280000300800 */
[----:B------:R-:W4:Y:S01]  /*351c0*/  LDL.LU R134, [R1+0x1150] ;  /* 0x0011500001867983 */ /* 0x000f220000300800 */
[----:B---3--:R-:W-:Y:S02]  /*351d0*/  PRMT R96, R126, 0x5410, R125 ;  /* 0x000054107e607816 */ /* 0x008fe4000000007d */
[----:B------:R-:W-:Y:S02]  /*351e0*/  PRMT R97, R128, 0x5410, R127 ;  /* 0x0000541080617816 */ /* 0x000fe4000000007f */
[----:B--2---:R-:W-:Y:S02]  /*351f0*/  PRMT R99, R153, 0x5410, R135 ;  /* 0x0000541099637816 */ /* 0x004fe40000000087 */
[----:B------:R-:W2:Y:S04]  /*35200*/  LDL.LU R135, [R1+0xefc] ;  /* 0x000efc0001877983 */ /* 0x000ea80000300800 */
[----:B------:R-:W2:Y:S01]  /*35210*/  LDL.LU R153, [R1+0x1058] ;  /* 0x0010580001997983 */ /* 0x000ea20000300800 */
        /* <DEDUP_REMOVED lines=19> */
[----:B----4-:R-:W-:-:S03]  /*35350*/  PRMT R103, R134, 0x5410, R136 ;  /* 0x0000541086677816 */ /* 0x010fc60000000088 */
[----:B------:R-:W4:Y:S04]  /*35360*/  LDL.LU R136, [R1+0xf2c] ;  /* 0x000f2c0001887983 */ /* 0x000f280000300800 */
        /* <DEDUP_REMOVED lines=8> */
[----:B------:R-:W4:Y:S01]  /*353f0*/  LDL.LU R149, [R1+0x118c] ;  /* 0x00118c0001957983 */ /* 0x000f220000300800 */
[----:B------:R-:W-:-:S03]  /*35400*/  PRMT R101, R141, 0x5410, R142 ;  /* 0x000054108d657816 */ /* 0x000fc6000000008e */
[----:B------:R-:W4:Y:S04]  /*35410*/  LDL.LU R146, [R1+0xfbc] ;  /* 0x000fbc0001927983 */ /* 0x000f280000300800 */
[----:B------:R-:W4:Y:S01]  /*35420*/  LDL.LU R145, [R1+0x1190] ;  /* 0x0011900001917983 */ /* 0x000f220000300800 */
[----:B------:R-:W-:-:S03]  /*35430*/  PRMT R102, R137, 0x5410, R138 ;  /* 0x0000541089667816 */ /* 0x000fc6000000008a */
[----:B------:R-:W4:Y:S04]  /*35440*/  LDL.LU R144, [R1+0xfc0] ;  /* 0x000fc00001907983 */ /* 0x000f280000300800 */
[----:B------:R-:W4:Y:S04]  /*35450*/  LDL.LU R143, [R1+0x1194] ;  /* 0x00119400018f7983 */ /* 0x000f280000300800 */
[----:B------:R-:W4:Y:S04]  /*35460*/  LDL.LU R142, [R1+0xfc4] ;  /* 0x000fc400018e7983 */ /* 0x000f280000300800 */
[----:B------:R-:W4:Y:S04]  /*35470*/  LDL.LU R141, [R1+0x1198] ;  /* 0x00119800018d7983 */ /* 0x000f280000300800 */
[----:B------:R-:W4:Y:S04]  /*35480*/  LDL.LU R138, [R1+0xfb4] ;  /* 0x000fb400018a7983 */ /* 0x000f280000300800 */
[----:B------:R-:W4:Y:S01]  /*35490*/  LDL.LU R137, [R1+0x1188] ;  /* 0x0011880001897983 */ /* 0x000f220000300800 */
[----:B--2---:R-:W-:-:S03]  /*354a0*/  PRMT R107, R153, 0x5410, R135 ;  /* 0x00005410996b7816 */ /* 0x004fc60000000087 */
[----:B------:R-:W2:Y:S04]  /*354b0*/  LDL.LU R135, [R1+0xfb0] ;  /* 0x000fb00001877983 */ /* 0x000ea80000300800 */
[----:B------:R-:W2:Y:S04]  /*354c0*/  LDL.LU R153, [R1+0x1184] ;  /* 0x0011840001997983 */ /* 0x000ea80000300800 */
[----:B------:R-:W-:Y:S01]  /*354d0*/  STSM.16.M88.4 [R2], R48 ;  /* 0x0000003002007844 */ /* 0x000fe20000000200 */
[----:B------:R-:W-:-:S04]  /*354e0*/  LOP3.LUT R252, R123, 0xff, RZ, 0xc0, !PT ;  /* 0x000000ff7bfc7812 */ /* 0x000fc800078ec0ff */
[----:B------:R-:W-:Y:S01]  /*354f0*/  LEA R252, R252, UR4, 0x4 ;  /* 0x00000004fcfc7c11 */ /* 0x000fe2000f8e20ff */
[----:B------:R-:W-:Y:S01]  /*35500*/  BAR.SYNC.DEFER_BLOCKING 0x0 ;  /* 0x0000000000007b1d */ /* 0x000fe20000010000 */
[----:B---3--:R-:W-:Y:S02]  /*35510*/  PRMT R113, R128, 0x5410, R127 ;  /* 0x0000541080717816 */ /* 0x008fe4000000007f */
[----:B------:R-:W-:Y:S02]  /*35520*/  PRMT R112, R126, 0x5410, R125 ;  /* 0x000054107e707816 */ /* 0x000fe4000000007d */
[----:B------:R-:W-:Y:S01]  /*35530*/  PRMT R139, R140, 0x5410, R139 ;  /* 0x000054108c8b7816 */ /* 0x000fe2000000008b */
[----:B------:R-:W-:Y:S01]  /*35540*/  ULDC UR4, c[0x0][0x228] ;  /* 0x00008a0000047ab9 */ /* 0x000fe20000000800 */
[----:B------:R-:W0:Y:S01]  /*35550*/  LDS.128 R48, [R252] ;  /* 0x00000000fc307984 */ /* 0x000e220000000c00 */
[----:B------:R-:W-:Y:S01]  /*35560*/  BAR.SYNC.DEFER_BLOCKING 0x0 ;  /* 0x0000000000007b1d */ /* 0x000fe20000010000 */
[----:B----4-:R-:W-:-:S05]  /*35570*/  PRMT R115, R134, 0x5410, R136 ;  /* 0x0000541086737816 */ /* 0x010fca0000000088 */
[----:B------:R-:W3:Y:S04]  /*35580*/  LDL.LU R136, [R1+0xf30] ;  /* 0x000f300001887983 */ /* 0x000ee80000300800 */
[----:B------:R-:W3:Y:S04]  /*35590*/  LDL.LU R134, [R1+0x1074] ;  /* 0x0010740001867983 */ /* 0x000ee80000300800 */
[----:B------:R-:W-:Y:S01]  /*355a0*/  STSM.16.M88.4 [R2], R52 ;  /* 0x0000003402007844 */ /* 0x000fe20000000200 */
[----:B------:R-:W-:Y:S01]  /*355b0*/  BAR.SYNC.DEFER_BLOCKING 0x0 ;  /* 0x0000000000007b1d */ /* 0x000fe20000010000 */
[----:B------:R-:W-:-:S02]  /*355c0*/  PRMT R114, R130, 0x5410, R129 ;  /* 0x0000541082727816 */ /* 0x000fc40000000081 */
        /* <DEDUP_REMOVED lines=12> */
[----:B------:R-:W4:Y:S04]  /*35690*/  LDL.LU R166, [R1+0x11a0] ;  /* 0x0011a00001a67983 */ /* 0x000f280000300800 */
[----:B------:R-:W0:Y:S01]  /*356a0*/  LDS.128 R52, [R252] ;  /* 0x00000000fc347984 */ /* 0x000e220000000c00 */
[----:B------:R-:W-:Y:S06]  /*356b0*/  BAR.SYNC.DEFER_BLOCKING 0x0 ;  /* 0x0000000000007b1d */ /* 0x000fec0000010000 */
[----:B------:R-:W-:Y:S02]  /*356c0*/  STSM.16.M88.4 [R2], R56 ;  /* 0x0000003802007844 */ /* 0x000fe40000000200 */
[----:B------:R-:W-:Y:S06]  /*356d0*/  BAR.SYNC.DEFER_BLOCKING 0x0 ;  /* 0x0000000000007b1d */ /* 0x000fec0000010000 */
[----:B------:R-:W0:Y:S02]  /*356e0*/  LDS.128 R56, [R252] ;  /* 0x00000000fc387984 */ /* 0x000e240000000c00 */
[----:B------:R-:W-:Y:S06]  /*356f0*/  BAR.SYNC.DEFER_BLOCKING 0x0 ;  /* 0x0000000000007b1d */ /* 0x000fec0000010000 */
[----:B------:R-:W-:Y:S02]  /*35700*/  STSM.16.M88.4 [R2], R60 ;  /* 0x0000003c02007844 */ /* 0x000fe40000000200 */
[----:B------:R-:W-:Y:S06]  /*35710*/  BAR.SYNC.DEFER_BLOCKING 0x0 ;  /* 0x0000000000007b1d */ /* 0x000fec0000010000 */
[----:B------:R-:W0:Y:S02]  /*35720*/  LDS.128 R60, [R252] ;  /* 0x00000000fc3c7984 */ /* 0x000e240000000c00 */
[----:B------:R-:W-:Y:S01]  /*35730*/  BAR.SYNC.DEFER_BLOCKING 0x0 ;  /* 0x0000000000007b1d */ /* 0x000fe20000010000 */
[----:B--2---:R-:W-:-:S05]  /*35740*/  PRMT R119, R153, 0x5410, R135 ;  /* 0x0000541099777816 */ /* 0x004fca0000000087 */
[----:B------:R-:W2:Y:S04]  /*35750*/  LDL.LU R135, [R1+0xfd4] ;  /* 0x000fd40001877983 */ /* 0x000ea80000300800 */
[----:B------:R-:W2:Y:S04]  /*35760*/  LDL.LU R153, [R1+0x11a4] ;  /* 0x0011a40001997983 */ /* 0x000ea80000300800 */
[----:B------:R-:W-:Y:S01]  /*35770*/  STSM.16.M88.4 [R2], R64 ;  /* 0x0000004002007844 */ /* 0x000fe20000000200 */
[----:B------:R-:W-:Y:S06]  /*35780*/  BAR.SYNC.DEFER_BLOCKING 0x0 ;  /* 0x0000000000007b1d */ /* 0x000fec0000010000 */
[----:B------:R-:W0:Y:S02]  /*35790*/  LDS.128 R64, [R252] ;  /* 0x00000000fc407984 */ /* 0x000e240000000c00 */
[----:B------:R-:W-:Y:S06]  /*357a0*/  BAR.SYNC.DEFER_BLOCKING 0x0 ;  /* 0x0000000000007b1d */ /* 0x000fec0000010000 */
[----:B------:R-:W-:Y:S02]  /*357b0*/  STSM.16.M88.4 [R2], R68 ;  /* 0x0000004402007844 */ /* 0x000fe40000000200 */
[----:B------:R-:W-:Y:S01]  /*357c0*/  BAR.SYNC.DEFER_BLOCKING 0x0 ;  /* 0x0000000000007b1d */ /* 0x000fe20000010000 */
[----:B------:R-:W-:-:S02]  /*357d0*/  PRMT R111, R154, 0x5410, R158 ;  /* 0x000054109a6f7816 */ /* 0x000fc4000000009e */
[----:B------:R-:W-:Y:S02]  /*357e0*/  PRMT R120, R151, 0x5410, R152 ;  /* 0x0000541097787816 */ /* 0x000fe40000000098 */
[----:B------:R-:W-:Y:S01]  /*357f0*/  PRMT R121, R149, 0x5410, R150 ;  /* 0x0000541095797816 */ /* 0x000fe20000000096 */
[----:B------:R-:W4:Y:S01]  /*35800*/  LDL.LU R158, [R1+0xfd8] ;  /* 0x000fd800019e7983 */ /* 0x000f220000300800 */
[----:B---3--:R-:W-:-:S03]  /*35810*/  PRMT R123, R134, 0x5410, R136 ;  /* 0x00005410867b7816 */ /* 0x008fc60000000088 */
[----:B------:R-:W3:Y:S04]  /*35820*/  LDL.LU R154, [R1+0x11a8] ;  /* 0x0011a800019a7983 */ /* 0x000ee80000300800 */
[----:B------:R-:W3:Y:S01]  /*35830*/  LDL.LU R152, [R1+0xf4c] ;  /* 0x000f4c0001987983 */ /* 0x000ee20000300800 */
[----:B------:R-:W-:-:S03]  /*35840*/  PRMT R118, R137, 0x5410, R138 ;  /* 0x0000541089767816 */ /* 0x000fc6000000008a */
[----:B------:R-:W3:Y:S04]  /*35850*/  LDL.LU R151, [R1+0x1078] ;  /* 0x0010780001977983 */ /* 0x000ee80000300800 */
[----:B------:R-:W0:Y:S01]  /*35860*/  LDS.128 R68, [R252] ;  /* 0x00000000fc447984 */ /* 0x000e220000000c00 */
[----:B------:R-:W-:Y:S01]  /*35870*/  BAR.SYNC.DEFER_BLOCKING 0x0 ;  /* 0x0000000000007b1d */ /* 0x000fe20000010000 */
[----:B------:R-:W-:-:S05]  /*35880*/  PRMT R122, R145, 0x5410, R146 ;  /* 0x00005410917a7816 */ /* 0x000fca0000000092 */
[----:B------:R-:W3:Y:S04]  /*35890*/  LDL.LU R150, [R1+0xffc] ;  /* 0x000ffc0001967983 */ /* 0x000ee80000300800 */
[----:B------:R-:W3:Y:S04]  /*358a0*/  LDL.LU R136, [R1+0x11d8] ;  /* 0x0011d80001887983 */ /* 0x000ee80000300800 */
[----:B------:R-:W3:Y:S01]  /*358b0*/  LDL.LU R149, [R1+0x1000] ;  /* 0x0010000001957983 */ /* 0x000ee20000300800 */
[----:B------:R-:W-:-:S03]  /*358c0*/  PRMT R116, R143, 0x5410, R144 ;  /* 0x000054108f747816 */ /* 0x000fc60000000090 */
[----:B------:R-:W3:Y:S04]  /*358d0*/  LDL.LU R137, [R1+0x11dc] ;  /* 0x0011dc0001897983 */ /* 0x000ee80000300800 */
[----:B------:R-:W-:Y:S01]  /*358e0*/  STSM.16.M88.4 [R2], R72 ;  /* 0x0000004802007844 */ /* 0x000fe20000000200 */
[----:B------:R-:W-:Y:S06]  /*358f0*/  BAR.SYNC.DEFER_BLOCKING 0x0 ;  /* 0x0000000000007b1d */ /* 0x000fec0000010000 */
[----:B------:R-:W3:Y:S04]  /*35900*/  LDL.LU R146, [R1+0x1004] ;  /* 0x0010040001927983 */ /* 0x000ee80000300800 */
[----:B------:R-:W3:Y:S04]  /*35910*/  LDL.LU R138, [R1+0x11e0] ;  /* 0x0011e000018a7983 */ /* 0x000ee80000300800 */
[----:B------:R-:W3:Y:S04]  /*35920*/  LDL.LU R145, [R1+0xfec] ;  /* 0x000fec0001917983 */ /* 0x000ee80000300800 */
[----:B------:R-:W3:Y:S01]  /*35930*/  LDL.LU R144, [R1+0x11c0] ;  /* 0x0011c00001907983 */ /* 0x000ee20000300800 */
[----:B------:R-:W-:-:S03]  /*35940*/  PRMT R117, R141, 0x5410, R142 ;  /* 0x000054108d757816 */ /* 0x000fc6000000008e */
[----:B------:R-:W3:Y:S04]  /*35950*/  LDL.LU R143, [R1+0xff0] ;  /* 0x000ff000018f7983 */ /* 0x000ee80000300800 */
[----:B------:R-:W3:Y:S04]  /*35960*/  LDL.LU R142, [R1+0x11c4] ;  /* 0x0011c400018e7983 */ /* 0x000ee80000300800 */
[----:B------:R-:W3:Y:S04]  /*35970*/  LDL.LU R141, [R1+0xff4] ;  /* 0x000ff400018d7983 */ /* 0x000ee80000300800 */
[----:B------:R-:W3:Y:S04]  /*35980*/  LDL.LU R134, [R1+0x11cc] ;  /* 0x0011cc0001867983 */ /* 0x000ee80000300800 */
        /* <DEDUP_REMOVED lines=14> */
[----:B------:R-:W-:Y:S01]  /*35a70*/  BAR.SYNC.DEFER_BLOCKING 0x0 ;  /* 0x0000000000007b1d */ /* 0x000fe20000010000 */
[----:B----4-:R-:W-:-:S05]  /*35a80*/  PRMT R129, R130, 0x5410, R129 ;  /* 0x0000541082817816 */ /* 0x010fca0000000081 */
        /* <DEDUP_REMOVED lines=11> */
[----:B------:R-:W-:-:S02]  /*35b40*/  PRMT R130, R132, 0x5410, R131 ;  /* 0x0000541084827816 */ /* 0x000fc40000000083 */
[----:B---3--:R-:W-:Y:S02]  /*35b50*/  PRMT R132, R144, 0x5410, R145 ;  /* 0x0000541090847816 */ /* 0x008fe40000000091 */
[----:B------:R-:W-:Y:S01]  /*35b60*/  PRMT R138, R138, 0x5410, R146 ;  /* 0x000054108a8a7816 */ /* 0x000fe20000000092 */
[----:B------:R-:W4:Y:S04]  /*35b70*/  LDL.LU R144, [R1+0x1204] ;  /* 0x0012040001907983 */ /* 0x000f280000300800 */
[----:B------:R-:W3:Y:S04]  /*35b80*/  LDL.LU R22, [R1+0x1020] ;  /* 0x0010200001167983 */ /* 0x000ee80000300800 */
[----:B------:R-:W3:Y:S04]  /*35b90*/  LDL.LU R145, [R1+0x1208] ;  /* 0x0012080001917983 */ /* 0x000ee80000300800 */
[----:B------:R-:W3:Y:S04]  /*35ba0*/  LDL.LU R23, [R1+0x100c] ;  /* 0x00100c0001177983 */ /* 0x000ee80000300800 */
[----:B------:R-:W-:Y:S01]  /*35bb0*/  STSM.16.M88.4 [R2], R96 ;  /* 0x0000006002007844 */ /* 0x000fe20000000200 */
[----:B------:R-:W-:Y:S01]  /*35bc0*/  BAR.SYNC.DEFER_BLOCKING 0x0 ;  /* 0x0000000000007b1d */ /* 0x000fe20000010000 */
[----:B------:R-:W-:-:S02]  /*35bd0*/  PRMT R134, R134, 0x5410, R141 ;  /* 0x0000541086867816 */ /* 0x000fc4000000008d */
[----:B------:R-:W-:-:S03]  /*35be0*/  PRMT R124, R175, 0x5410, R133 ;  /* 0x00005410af7c7816 */ /* 0x000fc60000000085 */
[----:B------:R-:W3:Y:S04]  /*35bf0*/  LDL.LU R146, [R1+0x11f4] ;  /* 0x0011f40001927983 */ /* 0x000ee80000300800 */
[----:B------:R-:W3:Y:S01]  /*35c00*/  LDL.LU R24, [R1+0x1010] ;  /* 0x0010100001187983 */ /* 0x000ee20000300800 */
[----:B------:R-:W-:-:S03]  /*35c10*/  PRMT R128, R128, 0x5410, R127 ;  /* 0x0000541080807816 */ /* 0x000fc6000000007f */
        /* <DEDUP_REMOVED lines=9> */
[----:B------:R-:W0:Y:S01]  /*35cb0*/  LDS.128 R96, [R252] ;  /* 0x00000000fc607984 */ /* 0x000e220000000c00 */
[----:B------:R-:W-:Y:S01]  /*35cc0*/  BAR.SYNC.DEFER_BLOCKING 0x0 ;  /* 0x0000000000007b1d */ /* 0x000fe20000010000 */
[----:B------:R-:W-:-:S05]  /*35cd0*/  PRMT R131, R151, 0x5410, R152 ;  /* 0x0000541097837816 */ /* 0x000fca0000000098 */
[----:B------:R-:W3:Y:S04]  /*35ce0*/  LDL.LU R20, [R1+0x103c] ;  /* 0x00103c0001147983 */ /* 0x000ee80000300800 */
[----:B------:R-:W3:Y:S04]  /*35cf0*/  LDL.LU R152, [R1+0x1224] ;  /* 0x0012240001987983 */ /* 0x000ee80000300800 */
[----:B------:R-:W3:Y:S04]  /*35d00*/  LDL.LU R27, [R1+0x102c] ;  /* 0x00102c00011b7983 */ /* 0x000ee80000300800 */
[----:B------:R-:W-:Y:S01]  /*35d10*/  STSM.16.M88.4 [R2], R100 ;  /* 0x0000006402007844 */ /* 0x000fe20000000200 */
[----:B------:R-:W-:Y:S01]  /*35d20*/  BAR.SYNC.DEFER_BLOCKING 0x0 ;  /* 0x0000000000007b1d */ /* 0x000fe20000010000 */
[----:B------:R-:W-:-:S02]  /*35d30*/  PRMT R137, R137, 0x5410, R149 ;  /* 0x0000541089897816 */ /* 0x000fc40000000095 */
[----:B------:R-:W-:Y:S02]  /*35d40*/  PRMT R125, R166, 0x5410, R168 ;  /* 0x00005410a67d7816 */ /* 0x000fe400000000a8 */
[----:B------:R-:W-:Y:S01]  /*35d50*/  PRMT R136, R136, 0x5410, R150 ;  /* 0x0000541088887816 */ /* 0x000fe20000000096 */
[----:B------:R-:W0:Y:S02]  /*35d60*/  LDS.128 R100, [R252] ;  /* 0x00000000fc647984 */ /* 0x000e240000000c00 */
[----:B------:R-:W-:Y:S01]  /*35d70*/  BAR.SYNC.DEFER_BLOCKING 0x0 ;  /* 0x0000000000007b1d */ /* 0x000fe20000010000 */
[----:B--2---:R-:W-:-:S05]  /*35d80*/  PRMT R135, R153, 0x5410, R135 ;  /* 0x0000541099877816 */ /* 0x004fca0000000087 */
[----:B------:R-:W2:Y:S04]  /*35d90*/  LDL.LU R153, [R1+0x1218] ;  /* 0x0012180001997983 */ /* 0x000ea80000300800 */
        /* <DEDUP_REMOVED lines=10> */
[----:B------:R-:W-:Y:S01]  /*35e40*/  STSM.16.M88.4 [R2], R104 ;  /* 0x0000006802007844 */ /* 0x000fe20000000200 */
[----:B------:R-:W-:Y:S06]  /*35e50*/  BAR.SYNC.DEFER_BLOCKING 0x0 ;  /* 0x0000000000007b1d */ /* 0x000fec0000010000 */
[----:B------:R-:W0:Y:S02]  /*35e60*/  LDS.128 R104, [R252] ;  /* 0x00000000fc687984 */ /* 0x000e240000000c00 */
        /* <DEDUP_REMOVED lines=13> */
[----:B----4-:R-:W-:-:S02]  /*35f40*/  PRMT R144, R144, 0x5410, R21 ;  /* 0x0000541090907816 */ /* 0x010fc40000000015 */
[----:B---3--:R-:W-:Y:S02]  /*35f50*/  PRMT R145, R145, 0x5410, R22 ;  /* 0x0000541091917816 */ /* 0x008fe40000000016 */
[----:B------:R-:W-:Y:S01]  /*35f60*/  PRMT R146, R146, 0x5410, R23 ;  /* 0x0000541092927816 */ /* 0x000fe20000000017 */
[----:B------:R-:W3:Y:S01]  /*35f70*/  LDL.LU R21, [R1+0x1084] ;  /* 0x0010840001157983 */ /* 0x000ee20000300800 */
[----:B------:R-:W-:-:S03]  /*35f80*/  PRMT R140, R25, 0x5410, R24 ;  /* 0x00005410198c7816 */ /* 0x000fc60000000018 */
[----:B------:R-:W3:Y:S01]  /*35f90*/  LDL.LU R22, [R1+0x1234] ;  /* 0x0012340001167983 */ /* 0x000ee20000300800 */
[----:B------:R-:W-:-:S03]  /*35fa0*/  PRMT R143, R143, 0x5410, R158 ;  /* 0x000054108f8f7816 */ /* 0x000fc6000000009e */
[----:B------:R-:W4:Y:S01]  /*35fb0*/  LDL.LU R23, [R1+0x1064] ;  /* 0x0010640001177983 */ /* 0x000f220000300800 */
[----:B------:R-:W-:-:S03]  /*35fc0*/  PRMT R141, R141, 0x5410, R26 ;  /* 0x000054108d8d7816 */ /* 0x000fc6000000001a */
[----:B------:R-:W4:Y:S04]  /*35fd0*/  LDL.LU R24, [R1+0x1230] ;  /* 0x0012300001187983 */ /* 0x000f280000300800 */
[----:B------:R-:W-:Y:S01]  /*35fe0*/  STSM.16.M88.4 [R2], R120 ;  /* 0x0000007802007844 */ /* 0x000fe20000000200 */
[----:B------:R-:W-:Y:S01]  /*35ff0*/  BAR.SYNC.DEFER_BLOCKING 0x0 ;  /* 0x0000000000007b1d */ /* 0x000fe20000010000 */
[----:B------:R-:W-:-:S05]  /*36000*/  PRMT R142, R142, 0x5410, R175 ;  /* 0x000054108e8e7816 */ /* 0x000fca00000000af */
[----:B------:R-:W4:Y:S04]  /*36010*/  LDL.LU R25, [R1+0x1060] ;  /* 0x0010600001197983 */ /* 0x000f280000300800 */
[----:B------:R-:W4:Y:S04]  /*36020*/  LDL.LU R158, [R1+0x122c] ;  /* 0x00122c00019e7983 */ /* 0x000f280000300800 */
[----:B------:R-:W3:Y:S04]  /*36030*/  LDL.LU R26, [R1+0x105c] ;  /* 0x00105c00011a7983 */ /* 0x000ee80000300800 */
[----:B------:R-:W3:Y:S04]  /*36040*/  LDL.LU R175, [R1+0x1228] ;  /* 0x0012280001af7983 */ /* 0x000ee80000300800 */
[----:B------:R-:W0:Y:S01]  /*36050*/  LDS.128 R120, [R252] ;  /* 0x00000000fc787984 */ /* 0x000e220000000c00 */
[----:B------:R-:W-:Y:S06]  /*36060*/  BAR.SYNC.DEFER_BLOCKING 0x0 ;  /* 0x0000000000007b1d */ /* 0x000fec0000010000 */
[----:B------:R-:W-:Y:S02]  /*36070*/  STSM.16.M88.4 [R2], R124 ;  /* 0x0000007c02007844 */ /* 0x000fe40000000200 */
[----:B------:R-:W-:Y:S01]  /*36080*/  BAR.SYNC.DEFER_BLOCKING 0x0 ;  /* 0x0000000000007b1d */ /* 0x000fe20000010000 */
[----:B--2---:R-:W-:-:S02]  /*36090*/  PRMT R153, R153, 0x5410, R27 ;  /* 0x0000541099997816 */ /* 0x004fc4000000001b */
[----:B------:R-:W-:Y:S02]  /*360a0*/  PRMT R147, R148, 0x5410, R147 ;  /* 0x0000541094937816 */ /* 0x000fe40000000093 */
[----:B------:R-:W-:Y:S02]  /*360b0*/  PRMT R154, R154, 0x5410, R28 ;  /* 0x000054109a9a7816 */ /* 0x000fe4000000001c */
[----:B------:R-:W-:Y:S01]  /*360c0*/  PRMT R148, R30, 0x5410, R29 ;  /* 0x000054101e947816 */ /* 0x000fe2000000001d */
[----:B------:R-:W2:Y:S04]  /*360d0*/  LDL.LU R27, [R1+0x10f0] ;  /* 0x0010f000011b7983 */ /* 0x000ea80000300800 */
[----:B------:R-:W2:Y:S01]  /*360e0*/  LDL.LU R28, [R1+0x1248] ;  /* 0x00124800011c7983 */ /* 0x000ea20000300800 */
[----:B------:R-:W-:-:S03]  /*360f0*/  PRMT R151, R151, 0x5410, R166 ;  /* 0x0000541097977816 */ /* 0x000fc600000000a6 */
[----:B------:R-:W2:Y:S01]  /*36100*/  LDL.LU R29, [R1+0x10ac] ;  /* 0x0010ac00011d7983 */ /* 0x000ea20000300800 */
[----:B------:R-:W-:-:S03]  /*36110*/  PRMT R150, R150, 0x5410, R168 ;  /* 0x0000541096967816 */ /* 0x000fc600000000a8 */
[----:B------:R-:W2:Y:S04]  /*36120*/  LDL.LU R166, [R1+0x1240] ;  /* 0x0012400001a67983 */ /* 0x000ea80000300800 */
[----:B------:R-:W0:Y:S01]  /*36130*/  LDS.128 R124, [R252] ;  /* 0x00000000fc7c7984 */ /* 0x000e220000000c00 */
[----:B------:R-:W-:Y:S01]  /*36140*/  BAR.SYNC.DEFER_BLOCKING 0x0 ;  /* 0x0000000000007b1d */ /* 0x000fe20000010000 */
[----:B------:R-:W-:-:S05]  /*36150*/  PRMT R149, R149, 0x5410, R31 ;  /* 0x0000541095957816 */ /* 0x000fca000000001f */
[----:B-1----:R-:W2:Y:S04]  /*36160*/  LDL.LU R6, [R1+0x109c] ;  /* 0x00109c0001067983 */ /* 0x002ea80000300800 */
[----:B------:R-:W2:Y:S04]  /*36170*/  LDL.LU R168, [R1+0x123c] ;  /* 0x00123c0001a87983 */ /* 0x000ea80000300800 */
[----:B------:R-:W2:Y:S04]  /*36180*/  LDL.LU R30, [R1+0x1098] ;  /* 0x00109800011e7983 */ /* 0x000ea80000300800 */
[----:B------:R-:W2:Y:S04]  /*36190*/  LDL.LU R31, [R1+0x1238] ;  /* 0x00123800011f7983 */ /* 0x000ea80000300800 */
[----:B------:R-:W-:Y:S01]  /*361a0*/  STSM.16.M88.4 [R2], R128 ;  /* 0x0000008002007844 */ /* 0x000fe20000000200 */
[----:B------:R-:W-:Y:S06]  /*361b0*/  BAR.SYNC.DEFER_BLOCKING 0x0 ;  /* 0x0000000000007b1d */ /* 0x000fec0000010000 */
[----:B------:R-:W2:Y:S04]  /*361c0*/  LDL.LU R7, [R1+0x1148] ;  /* 0x0011480001077983 */ /* 0x000ea80000300800 */
[----:B------:R-:W2:Y:S04]  /*361d0*/  LDL.LU R4, [R1+0x1250] ;  /* 0x0012500001047983 */ /* 0x000ea80000300800 */
[----:B------:R-:W2:Y:S04]  /*361e0*/  LDL.LU R5, [R1+0x1140] ;  /* 0x0011400001057983 */ /* 0x000ea80000300800 */
[----:B------:R-:W2:Y:S04]  /*361f0*/  LDL.LU R18, [R1+0x124c] ;  /* 0x00124c0001127983 */ /* 0x000ea80000300800 */
[----:B------:R-:W1:Y:S01]  /*36200*/  LDS.128 R128, [R252] ;  /* 0x00000000fc807984 */ /* 0x000e620000000c00 */
[----:B------:R-:W-:Y:S06]  /*36210*/  BAR.SYNC.DEFER_BLOCKING 0x0 ;  /* 0x0000000000007b1d */ /* 0x000fec0000010000 */
[----:B------:R-:W2:Y:S04]  /*36220*/  LDL.LU R19, [R1+0x10c4] ;  /* 0x0010c40001137983 */ /* 0x000ea80000300800 */
[----:B------:R-:W-:Y:S01]  /*36230*/  STSM.16.M88.4 [R2], R132 ;  /* 0x0000008402007844 */ /* 0x000fe20000000200 */
[----:B------:R-:W-:Y:S06]  /*36240*/  BAR.SYNC.DEFER_BLOCKING 0x0 ;  /* 0x0000000000007b1d */ /* 0x000fec0000010000 */
[----:B------:R-:W1:Y:S02]  /*36250*/  LDS.128 R132, [R252] ;  /* 0x00000000fc847984 */ /* 0x000e640000000c00 */
[----:B------:R-:W-:Y:S06]  /*36260*/  BAR.SYNC.DEFER_BLOCKING 0x0 ;  /* 0x0000000000007b1d */ /* 0x000fec0000010000 */
[----:B------:R-:W-:Y:S02]  /*36270*/  STSM.16.M88.4 [R2], R136 ;  /* 0x0000008802007844 */ /* 0x000fe40000000200 */
        /* <DEDUP_REMOVED lines=8> */
[----:B------:R-:W-:Y:S01]  /*36300*/  BAR.SYNC.DEFER_BLOCKING 0x0 ;  /* 0x0000000000007b1d */ /* 0x000fe20000010000 */
[----:B---3--:R-:W-:-:S05]  /*36310*/  PRMT R159, R175, 0x5410, R26 ;  /* 0x00005410af9f7816 */ /* 0x008fca000000001a */
[----:B------:R-:W3:Y:S04]  /*36320*/  LDL.LU R175, [R1+0x1244] ;  /* 0x0012440001af7983 */ /* 0x000ee80000300800 */
[----:B------:R-:W1:Y:S01]  /*36330*/  LDS.128 R144, [R252] ;  /* 0x00000000fc907984 */ /* 0x000e620000000c00 */
[----:B------:R-:W-:Y:S01]  /*36340*/  BAR.SYNC.DEFER_BLOCKING 0x0 ;  /* 0x0000000000007b1d */ /* 0x000fe20000010000 */
[----:B------:R-:W-:-:S05]  /*36350*/  PRMT R155, R156, 0x5410, R155 ;  /* 0x000054109c9b7816 */ /* 0x000fca000000009b */
[----:B------:R-:W-:Y:S02]  /*36360*/  STSM.16.M88.4 [R2], R148 ;  /* 0x0000009402007844 */ /* 0x000fe40000000200 */
[----:B------:R-:W-:Y:S01]  /*36370*/  BAR.SYNC.DEFER_BLOCKING 0x0 ;  /* 0x0000000000007b1d */ /* 0x000fe20000010000 */
[----:B------:R-:W-:Y:S02]  /*36380*/  PRMT R152, R152, 0x5410, R20 ;  /* 0x0000541098987816 */ /* 0x000fe40000000014 */
[----:B------:R-:W-:Y:S02]  /*36390*/  PRMT R156, R22, 0x5410, R21 ;  /* 0x00005410169c7816 */ /* 0x000fe40000000015 */
[----:B----4-:R-:W-:Y:S01]  /*363a0*/  PRMT R157, R24, 0x5410, R23 ;  /* 0x00005410189d7816 */ /* 0x010fe20000000017 */
[----:B------:R-:W4:Y:S04]  /*363b0*/  LDL.LU.64 R20, [R1+0xe58] ;  /* 0x000e580001147983 */ /* 0x000f280000300a00 */
[----:B------:R-:W4:Y:S01]  /*363c0*/  LDL.LU.64 R22, [R1+0xe40] ;  /* 0x000e400001167983 */ /* 0x000f220000300a00 */
[----:B------:R-:W-:-:S03]  /*363d0*/  PRMT R158, R158, 0x5410, R25 ;  /* 0x000054109e9e7816 */ /* 0x000fc60000000019 */
[----:B------:R-:W4:Y:S04]  /*363e0*/  LDL.LU.64 R24, [R1+0xe50] ;  /* 0x000e500001187983 */ /* 0x000f280000300a00 */
[----:B------:R-:W1:Y:S01]  /*363f0*/  LDS.128 R148, [R252] ;  /* 0x00000000fc947984 */ /* 0x000e620000000c00 */
[----:B------:R-:W-:Y:S01]  /*36400*/  BAR.SYNC.DEFER_BLOCKING 0x0 ;  /* 0x0000000000007b1d */ /* 0x000fe20000010000 */
[----:B------:R-:W-:Y:S02]  /*36410*/  PRMT R163, R165, 0x5410, R163 ;  /* 0x00005410a5a37816 */ /* 0x000fe400000000a3 */
[----:B--2---:R-:W-:Y:S02]  /*36420*/  PRMT R165, R28, 0x5410, R27 ;  /* 0x000054101ca57816 */ /* 0x004fe4000000001b */
[----:B------:R-:W-:Y:S01]  /*36430*/  PRMT R166, R166, 0x5410, R29 ;  /* 0x00005410a6a67816 */ /* 0x000fe2000000001d */
[----:B------:R-:W2:Y:S04]  /*36440*/  LDL.LU.64 R26, [R1+0xe38] ;  /* 0x000e3800011a7983 */ /* 0x000ea80000300a00 */
[----:B------:R-:W2:Y:S01]  /*36450*/  LDL.LU.64 R28, [R1+0xe48] ;  /* 0x000e4800011c7983 */ /* 0x000ea20000300a00 */
[----:B------:R-:W-:-:S03]  /*36460*/  PRMT R167, R31, 0x5410, R30 ;  /* 0x000054101fa77816 */ /* 0x000fc6000000001e */
[----:B------:R-:W2:Y:S04]  /*36470*/  LDL.LU.64 R30, [R1+0xe30] ;  /* 0x000e3000011e7983 */ /* 0x000ea80000300a00 */
        /* <DEDUP_REMOVED lines=14> */
[----:B------:R-:W-:-:S02]  /*36560*/  PRMT R168, R168, 0x5410, R6 ;  /* 0x00005410a8a87816 */ /* 0x000fc40000000006 */
[----:B------:R-:W-:-:S03]  /*36570*/  PRMT R171, R173, 0x5410, R171 ;  /* 0x00005410adab7816 */ /* 0x000fc600000000ab */
[----:B------:R-:W1:Y:S02]  /*36580*/  LDS.128 R164, [R252] ;  /* 0x00000000fca47984 */ /* 0x000e640000000c00 */
[----:B------:R-:W-:Y:S06]  /*36590*/  BAR.SYNC.DEFER_BLOCKING 0x0 ;  /* 0x0000000000007b1d */ /* 0x000fec0000010000 */
[----:B------:R3:W-:Y:S02]  /*365a0*/  STSM.16.M88.4 [R2], R168 ;  /* 0x000000a802007844 */ /* 0x0007e40000000200 */
[----:B---3--:R-:W-:-:S02]  /*365b0*/  PRMT R168, R175, 0x5410, R19 ;  /* 0x00005410afa87816 */ /* 0x008fc40000000013 */
[----:B------:R-:W-:Y:S01]  /*365c0*/  PRMT R171, R174, 0x5410, R172 ;  /* 0x00005410aeab7816 */ /* 0x000fe200000000ac */
[----:B------:R-:W-:Y:S01]  /*365d0*/  BAR.SYNC.DEFER_BLOCKING 0x0 ;  /* 0x0000000000007b1d */ /* 0x000fe20000010000 */
[----:B------:R-:W-:Y:S02]  /*365e0*/  PRMT R169, R4, 0x5410, R7 ;  /* 0x0000541004a97816 */ /* 0x000fe40000000007 */
[----:B------:R-:W-:-:S03]  /*365f0*/  PRMT R170, R18, 0x5410, R5 ;  /* 0x0000541012aa7816 */ /* 0x000fc60000000005 */
[----:B------:R-:W3:Y:S02]  /*36600*/  LDS.128 R172, [R252] ;  /* 0x00000000fcac7984 */ /* 0x000ee40000000c00 */
[----:B------:R-:W-:Y:S01]  /*36610*/  BAR.SYNC.DEFER_BLOCKING 0x0 ;  /* 0x0000000000007b1d */ /* 0x000fe20000010000 */
[----:B0-----:R-:W-:-:S05]  /*36620*/  PRMT R4, R48, 0x7770, RZ ;  /* 0x0000777030047816 */ /* 0x001fca00000000ff */
[----:B------:R0:W-:Y:S02]  /*36630*/  STSM.16.M88.4 [R2], R168 ;  /* 0x000000a802007844 */ /* 0x0001e40000000200 */
[----:B------:R-:W-:Y:S01]  /*36640*/  BAR.SYNC.DEFER_BLOCKING 0x0 ;  /* 0x0000000000007b1d */ /* 0x000fe20000010000 */
[----:B0-----:R-:W-:-:S05]  /*36650*/  PRMT R2, R48, 0x7771, RZ ;  /* 0x0000777130027816 */ /* 0x001fca00000000ff */
[----:B----4-:R-:W-:Y:S04]  /*36660*/  @P3 STG.E.U8 desc[UR6][R20.64], R4 ;  /* 0x0000000414003986 */ /* 0x010fe8000c101106 */
[----:B------:R0:W-:Y:S02]  /*36670*/  @P6 STG.E.U8 desc[UR6][R22.64], R2 ;  /* 0x0000000216006986 */ /* 0x0001e4000c101106 */
[C---:B0-----:R-:W-:Y:S02]  /*36680*/  PRMT R2, R48.reuse, 0x7772, RZ ;  /* 0x0000777230027816 */ /* 0x041fe400000000ff */
[----:B------:R-:W-:-:S03]  /*36690*/  PRMT R48, R48, 0x7773, RZ ;  /* 0x0000777330307816 */ /* 0x000fc600000000ff */
[----:B------:R0:W-:Y:S04]  /*366a0*/  @P2 STG.E.U8 desc[UR6][R24.64], R2 ;  /* 0x0000000218002986 */ /* 0x0001e8000c101106 */
[----:B--2---:R-:W-:Y:S01]  /*366b0*/  @P1 STG.E.U8 desc[UR6][R26.64], R48 ;  /* 0x000000301a001986 */ /* 0x004fe2000c101106 */
[----:B0-----:R-:W-:-:S05]  /*366c0*/  PRMT R2, R49, 0x7770, RZ ;  /* 0x0000777031027816 */ /* 0x001fca00000000ff */
[----:B------:R0:W-:Y:S02]  /*366d0*/  @P0 STG.E.U8 desc[UR6][R28.64], R2 ;  /* 0x000000021c000986 */ /* 0x0001e4000c101106 */
[----:B0-----:R-:W-:-:S05]  /*366e0*/  PRMT R2, R49, 0x7771, RZ ;  /* 0x0000777131027816 */ /* 0x001fca00000000ff */
[----:B------:R0:W-:Y:S04]  /*366f0*/  @P5 STG.E.U8 desc[UR6][R30.64], R2 ;  /* 0x000000021e005986 */ /* 0x0001e8000c101106 */
[----:B0-----:R-:W2:Y:S04]  /*36700*/  LDL.LU.64 R30, [R1+0xe28] ;  /* 0x000e2800011e7983 */ /* 0x001ea80000300a00 */
[----:B------:R-:W4:Y:S04]  /*36710*/  LDL.LU.64 R28, [R1+0xe20] ;  /* 0x000e2000011c7983 */ /* 0x000f280000300a00 */
[----:B------:R-:W3:Y:S04]  /*36720*/  LDL.LU.64 R4, [R1+0xe18] ;  /* 0x000e180001047983 */ /* 0x000ee80000300a00 */
[----:B------:R-:W3:Y:S04]  /*36730*/  LDL.LU.64 R18, [R1+0xe10] ;  /* 0x000e100001127983 */ /* 0x000ee80000300a00 */
[----:B------:R-:W3:Y:S04]  /*36740*/  LDL.LU.64 R20, [R1+0xe08] ;  /* 0x000e080001147983 */ /* 0x000ee80000300a00 */
[----:B------:R-:W3:Y:S04]  /*36750*/  LDL.LU.64 R22, [R1+0xe00] ;  /* 0x000e000001167983 */ /* 0x000ee80000300a00 */
[----:B------:R-:W3:Y:S01]  /*36760*/  LDL.LU.64 R24, [R1+0xdf8] ;  /* 0x000df80001187983 */ /* 0x000ee20000300a00 */
[----:B------:R-:W-:-:S13]  /*36770*/  LOP3.LUT P4, RZ, R15, 0x10000000, RZ, 0xc0, !PT ;  /* 0x100000000fff7812 */ /* 0x000fda000788c0ff */
[----:B------:R-:W-:Y:S02]  /*36780*/  @P4 LOP3.LUT R190, R190, 0x80, RZ, 0xfc, !PT ;  /* 0x00000080bebe4812 */ /* 0x000fe400078efcff */
[----:B------:R-:W-:Y:S02]  /*36790*/  LOP3.LUT P4, RZ, R15, 0x40000000, RZ, 0xc0, !PT ;  /* 0x400000000fff7812 */ /* 0x000fe4000788c0ff */
[----:B------:R-:W-:-:S11]  /*367a0*/  LOP3.LUT R190, R190, 0xfffffeff, RZ, 0xc0, !PT ;  /* 0xfffffeffbebe7812 */ /* 0x000fd600078ec0ff */
[----:B------:R-:W-:Y:S02]  /*367b0*/  @P4 LOP3.LUT R190, R190, 0x100, RZ, 0xfc, !PT ;  /* 0x00000100bebe4812 */ /* 0x000fe400078efcff */
[----:B------:R-:W-:Y:S02]  /*367c0*/  LOP3.LUT P4, RZ, R15, 0x80000000, RZ, 0xc0, !PT ;  /* 0x800000000fff7812 */ /* 0x000fe4000788c0ff */
[----:B------:R-:W-:Y:S02]  /*367d0*/  LOP3.LUT R190, R190, 0xfffffdff, RZ, 0xc0, !PT ;  /* 0xfffffdffbebe7812 */ /* 0x000fe400078ec0ff */
[----:B------:R-:W-:-:S09]  /*367e0*/  LOP3.LUT P2, RZ, R14, 0x100000, RZ, 0xc0, !PT ;  /* 0x001000000eff7812 */ /* 0x000fd2000784c0ff */
[----:B------:R-:W-:Y:S02]  /*367f0*/  @P4 LOP3.LUT R190, R190, 0x200, RZ, 0xfc, !PT ;  /* 0x00000200bebe4812 */ /* 0x000fe400078efcff */
[----:B------:R-:W-:Y:S02]  /*36800*/  LOP3.LUT P4, RZ, R14, 0x2, RZ, 0xc0, !PT ;  /* 0x000000020eff7812 */ /* 0x000fe4000788c0ff */
[----:B------:R-:W-:Y:S02]  /*36810*/  LOP3.LUT R190, R190, 0xfffffbff, RZ, 0xc0, !PT ;  /* 0xfffffbffbebe7812 */ /* 0x000fe400078ec0ff */
[----:B------:R-:W-:Y:S02]  /*36820*/  PRMT R2, R49, 0x7772, RZ ;  /* 0x0000777231027816 */ /* 0x000fe400000000ff */
[----:B------:R-:W-:-:S07]  /*36830*/  LOP3.LUT P1, RZ, R14, 0x20000, RZ, 0xc0, !PT ;  /* 0x000200000eff7812 */ /* 0x000fce000782c0ff */
[----:B------:R-:W-:Y:S02]  /*36840*/  @P4 LOP3.LUT R190, R190, 0x400, RZ, 0xfc, !PT ;  /* 0x00000400bebe4812 */ /* 0x000fe400078efcff */
[----:B------:R-:W-:Y:S02]  /*36850*/  LOP3.LUT P4, RZ, R14, 0x10, RZ, 0xc0, !PT ;  /* 0x000000100eff7812 */ /* 0x000fe4000788c0ff */
[----:B------:R-:W-:Y:S02]  /*36860*/  LOP3.LUT R190, R190, 0xfffff7ff, RZ, 0xc0, !PT ;  /* 0xfffff7ffbebe7812 */ /* 0x000fe400078ec0ff */
[----:B------:R-:W-:-:S09]  /*36870*/  PRMT R49, R49, 0x7773, RZ ;  /* 0x0000777331317816 */ /* 0x000fd200000000ff */
        /* <DEDUP_REMOVED lines=8> */
[C---:B------:R-:W-:Y:S02]  /*36900*/  LOP3.LUT P4, RZ, R14.reuse, 0x200, RZ, 0xc0, !PT ;  /* 0x000002000eff7812 */ /* 0x040fe4000788c0ff */
[----:B------:R-:W-:Y:S02]  /*36910*/  LOP3.LUT P5, RZ, R14, 0x4000, RZ, 0xc0, !PT ;  /* 0x000040000eff7812 */ /* 0x000fe400078ac0ff */
[----:B------:R-:W-:-:S09]  /*36920*/  LOP3.LUT R190, R190, 0xffffbfff, RZ, 0xc0, !PT ;  /* 0xffffbfffbebe7812 */ /* 0x000fd200078ec0ff */
[----:B------:R-:W-:Y:S02]  /*36930*/  @P4 LOP3.LUT R190, R190, 0x4000, RZ, 0xfc, !PT ;  /* 0x00004000bebe4812 */ /* 0x000fe400078efcff */
[----:B------:R-:W-:Y:S01]  /*36940*/  LOP3.LUT P4, RZ, R14, 0x1000, RZ, 0xc0, !PT ;  /* 0x000010000eff7812 */ /* 0x000fe2000788c0ff */
[----:B--2---:R0:W-:Y:S04]  /*36950*/  @P2 STG.E.U8 desc[UR6][R30.64], R2 ;  /* 0x000000021e002986 */ /* 0x0041e8000c101106 */
[----:B0-----:R-:W2:Y:S04]  /*36960*/  LDL.LU.64 R30, [R1+0xdf0] ;  /* 0x000df000011e7983 */ /* 0x001ea80000300a00 */
[----:B----4-:R0:W-:Y:S04]  /*36970*/  @P1 STG.E.U8 desc[UR6][R28.64], R49 ;  /* 0x000000311c001986 */ /* 0x0101e8000c101106 */
[----:B0-----:R-:W4:Y:S04]  /*36980*/  LDL.LU.64 R28, [R1+0xde8] ;  /* 0x000de800011c7983 */ /* 0x001f280000300a00 */
[----:B------:R-:W4:Y:S04]  /*36990*/  LDL.LU.64 R26, [R1+0xde0] ;  /* 0x000de000011a7983 */ /* 0x000f280000300a00 */
[----:B------:R-:W4:Y:S01]  /*369a0*/  LDL.LU.64 R48, [R1+0xdd8] ;  /* 0x000dd80001307983 */ /* 0x000f220000300a00 */
[----:B------:R-:W-:-:S03]  /*369b0*/  PRMT R2, R50, 0x7770, RZ ;  /* 0x0000777032027816 */ /* 0x000fc600000000ff */
[----:B------:R-:W4:Y:S04]  /*369c0*/  LDL.LU.64 R168, [R1+0xdd0] ;  /* 0x000dd00001a87983 */ /* 0x000f280000300a00 */
[----:B---3--:R0:W-:Y:S04]  /*369d0*/  @P0 STG.E.U8 desc[UR6][R4.64], R2 ;  /* 0x0000000204000986 */ /* 0x0081e8000c101106 */
[----:B------:R-:W3:Y:S04]  /*369e0*/  LDL.LU.64 R170, [R1+0xdc8] ;  /* 0x000dc80001aa7983 */ /* 0x000ee80000300a00 */
[----:B------:R-:W3:Y:S01]  /*369f0*/  LDL.LU.64 R6, [R1+0xdc0] ;  /* 0x000dc00001067983 */ /* 0x000ee20000300a00 */
[----:B0-----:R-:W-:-:S03]  /*36a00*/  PRMT R2, R50, 0x7771, RZ ;  /* 0x0000777132027816 */ /* 0x001fc600000000ff */
[----:B------:R-:W3:Y:S04]  /*36a10*/  LDL.LU.64 R4, [R1+0xdb8] ;  /* 0x000db80001047983 */ /* 0x000ee80000300a00 */
[----:B------:R0:W-:Y:S02]  /*36a20*/  @P5 STG.E.U8 desc[UR6][R18.64], R2 ;  /* 0x0000000212005986 */ /* 0x0001e4000c101106 */
[----:B0-----:R-:W-:Y:S02]  /*36a30*/  PRMT R2, R50, 0x7772, RZ ;  /* 0x0000777232027816 */ /* 0x001fe400000000ff */
[----:B------:R-:W3:Y:S04]  /*36a40*/  LDL.LU.64 R18, [R1+0xdb0] ;  /* 0x000db00001127983 */ /* 0x000ee80000300a00 */
[----:B------:R0:W-:Y:S01]  /*36a50*/  @P4 STG.E.U8 desc[UR6][R20.64], R2 ;  /* 0x0000000214004986 */ /* 0x0001e2000c101106 */
[----:B------:R-:W-:-:S02]  /*36a60*/  LOP3.LUT P4, RZ, R190, 0x4000, RZ, 0xc0, !PT ;  /* 0x00004000beff7812 */ /* 0x000fc4000788c0ff */
[----:B------:R-:W-:Y:S01]  /*36a70*/  PRMT R50, R50, 0x7773, RZ ;  /* 0x0000777332327816 */ /* 0x000fe200000000ff */
[----:B0-----:R-:W3:Y:S10]  /*36a80*/  LDL.LU.64 R20, [R1+0xda8] ;  /* 0x000da80001147983 */ /* 0x001ef40000300a00 */
[----:B------:R0:W-:Y:S01]  /*36a90*/  @P4 STG.E.U8 desc[UR6][R22.64], R50 ;  /* 0x0000003216004986 */ /* 0x0001e2000c101106 */
[----:B------:R-:W-:-:S02]  /*36aa0*/  LOP3.LUT P4, RZ, R190, 0x2000, RZ, 0xc0, !PT ;  /* 0x00002000beff7812 */ /* 0x000fc4000788c0ff */
[----:B------:R-:W-:Y:S01]  /*36ab0*/  PRMT R2, R51, 0x7770, RZ ;  /* 0x0000777033027816 */ /* 0x000fe200000000ff */
[----:B0-----:R-:W3:Y:S10]  /*36ac0*/  LDL.LU.64 R22, [R1+0xda0] ;  /* 0x000da00001167983 */ /* 0x001ef40000300a00 */
[----:B------:R0:W-:Y:S04]  /*36ad0*/  @P4 STG.E.U8 desc[UR6][R24.64], R2 ;  /* 0x0000000218004986 */ /* 0x0001e8000c101106 */
[----:B0-----:R-:W3:Y:S01]  /*36ae0*/  LDL.LU.64 R24, [R1+0xd98] ;  /* 0x000d980001187983 */ /* 0x001ee20000300a00 */
[----:B------:R-:W-:-:S02]  /*36af0*/  LOP3.LUT P4, RZ, R190, 0x1000, RZ, 0xc0, !PT ;  /* 0x00001000beff7812 */ /* 0x000fc4000788c0ff */
[----:B------:R-:W-:Y:S02]  /*36b00*/  PRMT R2, R51, 0x7771, RZ ;  /* 0x0000777133027816 */ /* 0x000fe400000000ff */
[C---:B------:R-:W-:Y:S02]  /*36b10*/  LOP3.LUT P3, RZ, R15.reuse, 0x2000000, RZ, 0xc0, !PT ;  /* 0x020000000fff7812 */ /* 0x040fe4000786c0ff */
[C---:B------:R-:W-:Y:S02]  /*36b20*/  LOP3.LUT P6, RZ, R15.reuse, 0x800000, RZ, 0xc0, !PT ;  /* 0x008000000fff7812 */ /* 0x040fe400078cc0ff */
[C---:B------:R-:W-:Y:S02]  /*36b30*/  LOP3.LUT P2, RZ, R15.reuse, 0x400000, RZ, 0xc0, !PT ;  /* 0x004000000fff7812 */ /* 0x040fe4000784c0ff */
[C---:B------:R-:W-:Y:S02]  /*36b40*/  LOP3.LUT P1, RZ, R15.reuse, 0x100000, RZ, 0xc0, !PT ;  /* 0x001000000fff7812 */ /* 0x040fe4000782c0ff */
[----:B------:R-:W-:-:S02]  /*36b50*/  LOP3.LUT P0, RZ, R15, 0x20000, RZ, 0xc0, !PT ;  /* 0x000200000fff7812 */ /* 0x000fc4000780c0ff */
[----:B------:R-:W-:Y:S01]  /*36b60*/  LOP3.LUT P5, RZ, R15, 0x8000, RZ, 0xc0, !PT ;  /* 0x000080000fff7812 */ /* 0x000fe200078ac0ff */
[----:B--2---:R0:W-:Y:S01]  /*36b70*/  @P4 STG.E.U8 desc[UR6][R30.64], R2 ;  /* 0x000000021e004986 */ /* 0x0041e2000c101106 */
[C---:B------:R-:W-:Y:S02]  /*36b80*/  LOP3.LUT P4, RZ, R190.reuse, 0x800, RZ, 0xc0, !PT ;  /* 0x00000800beff7812 */ /* 0x040fe4000788c0ff */
[----:B0-----:R-:W-:Y:S01]  /*36b90*/  PRMT R2, R51, 0x7772, RZ ;  /* 0x0000777233027816 */ /* 0x001fe200000000ff */
[----:B------:R-:W2:Y:S10]  /*36ba0*/  LDL.LU.64 R30, [R1+0x1298] ;  /* 0x00129800011e7983 */ /* 0x000eb40000300a00 */
[----:B----4-:R0:W-:Y:S01]  /*36bb0*/  @P4 STG.E.U8 desc[UR6][R28.64], R2 ;  /* 0x000000021c004986 */ /* 0x0101e2000c101106 */
[----:B------:R-:W-:-:S02]  /*36bc0*/  LOP3.LUT P4, RZ, R190, 0x400, RZ, 0xc0, !PT ;  /* 0x00000400beff7812 */ /* 0x000fc4000788c0ff */
[----:B------:R-:W-:Y:S02]  /*36bd0*/  PRMT R51, R51, 0x7773, RZ ;  /* 0x0000777333337816 */ /* 0x000fe400000000ff */
[----:B0-----:R-:W-:Y:S01]  /*36be0*/  PRMT R2, R52, 0x7770, RZ ;  /* 0x0000777034027816 */ /* 0x001fe200000000ff */
[----:B------:R-:W4:Y:S08]  /*36bf0*/  LDL.LU.64 R28, [R1+0x1290] ;  /* 0x00129000011c7983 */ /* 0x000f300000300a00 */
[----:B------:R0:W-:Y:S01]  /*36c00*/  @P4 STG.E.U8 desc[UR6][R26.64], R51 ;  /* 0x000000331a004986 */ /* 0x0001e2000c101106 */
[----:B------:R-:W-:-:S03]  /*36c10*/  LOP3.LUT P4, RZ, R190, 0x200, RZ, 0xc0, !PT ;  /* 0x00000200beff7812 */ /* 0x000fc6000788c0ff */
[----:B0-----:R-:W4:Y:S10]  /*36c20*/  LDL.LU.64 R26, [R1+0x1288] ;  /* 0x00128800011a7983 */ /* 0x001f340000300a00 */
[----:B------:R0:W-:Y:S01]  /*36c30*/  @P4 STG.E.U8 desc[UR6][R48.64], R2 ;  /* 0x0000000230004986 */ /* 0x0001e2000c101106 */
[----:B------:R-:W-:-:S02]  /*36c40*/  LOP3.LUT P4, RZ, R190, 0x100, RZ, 0xc0, !PT ;  /* 0x00000100beff7812 */ /* 0x000fc4000788c0ff */
[----:B0-----:R-:W-:-:S11]  /*36c50*/  PRMT R2, R52, 0x7771, RZ ;  /* 0x0000777134027816 */ /* 0x001fd600000000ff */
[----:B------:R0:W-:Y:S01]  /*36c60*/  @P4 STG.E.U8 desc[UR6][R168.64], R2 ;  /* 0x00000002a8004986 */ /* 0x0001e2000c101106 */
[----:B------:R-:W-:Y:S02]  /*36c70*/  LOP3.LUT P4, RZ, R190, 0x80, RZ, 0xc0, !PT ;  /* 0x00000080beff7812 */ /* 0x000fe4000788c0ff */
[C---:B0-----:R-:W-:Y:S02]  /*36c80*/  PRMT R2, R52.reuse, 0x7772, RZ ;  /* 0x0000777234027816 */ /* 0x041fe400000000ff */
[----:B------:R-:W-:-:S09]  /*36c90*/  PRMT R52, R52, 0x7773, RZ ;  /* 0x0000777334347816 */ /* 0x000fd200000000ff */
[----:B---3--:R0:W-:Y:S04]  /*36ca0*/  @P4 STG.E.U8 desc[UR6][R170.64], R2 ;  /* 0x00000002aa004986 */ /* 0x0081e8000c101106 */
[----:B------:R-:W-:Y:S01]  /*36cb0*/  @P3 STG.E.U8 desc[UR6][R6.64], R52 ;  /* 0x0000003406003986 */ /* 0x000fe2000c101106 */
[----:B0-----:R-:W-:-:S05]  /*36cc0*/  PRMT R2, R53, 0x7770, RZ ;  /* 0x0000777035027816 */ /* 0x001fca00000000ff */
[----:B------:R0:W-:Y:S02]  /*36cd0*/  @P6 STG.E.U8 desc[UR6][R4.64], R2 ;  /* 0x0000000204006986 */ /* 0x0001e4000c101106 */
[----:B0-----:R-:W-:-:S05]  /*36ce0*/  PRMT R2, R53, 0x7771, RZ ;  /* 0x0000777135027816 */ /* 0x001fca00000000ff */
[----:B------:R0:W-:Y:S02]  /*36cf0*/  @P2 STG.E.U8 desc[UR6][R18.64], R2 ;  /* 0x0000000212002986 */ /* 0x0001e4000c101106 */
[C---:B0-----:R-:W-:Y:S02]  /*36d00*/  PRMT R2, R53.reuse, 0x7772, RZ ;  /* 0x0000777235027816 */ /* 0x041fe400000000ff */
[----:B------:R-:W-:-:S03]  /*36d10*/  PRMT R53, R53, 0x7773, RZ ;  /* 0x0000777335357816 */ /* 0x000fc600000000ff */
[----:B------:R0:W-:Y:S04]  /*36d20*/  @P1 STG.E.U8 desc[UR6][R20.64], R2 ;  /* 0x0000000214001986 */ /* 0x0001e8000c101106 */
[----:B------:R-:W-:Y:S01]  /*36d30*/  @P0 STG.E.U8 desc[UR6][R22.64], R53 ;  /* 0x0000003516000986 */ /* 0x000fe2000c101106 */
[----:B0-----:R-:W-:-:S05]  /*36d40*/  PRMT R2, R54, 0x7770, RZ ;  /* 0x0000777036027816 */ /* 0x001fca00000000ff */
[----:B------:R0:W-:Y:S04]  /*36d50*/  @P5 STG.E.U8 desc[UR6][R24.64], R2 ;  /* 0x0000000218005986 */ /* 0x0001e8000c101106 */
[----:B0-----:R-:W3:Y:S04]  /*36d60*/  LDL.LU.64 R24, [R1+0xd90] ;  /* 0x000d900001187983 */ /* 0x001ee80000300a00 */
[----:B------:R-:W2:Y:S04]  /*36d70*/  LDL.LU.64 R22, [R1+0xd88] ;  /* 0x000d880001167983 */ /* 0x000ea80000300a00 */
[----:B------:R-:W4:Y:S04]  /*36d80*/  LDL.LU.64 R170, [R1+0xd80] ;  /* 0x000d800001aa7983 */ /* 0x000f280000300a00 */
[----:B------:R-:W4:Y:S04]  /*36d90*/  LDL.LU.64 R6, [R1+0xd78] ;  /* 0x000d780001067983 */ /* 0x000f280000300a00 */
[----:B------:R-:W4:Y:S04]  /*36da0*/  LDL.LU.64 R4, [R1+0xd70] ;  /* 0x000d700001047983 */ /* 0x000f280000300a00 */
[----:B------:R-:W4:Y:S04]  /*36db0*/  LDL.LU.64 R18, [R1+0xd68] ;  /* 0x000d680001127983 */ /* 0x000f280000300a00 */
[----:B------:R-:W4:Y:S01]  /*36dc0*/  LDL.LU.64 R20, [R1+0xd60] ;  /* 0x000d600001147983 */ /* 0x000f220000300a00 */
[----:B------:R-:W-:-:S02]  /*36dd0*/  LOP3.LUT P4, RZ, R16, 0x400000, RZ, 0xc0, !PT ;  /* 0x0040000010ff7812 */ /* 0x000fc4000788c0ff */
[----:B------:R-:W-:-:S11]  /*36de0*/  LOP3.LUT R190, R190, 0xfffffffe, RZ, 0xc0, !PT ;  /* 0xfffffffebebe7812 */ /* 0x000fd600078ec0ff */
[----:B------:R-:W-:Y:S02]  /*36df0*/  @P4 LOP3.LUT R191, R191, 0x80000000, RZ, 0xfc, !PT ;  /* 0x80000000bfbf4812 */ /* 0x000fe400078efcff */
[----:B------:R-:W-:-:S13]  /*36e00*/  LOP3.LUT P4, RZ, R16, 0x800000, RZ, 0xc0, !PT ;  /* 0x0080000010ff7812 */ /* 0x000fda000788c0ff */
[----:B------:R-:W-:Y:S02]  /*36e10*/  @P4 LOP3.LUT R190, R190, 0x1, RZ, 0xfc, !PT ;  /* 0x00000001bebe4812 */ /* 0x000fe400078efcff */
[----:B------:R-:W-:Y:S02]  /*36e20*/  LOP3.LUT P4, RZ, R16, 0x2000000, RZ, 0xc0, !PT ;  /* 0x0200000010ff7812 */ /* 0x000fe4000788c0ff */
[----:B------:R-:W-:-:S11]  /*36e30*/  LOP3.LUT R190, R190, 0xfffffffd, RZ, 0xc0, !PT ;  /* 0xfffffffdbebe7812 */ /* 0x000fd600078ec0ff */
        /* <DEDUP_REMOVED lines=10> */
[C---:B------:R-:W-:Y:S02]  /*36ee0*/  LOP3.LUT P4, RZ, R15.reuse, 0x2, RZ, 0xc0, !PT ;  /* 0x000000020fff7812 */ /* 0x040fe4000788c0ff */
[----:B------:R-:W-:Y:S02]  /*36ef0*/  LOP3.LUT R190, R190, 0xffffffdf, RZ, 0xc0, !PT ;  /* 0xffffffdfbebe7812 */ /* 0x000fe400078ec0ff */
[C---:B------:R-:W-:Y:S02]  /*36f00*/  LOP3.LUT P2, RZ, R15.reuse, 0x4000, RZ, 0xc0, !PT ;  /* 0x000040000fff7812 */ /* 0x040fe4000784c0ff */
[----:B------:R-:W-:Y:S02]  /*36f10*/  LOP3.LUT P1, RZ, R15, 0x1000, RZ, 0xc0, !PT ;  /* 0x000010000fff7812 */ /* 0x000fe4000782c0ff */
[----:B------:R-:W-:-:S05]  /*36f20*/  PRMT R2, R54, 0x7771, RZ ;  /* 0x0000777136027816 */ /* 0x000fca00000000ff */
[----:B------:R-:W-:Y:S02]  /*36f30*/  @P4 LOP3.LUT R190, R190, 0x20, RZ, 0xfc, !PT ;  /* 0x00000020bebe4812 */ /* 0x000fe400078efcff */
[C---:B------:R-:W-:Y:S02]  /*36f40*/  LOP3.LUT P4, RZ, R15.reuse, 0x10, RZ, 0xc0, !PT ;  /* 0x000000100fff7812 */ /* 0x040fe4000788c0ff */
[C---:B------:R-:W-:Y:S02]  /*36f50*/  LOP3.LUT P0, RZ, R15.reuse, 0x200, RZ, 0xc0, !PT ;  /* 0x000002000fff7812 */ /* 0x040fe4000780c0ff */
[----:B------:R-:W-:Y:S02]  /*36f60*/  LOP3.LUT P5, RZ, R15, 0x80, RZ, 0xc0, !PT ;  /* 0x000000800fff7812 */ /* 0x000fe400078ac0ff */
[----:B------:R-:W-:-:S07]  /*36f70*/  LOP3.LUT R190, R190, 0xffffffbf, RZ, 0xc0, !PT ;  /* 0xffffffbfbebe7812 */ /* 0x000fce00078ec0ff */
[----:B------:R-:W-:Y:S02]  /*36f80*/  @P4 LOP3.LUT R190, R190, 0x40, RZ, 0xfc, !PT ;  /* 0x00000040bebe4812 */ /* 0x000fe400078efcff */
[----:B------:R-:W-:Y:S01]  /*36f90*/  LOP3.LUT P4, RZ, R15, 0x40, RZ, 0xc0, !PT ;  /* 0x000000400fff7812 */ /* 0x000fe2000788c0ff */
[----:B---3--:R0:W-:Y:S02]  /*36fa0*/  @P2 STG.E.U8 desc[UR6][R24.64], R2 ;  /* 0x0000000218002986 */ /* 0x0081e4000c101106 */
[C---:B0-----:R-:W-:Y:S02]  /*36fb0*/  PRMT R2, R54.reuse, 0x7772, RZ ;  /* 0x0000777236027816 */ /* 0x041fe400000000ff */
[----:B------:R-:W3:Y:S01]  /*36fc0*/  LDL.LU.64 R24, [R1+0xd58] ;  /* 0x000d580001187983 */ /* 0x000ee20000300a00 */
[----:B------:R-:W-:-:S03]  /*36fd0*/  PRMT R54, R54, 0x7773, RZ ;  /* 0x0000777336367816 */ /* 0x000fc600000000ff */
[----:B--2---:R0:W-:Y:S04]  /*36fe0*/  @P1 STG.E.U8 desc[UR6][R22.64], R2 ;  /* 0x0000000216001986 */ /* 0x0041e8000c101106 */
[----:B----4-:R-:W-:Y:S01]  /*36ff0*/  @P0 STG.E.U8 desc[UR6][R170.64], R54 ;  /* 0x00000036aa000986 */ /* 0x010fe2000c101106 */
[----:B0-----:R-:W-:-:S03]  /*37000*/  PRMT R2, R55, 0x7770, RZ ;  /* 0x0000777037027816 */ /* 0x001fc600000000ff */
[----:B------:R-:W2:Y:S04]  /*37010*/  LDL.LU.64 R22, [R1+0xd50] ;  /* 0x000d500001167983 */ /* 0x000ea80000300a00 */
[----:B------:R0:W-:Y:S04]  /*37020*/  @P5 STG.E.U8 desc[UR6][R6.64], R2 ;  /* 0x0000000206005986 */ /* 0x0001e8000c101106 */
[----:B------:R-:W4:Y:S04]  /*37030*/  LDL.LU.64 R52, [R1+0xd40] ;  /* 0x000d400001347983 */ /* 0x000f280000300a00 */
[----:B------:R-:W4:Y:S01]  /*37040*/  LDL.LU.64 R50, [R1+0xd38] ;  /* 0x000d380001327983 */ /* 0x000f220000300a00 */
[----:B0-----:R-:W-:-:S03]  /*37050*/  PRMT R2, R55, 0x7771, RZ ;  /* 0x0000777137027816 */ /* 0x001fc600000000ff */
[----:B------:R-:W4:Y:S04]  /*37060*/  LDL.LU.64 R48, [R1+0xd30] ;  /* 0x000d300001307983 */ /* 0x000f280000300a00 */
[----:B------:R0:W-:Y:S01]  /*37070*/  @P4 STG.E.U8 desc[UR6][R4.64], R2 ;  /* 0x0000000204004986 */ /* 0x0001e2000c101106 */
[----:B------:R-:W-:-:S03]  /*37080*/  LOP3.LUT P4, RZ, R190, 0x40, RZ, 0xc0, !PT ;  /* 0x00000040beff7812 */ /* 0x000fc6000788c0ff */
[----:B------:R-:W4:Y:S04]  /*37090*/  LDL.LU.64 R168, [R1+0xd28] ;  /* 0x000d280001a87983 */ /* 0x000f280000300a00 */
[----:B------:R-:W4:Y:S01]  /*370a0*/  LDL.LU.64 R170, [R1+0xd20] ;  /* 0x000d200001aa7983 */ /* 0x000f220000300a00 */
[----:B0-----:R-:W-:-:S03]  /*370b0*/  PRMT R2, R55, 0x7772, RZ ;  /* 0x0000777237027816 */ /* 0x001fc600000000ff */
[----:B------:R-:W4:Y:S04]  /*370c0*/  LDL.LU.64 R6, [R1+0xd18] ;  /* 0x000d180001067983 */ /* 0x000f280000300a00 */
[----:B------:R0:W-:Y:S01]  /*370d0*/  @P4 STG.E.U8 desc[UR6][R18.64], R2 ;  /* 0x0000000212004986 */ /* 0x0001e2000c101106 */
[C---:B------:R-:W-:Y:S02]  /*370e0*/  LOP3.LUT P4, RZ, R190.reuse, 0x20, RZ, 0xc0, !PT ;  /* 0x00000020beff7812 */ /* 0x040fe4000788c0ff */
[----:B------:R-:W-:Y:S01]  /*370f0*/  PRMT R55, R55, 0x7773, RZ ;  /* 0x0000777337377816 */ /* 0x000fe200000000ff */
[----:B------:R-:W4:Y:S04]  /*37100*/  LDL.LU.64 R4, [R1+0xd10] ;  /* 0x000d100001047983 */ /* 0x000f280000300a00 */
[----:B0-----:R-:W4:Y:S06]  /*37110*/  LDL.LU.64 R18, [R1+0xd08] ;  /* 0x000d080001127983 */ /* 0x001f2c0000300a00 */
[----:B------:R0:W-:Y:S04]  /*37120*/  @P4 STG.E.U8 desc[UR6][R20.64], R55 ;  /* 0x0000003714004986 */ /* 0x0001e8000c101106 */
[----:B0-----:R-:W4:Y:S04]  /*37130*/  LDL.LU.64 R54, [R1+0xd48] ;  /* 0x000d480001367983 */ /* 0x001f280000300a00 */
[----:B------:R-:W4:Y:S01]  /*37140*/  LDL.LU.64 R20, [R1+0xd00] ;  /* 0x000d000001147983 */ /* 0x000f220000300a00 */
        /* <DEDUP_REMOVED lines=8> */
[----:B---3--:R0:W-:Y:S01]  /*371d0*/  @P4 STG.E.U8 desc[UR6][R24.64], R2 ;  /* 0x0000000218004986 */ /* 0x0081e2000c101106 */
[----:B------:R-:W-:Y:S02]  /*371e0*/  LOP3.LUT P4, RZ, R190, 0x8, RZ, 0xc0, !PT ;  /* 0x00000008beff7812 */ /* 0x000fe4000788c0ff */
[----:B0-----:R-:W-:Y:S01]  /*371f0*/  PRMT R2, R56, 0x7771, RZ ;  /* 0x0000777138027816 */ /* 0x001fe200000000ff */
[----:B------:R-:W3:Y:S10]  /*37200*/  LDL.LU.64 R24, [R1+0x1280] ;  /* 0x0012800001187983 */ /* 0x000ef40000300a00 */
[----:B--2---:R0:W-:Y:S01]  /*37210*/  @P4 STG.E.U8 desc[UR6][R22.64], R2 ;  /* 0x0000000216004986 */ /* 0x0041e2000c101106 */
[----:B------:R-:W-:-:S02]  /*37220*/  LOP3.LUT P4, RZ, R190, 0x4, RZ, 0xc0, !PT ;  /* 0x00000004beff7812 */ /* 0x000fc4000788c0ff */
[C---:B0-----:R-:W-:Y:S01]  /*37230*/  PRMT R2, R56.reuse, 0x7772, RZ ;  /* 0x0000777238027816 */ /* 0x041fe200000000ff */
[----:B------:R-:W2:Y:S01]  /*37240*/  LDL.LU.64 R22, [R1+0x1278] ;  /* 0x0012780001167983 */ /* 0x000ea20000300a00 */
[----:B------:R-:W-:-:S09]  /*37250*/  PRMT R56, R56, 0x7773, RZ ;  /* 0x0000777338387816 */ /* 0x000fd200000000ff */
[----:B----4-:R0:W-:Y:S01]  /*37260*/  @P4 STG.E.U8 desc[UR6][R54.64], R2 ;  /* 0x0000000236004986 */ /* 0x0101e2000c101106 */
[----:B------:R-:W-:-:S13]  /*37270*/  LOP3.LUT P4, RZ, R190, 0x2, RZ, 0xc0, !PT ;  /* 0x00000002beff7812 */ /* 0x000fda000788c0ff */
[----:B------:R-:W-:Y:S01]  /*37280*/  @P4 STG.E.U8 desc[UR6][R52.64], R56 ;  /* 0x0000003834004986 */ /* 0x000fe2000c101106 */
[----:B------:R-:W-:Y:S02]  /*37290*/  LOP3.LUT P4, RZ, R190, 0x1, RZ, 0xc0, !PT ;  /* 0x00000001beff7812 */ /* 0x000fe4000788c0ff */
[----:B0-----:R-:W-:-:S11]  /*372a0*/  PRMT R2, R57, 0x7770, RZ ;  /* 0x0000777039027816 */ /* 0x001fd600000000ff */
[----:B------:R0:W-:Y:S01]  /*372b0*/  @P4 STG.E.U8 desc[UR6][R50.64], R2 ;  /* 0x0000000232004986 */ /* 0x0001e2000c101106 */
[----:B------:R-:W-:Y:S02]  /*372c0*/  LOP3.LUT P4, RZ, R191, 0x80000000, RZ, 0xc0, !PT ;  /* 0x80000000bfff7812 */ /* 0x000fe4000788c0ff */
[----:B0-----:R-:W-:-:S11]  /*372d0*/  PRMT R2, R57, 0x7771, RZ ;  /* 0x0000777139027816 */ /* 0x001fd600000000ff */
[----:B------:R0:W-:Y:S02]  /*372e0*/  @P4 STG.E.U8 desc[UR6][R48.64], R2 ;  /* 0x0000000230004986 */ /* 0x0001e4000c101106 */
[C---:B0-----:R-:W-:Y:S02]  /*372f0*/  PRMT R2, R57.reuse, 0x7772, RZ ;  /* 0x0000777239027816 */ /* 0x041fe400000000ff */
[----:B------:R-:W-:-:S03]  /*37300*/  PRMT R57, R57, 0x7773, RZ ;  /* 0x0000777339397816 */ /* 0x000fc600000000ff */
[----:B------:R0:W-:Y:S04]  /*37310*/  @P3 STG.E.U8 desc[UR6][R168.64], R2 ;  /* 0x00000002a8003986 */ /* 0x0001e8000c101106 */
[----:B------:R-:W-:Y:S01]  /*37320*/  @P6 STG.E.U8 desc[UR6][R170.64], R57 ;  /* 0x00000039aa006986 */ /* 0x000fe2000c101106 */
[----:B0-----:R-:W-:-:S05]  /*37330*/  PRMT R2, R58, 0x7770, RZ ;  /* 0x000077703a027816 */ /* 0x001fca00000000ff */
[----:B------:R0:W-:Y:S02]  /*37340*/  @P2 STG.E.U8 desc[UR6][R6.64], R2 ;  /* 0x0000000206002986 */ /* 0x0001e4000c101106 */
[----:B0-----:R-:W-:-:S05]  /*37350*/  PRMT R2, R58, 0x7771, RZ ;  /* 0x000077713a027816 */ /* 0x001fca00000000ff */
[----:B------:R0:W-:Y:S02]  /*37360*/  @P1 STG.E.U8 desc[UR6][R4.64], R2 ;  /* 0x0000000204001986 */ /* 0x0001e4000c101106 */
[C---:B0-----:R-:W-:Y:S02]  /*37370*/  PRMT R2, R58.reuse, 0x7772, RZ ;  /* 0x000077723a027816 */ /* 0x041fe400000000ff */
[----:B------:R-:W-:-:S03]  /*37380*/  PRMT R58, R58, 0x7773, RZ ;  /* 0x000077733a3a7816 */ /* 0x000fc600000000ff */
[----:B------:R-:W-:Y:S04]  /*37390*/  @P0 STG.E.U8 desc[UR6][R18.64], R2 ;  /* 0x0000000212000986 */ /* 0x000fe8000c101106 */
[----:B------:R0:W-:Y:S04]  /*373a0*/  @P5 STG.E.U8 desc[UR6][R20.64], R58 ;  /* 0x0000003a14005986 */ /* 0x0001e8000c101106 */
[----:B0-----:R-:W4:Y:S04]  /*373b0*/  LDL.LU.64 R20, [R1+0xcf8] ;  /* 0x000cf80001147983 */ /* 0x001f280000300a00 */
[----:B------:R-:W3:Y:S04]  /*373c0*/  LDL.LU.64 R18, [R1+0xcf0] ;  /* 0x000cf00001127983 */ /* 0x000ee80000300a00 */
[----:B------:R-:W2:Y:S04]  /*373d0*/  LDL.LU.64 R48, [R1+0xce8] ;  /* 0x000ce80001307983 */ /* 0x000ea80000300a00 */
[----:B------:R-:W2:Y:S04]  /*373e0*/  LDL.LU.64 R168, [R1+0xce0] ;  /* 0x000ce00001a87983 */ /* 0x000ea80000300a00 */
[----:B------:R-:W2:Y:S04]  /*373f0*/  LDL.LU.64 R170, [R1+0xcd8] ;  /* 0x000cd80001aa7983 */ /* 0x000ea80000300a00 */
[----:B------:R-:W2:Y:S04]  /*37400*/  LDL.LU.64 R6, [R1+0xcd0] ;  /* 0x000cd00001067983 */ /* 0x000ea80000300a00 */
[----:B------:R-:W2:Y:S01]  /*37410*/  LDL.LU.64 R4, [R1+0xcc8] ;  /* 0x000cc80001047983 */ /* 0x000ea20000300a00 */
[----:B------:R-:W-:-:S02]  /*37420*/  LOP3.LUT P4, RZ, R17, 0x8000, RZ, 0xc0, !PT ;  /* 0x0000800011ff7812 */ /* 0x000fc4000788c0ff */
[----:B------:R-:W-:-:S11]  /*37430*/  LOP3.LUT R191, R191, 0xff7fffff, RZ, 0xc0, !PT ;  /* 0xff7fffffbfbf7812 */ /* 0x000fd600078ec0ff */
[----:B------:R-:W-:Y:S02]  /*37440*/  @P4 LOP3.LUT R191, R191, 0x800000, RZ, 0xfc, !PT ;  /* 0x00800000bfbf4812 */ /* 0x000fe400078efcff */
[----:B------:R-:W-:Y:S02]  /*37450*/  LOP3.LUT P4, RZ, R17, 0x20000, RZ, 0xc0, !PT ;  /* 0x0002000011ff7812 */ /* 0x000fe4000788c0ff */
[----:B------:R-:W-:-:S11]  /*37460*/  LOP3.LUT R191, R191, 0xfeffffff, RZ, 0xc0, !PT ;  /* 0xfeffffffbfbf7812 */ /* 0x000fd600078ec0ff */
[----:B------:R-:W-:Y:S02]  /*37470*/  @P4 LOP3.LUT R191, R191, 0x1000000, RZ, 0xfc, !PT ;  /* 0x01000000bfbf4812 */ /* 0x000fe400078efcff */
[----:B------:R-:W-:Y:S02]  /*37480*/  LOP3.LUT P4, RZ, R17, 0x100000, RZ, 0xc0, !PT ;  /* 0x0010000011ff7812 */ /* 0x000fe4000788c0ff */
[----:B------:R-:W-:Y:S02]  /*37490*/  LOP3.LUT R191, R191, 0xfdffffff, RZ, 0xc0, !PT ;  /* 0xfdffffffbfbf7812 */ /* 0x000fe400078ec0ff */
[----:B------:R-:W-:Y:S02]  /*374a0*/  LOP3.LUT P2, RZ, R16, 0x80, RZ, 0xc0, !PT ;  /* 0x0000008010ff7812 */ /* 0x000fe4000784c0ff */
[----:B------:R-:W-:-:S07]  /*374b0*/  PRMT R2, R59, 0x7770, RZ ;  /* 0x000077703b027816 */ /* 0x000fce00000000ff */
[----:B------:R-:W-:Y:S02]  /*374c0*/  @P4 LOP3.LUT R191, R191, 0x2000000, RZ, 0xfc, !PT ;  /* 0x02000000bfbf4812 */ /* 0x000fe400078efcff */
[----:B------:R-:W-:Y:S02]  /*374d0*/  LOP3.LUT P4, RZ, R17, 0x400000, RZ, 0xc0, !PT ;  /* 0x0040000011ff7812 */ /* 0x000fe4000788c0ff */
[----:B------:R-:W-:Y:S02]  /*374e0*/  LOP3.LUT R191, R191, 0xfbffffff, RZ, 0xc0, !PT ;  /* 0xfbffffffbfbf7812 */ /* 0x000fe400078ec0ff */
[----:B------:R-:W-:-:S09]  /*374f0*/  LOP3.LUT P1, RZ, R16, 0x40, RZ, 0xc0, !PT ;  /* 0x0000004010ff7812 */ /* 0x000fd2000782c0ff */
[----:B------:R-:W-:Y:S02]  /*37500*/  @P4 LOP3.LUT R191, R191, 0x4000000, RZ, 0xfc, !PT ;  /* 0x04000000bfbf4812 */ /* 0x000fe400078efcff */
[----:B------:R-:W-:Y:S02]  /*37510*/  LOP3.LUT P4, RZ, R17, 0x800000, RZ, 0xc0, !PT ;  /* 0x0080000011ff7812 */ /* 0x000fe4000788c0ff */
[----:B------:R-:W-:Y:S02]  /*37520*/  LOP3.LUT R191, R191, 0xf7ffffff, RZ, 0xc0, !PT ;  /* 0xf7ffffffbfbf7812 */ /* 0x000fe400078ec0ff */
[C---:B------:R-:W-:Y:S02]  /*37530*/  LOP3.LUT P0, RZ, R16.reuse, 0x10, RZ, 0xc0, !PT ;  /* 0x0000001010ff7812 */ /* 0x040fe4000780c0ff */
[----:B------:R-:W-:-:S07]  /*37540*/  LOP3.LUT P5, RZ, R16, 0x2, RZ, 0xc0, !PT ;  /* 0x0000000210ff7812 */ /* 0x000fce00078ac0ff */
        /* <DEDUP_REMOVED lines=10> */
[----:B------:R-:W-:Y:S01]  /*375f0*/  LOP3.LUT P4, RZ, R17, 0x80000000, RZ, 0xc0, !PT ;  /* 0x8000000011ff7812 */ /* 0x000fe2000788c0ff */
[----:B----4-:R0:W-:Y:S04]  /*37600*/  @P2 STG.E.U8 desc[UR6][R20.64], R2 ;  /* 0x0000000214002986 */ /* 0x0101e8000c101106 */
[----:B0-----:R-:W4:Y:S01]  /*37610*/  LDL.LU.64 R20, [R1+0xcc0] ;  /* 0x000cc00001147983 */ /* 0x001f220000300a00 */
[----:B------:R-:W-:-:S05]  /*37620*/  PRMT R2, R59, 0x7771, RZ ;  /* 0x000077713b027816 */ /* 0x000fca00000000ff */
[----:B---3--:R0:W-:Y:S04]  /*37630*/  @P1 STG.E.U8 desc[UR6][R18.64], R2 ;  /* 0x0000000212001986 */ /* 0x0081e8000c101106 */
[----:B0-----:R-:W3:Y:S01]  /*37640*/  LDL.LU.64 R18, [R1+0xcb8] ;  /* 0x000cb80001127983 */ /* 0x001ee20000300a00 */
[C---:B------:R-:W-:Y:S02]  /*37650*/  PRMT R2, R59.reuse, 0x7772, RZ ;  /* 0x000077723b027816 */ /* 0x040fe400000000ff */
[----:B------:R-:W-:Y:S01]  /*37660*/  PRMT R59, R59, 0x7773, RZ ;  /* 0x000077733b3b7816 */ /* 0x000fe200000000ff */
[----:B------:R-:W3:Y:S04]  /*37670*/  LDL.LU.64 R56, [R1+0xca8] ;  /* 0x000ca80001387983 */ /* 0x000ee80000300a00 */
[----:B--2---:R-:W-:Y:S04]  /*37680*/  @P0 STG.E.U8 desc[UR6][R48.64], R2 ;  /* 0x0000000230000986 */ /* 0x004fe8000c101106 */
[----:B------:R0:W-:Y:S04]  /*37690*/  @P5 STG.E.U8 desc[UR6][R168.64], R59 ;  /* 0x0000003ba8005986 */ /* 0x0001e8000c101106 */
[----:B0-----:R-:W2:Y:S04]  /*376a0*/  LDL.LU.64 R58, [R1+0xcb0] ;  /* 0x000cb000013a7983 */ /* 0x001ea80000300a00 */
[----:B------:R-:W2:Y:S01]  /*376b0*/  LDL.LU.64 R54, [R1+0xca0] ;  /* 0x000ca00001367983 */ /* 0x000ea20000300a00 */
[----:B------:R-:W-:-:S03]  /*376c0*/  PRMT R2, R60, 0x7770, RZ ;  /* 0x000077703c027816 */ /* 0x000fc600000000ff */
[----:B------:R-:W2:Y:S04]  /*376d0*/  LDL.LU.64 R52, [R1+0xc98] ;  /* 0x000c980001347983 */ /* 0x000ea80000300a00 */
[----:B------:R0:W-:Y:S01]  /*376e0*/  @P4 STG.E.U8 desc[UR6][R170.64], R2 ;  /* 0x00000002aa004986 */ /* 0x0001e2000c101106 */
[----:B------:R-:W-:-:S03]  /*376f0*/  LOP3.LUT P4, RZ, R191, 0x40000000, RZ, 0xc0, !PT ;  /* 0x40000000bfff7812 */ /* 0x000fc6000788c0ff */
[----:B------:R-:W2:Y:S04]  /*37700*/  LDL.LU.64 R50, [R1+0xc90] ;  /* 0x000c900001327983 */ /* 0x000ea80000300a00 */
[----:B------:R-:W2:Y:S01]  /*37710*/  LDL.LU.64 R48, [R1+0xc88] ;  /* 0x000c880001307983 */ /* 0x000ea20000300a00 */
[----:B0-----:R-:W-:-:S03]  /*37720*/  PRMT R2, R60, 0x7771, RZ ;  /* 0x000077713c027816 */ /* 0x001fc600000000ff */
[----:B------:R-:W2:Y:S04]  /*37730*/  LDL.LU.64 R168, [R1+0xc80] ;  /* 0x000c800001a87983 */ /* 0x000ea80000300a00 */
[----:B------:R0:W-:Y:S01]  /*37740*/  @P4 STG.E.U8 desc[UR6][R6.64], R2 ;  /* 0x0000000206004986 */ /* 0x0001e2000c101106 */
[----:B------:R-:W-:-:S03]  /*37750*/  LOP3.LUT P4, RZ, R191, 0x20000000, RZ, 0xc0, !PT ;  /* 0x20000000bfff7812 */ /* 0x000fc6000788c0ff */
[----:B------:R-:W2:Y:S04]  /*37760*/  LDL.LU.64 R170, [R1+0xc78] ;  /* 0x000c780001aa7983 */ /* 0x000ea80000300a00 */
[----:B0-----:R-:W2:Y:S01]  /*37770*/  LDL.LU.64 R6, [R1+0xc70] ;  /* 0x000c700001067983 */ /* 0x001ea20000300a00 */
[----:B------:R-:W-:-:S05]  /*37780*/  PRMT R2, R60, 0x7772, RZ ;  /* 0x000077723c027816 */ /* 0x000fca00000000ff */
[----:B------:R0:W-:Y:S04]  /*37790*/  @P4 STG.E.U8 desc[UR6][R4.64], R2 ;  /* 0x0000000204004986 */ /* 0x0001e8000c101106 */
[----:B0-----:R-:W2:Y:S01]  /*377a0*/  LDL.LU.64 R4, [R1+0xc68] ;  /* 0x000c680001047983 */ /* 0x001ea20000300a00 */
[----:B------:R-:W-:Y:S02]  /*377b0*/  LOP3.LUT P4, RZ, R191, 0x10000000, RZ, 0xc0, !PT ;  /* 0x10000000bfff7812 */ /* 0x000fe4000788c0ff */
[----:B------:R-:W-:Y:S02]  /*377c0*/  PRMT R60, R60, 0x7773, RZ ;  /* 0x000077733c3c7816 */ /* 0x000fe400000000ff */
[----:B------:R-:W-:Y:S02]  /*377d0*/  PRMT R2, R61, 0x7770, RZ ;  /* 0x000077703d027816 */ /* 0x000fe400000000ff */
[----:B------:R-:W-:-:S02]  /*377e0*/  LOP3.LUT P3, RZ, R17, 0x4000, RZ, 0xc0, !PT ;  /* 0x0000400011ff7812 */ /* 0x000fc4000786c0ff */
[C---:B------:R-:W-:Y:S02]  /*377f0*/  LOP3.LUT P6, RZ, R17.reuse, 0x1000, RZ, 0xc0, !PT ;  /* 0x0000100011ff7812 */ /* 0x040fe400078cc0ff */
[C---:B------:R-:W-:Y:S02]  /*37800*/  LOP3.LUT P2, RZ, R17.reuse, 0x200, RZ, 0xc0, !PT ;  /* 0x0000020011ff7812 */ /* 0x040fe4000784c0ff */
[C---:B------:R-:W-:Y:S02]  /*37810*/  LOP3.LUT P1, RZ, R17.reuse, 0x80, RZ, 0xc0, !PT ;  /* 0x0000008011ff7812 */ /* 0x040fe4000782c0ff */
[C---:B------:R-:W-:Y:S02]  /*37820*/  LOP3.LUT P0, RZ, R17.reuse, 0x40, RZ, 0xc0, !PT ;  /* 0x0000004011ff7812 */ /* 0x040fe4000780c0ff */
[----:B------:R-:W-:Y:S01]  /*37830*/  LOP3.LUT P5, RZ, R17, 0x10, RZ, 0xc0, !PT ;  /* 0x0000001011ff7812 */ /* 0x000fe200078ac0ff */
[----:B----4-:R0:W-:Y:S01]  /*37840*/  @P4 STG.E.U8 desc[UR6][R20.64], R60 ;  /* 0x0000003c14004986 */ /* 0x0101e2000c101106 */
[----:B------:R-:W-:-:S03]  /*37850*/  LOP3.LUT P4, RZ, R191, 0x8000000, RZ, 0xc0, !PT ;  /* 0x08000000bfff7812 */ /* 0x000fc6000788c0ff */
[----:B0-----:R-:W4:Y:S10]  /*37860*/  LDL.LU.64 R20, [R1+0x1270] ;  /* 0x0012700001147983 */ /* 0x001f340000300a00 */
[----:B---3--:R0:W-:Y:S01]  /*37870*/  @P4 STG.E.U8 desc[UR6][R18.64], R2 ;  /* 0x0000000212004986 */ /* 0x0081e2000c101106 */
[----:B------:R-:W-:-:S02]  /*37880*/  LOP3.LUT P4, RZ, R191, 0x4000000, RZ, 0xc0, !PT ;  /* 0x04000000bfff7812 */ /* 0x000fc4000788c0ff */
[----:B0-----:R-:W-:Y:S01]  /*37890*/  PRMT R2, R61, 0x7771, RZ ;  /* 0x000077713d027816 */ /* 0x001fe200000000ff */
[----:B------:R-:W3:Y:S10]  /*378a0*/  LDL.LU.64 R18, [R1+0x1268] ;  /* 0x0012680001127983 */ /* 0x000ef40000300a00 */
[----:B--2---:R0:W-:Y:S01]  /*378b0*/  @P4 STG.E.U8 desc[UR6][R58.64], R2 ;  /* 0x000000023a004986 */ /* 0x0041e2000c101106 */
[----:B------:R-:W-:-:S02]  /*378c0*/  LOP3.LUT P4, RZ, R191, 0x2000000, RZ, 0xc0, !PT ;  /* 0x02000000bfff7812 */ /* 0x000fc4000788c0ff */
[----:B0-----:R-:W-:-:S11]  /*378d0*/  PRMT R2, R61, 0x7772, RZ ;  /* 0x000077723d027816 */ /* 0x001fd600000000ff */
[----:B------:R0:W-:Y:S01]  /*378e0*/  @P4 STG.E.U8 desc[UR6][R56.64], R2 ;  /* 0x0000000238004986 */ /* 0x0001e2000c101106 */
[----:B------:R-:W-:Y:S02]  /*378f0*/  LOP3.LUT P4, RZ, R191, 0x1000000, RZ, 0xc0, !PT ;  /* 0x01000000bfff7812 */ /* 0x000fe4000788c0ff */
[----:B------:R-:W-:-:S11]  /*37900*/  PRMT R61, R61, 0x7773, RZ ;  /* 0x000077733d3d7816 */ /* 0x000fd600000000ff */
[----:B------:R-:W-:Y:S01]  /*37910*/  @P4 STG.E.U8 desc[UR6][R54.64], R61 ;  /* 0x0000003d36004986 */ /* 0x000fe2000c101106 */
[----:B------:R-:W-:Y:S02]  /*37920*/  LOP3.LUT P4, RZ, R191, 0x800000, RZ, 0xc0, !PT ;  /* 0x00800000bfff7812 */ /* 0x000fe4000788c0ff */
[----:B0-----:R-:W-:-:S11]  /*37930*/  PRMT R2, R62, 0x7770, RZ ;  /* 0x000077703e027816 */ /* 0x001fd600000000ff */
        /* <DEDUP_REMOVED lines=48> */
[----:B------:R-:W-:-:S09]  /*37c40*/  LOP3.LUT P5, RZ, R17, 0x1, RZ, 0xc0, !PT ;  /* 0x0000000111ff7812 */ /* 0x000fd200078ac0ff */
        /* <DEDUP_REMOVED lines=14> */
[----:B------:R-:W3:Y:S01]  /*37d30*/  LDL.LU.64 R52, [R1+0xbf0] ;  /* 0x000bf00001347983 */ /* 0x000ee20000300a00 */
[----:B------:R-:W-:-:S03]  /*37d40*/  PRMT R64, R64, 0x7773, RZ ;  /* 0x0000777340407816 */ /* 0x000fc600000000ff */
[----:B------:R0:W-:Y:S04]  /*37d50*/  @P5 STG.E.U8 desc[UR6][R50.64], R2 ;  /* 0x0000000232005986 */ /* 0x0001e8000c101106 */
[----:B------:R1:W-:Y:S01]  /*37d60*/  @P4 STG.E.U8 desc[UR6][R48.64], R64 ;  /* 0x0000004030004986 */ /* 0x0003e2000c101106 */
[----:B------:R-:W-:Y:S02]  /*37d70*/  LOP3.LUT P4, RZ, R191, 0x400000, RZ, 0xc0, !PT ;  /* 0x00400000bfff7812 */ /* 0x000fe4000788c0ff */
[----:B0-----:R-:W-:Y:S01]  /*37d80*/  PRMT R2, R65, 0x7770, RZ ;  /* 0x0000777041027816 */ /* 0x001fe200000000ff */
[----:B------:R-:W3:Y:S04]  /*37d90*/  LDL.LU.64 R50, [R1+0xbe8] ;  /* 0x000be80001327983 */ /* 0x000ee80000300a00 */
[----:B-1----:R-:W3:Y:S06]  /*37da0*/  LDL.LU.64 R48, [R1+0xbe0] ;  /* 0x000be00001307983 */ /* 0x002eec0000300a00 */
[----:B------:R0:W-:Y:S01]  /*37db0*/  @P4 STG.E.U8 desc[UR6][R168.64], R2 ;  /* 0x00000002a8004986 */ /* 0x0001e2000c101106 */
[----:B------:R-:W-:-:S03]  /*37dc0*/  LOP3.LUT P4, RZ, R191, 0x200000, RZ, 0xc0, !PT ;  /* 0x00200000bfff7812 */ /* 0x000fc6000788c0ff */
[----:B0-----:R-:W3:Y:S01]  /*37dd0*/  LDL.LU.64 R168, [R1+0xbd8] ;  /* 0x000bd80001a87983 */ /* 0x001ee20000300a00 */
[----:B------:R-:W-:-:S09]  /*37de0*/  PRMT R2, R65, 0x7771, RZ ;  /* 0x0000777141027816 */ /* 0x000fd200000000ff */
[----:B------:R0:W-:Y:S04]  /*37df0*/  @P4 STG.E.U8 desc[UR6][R170.64], R2 ;  /* 0x00000002aa004986 */ /* 0x0001e8000c101106 */
[----:B0-----:R-:W3:Y:S01]  /*37e00*/  LDL.LU.64 R170, [R1+0xbd0] ;  /* 0x000bd00001aa7983 */ /* 0x001ee20000300a00 */
[----:B------:R-:W-:Y:S02]  /*37e10*/  LOP3.LUT P4, RZ, R191, 0x100000, RZ, 0xc0, !PT ;  /* 0x00100000bfff7812 */ /* 0x000fe4000788c0ff */
[C---:B------:R-:W-:Y:S02]  /*37e20*/  PRMT R2, R65.reuse, 0x7772, RZ ;  /* 0x0000777241027816 */ /* 0x040fe400000000ff */
[----:B------:R-:W-:Y:S02]  /*37e30*/  PRMT R65, R65, 0x7773, RZ ;  /* 0x0000777341417816 */ /* 0x000fe400000000ff */
[----:B------:R-:W-:-:S02]  /*37e40*/  LOP3.LUT P3, RZ, R17, 0x80000, RZ, 0xc0, !PT ;  /* 0x0008000011ff7812 */ /* 0x000fc4000786c0ff */
[C---:B------:R-:W-:Y:S02]  /*37e50*/  LOP3.LUT P6, RZ, R17.reuse, 0x200000, RZ, 0xc0, !PT ;  /* 0x0020000011ff7812 */ /* 0x040fe400078cc0ff */
[C---:B------:R-:W-:Y:S02]  /*37e60*/  LOP3.LUT P2, RZ, R17.reuse, 0x1000000, RZ, 0xc0, !PT ;  /* 0x0100000011ff7812 */ /* 0x040fe4000784c0ff */
[C---:B------:R-:W-:Y:S02]  /*37e70*/  LOP3.LUT P1, RZ, R17.reuse, 0x4000000, RZ, 0xc0, !PT ;  /* 0x0400000011ff7812 */ /* 0x040fe4000782c0ff */
[C---:B------:R-:W-:Y:S02]  /*37e80*/  LOP3.LUT P0, RZ, R17.reuse, 0x8000000, RZ, 0xc0, !PT ;  /* 0x0800000011ff7812 */ /* 0x040fe4000780c0ff */
[----:B------:R-:W-:Y:S01]  /*37e90*/  LOP3.LUT P5, RZ, R17, 0x20000000, RZ, 0xc0, !PT ;  /* 0x2000000011ff7812 */ /* 0x000fe200078ac0ff */
[----:B--2---:R0:W-:Y:S01]  /*37ea0*/  @P4 STG.E.U8 desc[UR6][R4.64], R2 ;  /* 0x0000000204004986 */ /* 0x0041e2000c101106 */
[----:B------:R-:W-:-:S02]  /*37eb0*/  LOP3.LUT P4, RZ, R191, 0x80000, RZ, 0xc0, !PT ;  /* 0x00080000bfff7812 */ /* 0x000fc4000788c0ff */
[----:B0-----:R-:W-:Y:S01]  /*37ec0*/  PRMT R2, R66, 0x7770, RZ ;  /* 0x0000777042027816 */ /* 0x001fe200000000ff */
[----:B------:R-:W2:Y:S10]  /*37ed0*/  LDL.LU.64 R4, [R1+0x1260] ;  /* 0x0012600001047983 */ /* 0x000eb40000300a00 */
[----:B----4-:R0:W-:Y:S01]  /*37ee0*/  @P4 STG.E.U8 desc[UR6][R6.64], R65 ;  /* 0x0000004106004986 */ /* 0x0101e2000c101106 */
[----:B------:R-:W-:-:S03]  /*37ef0*/  LOP3.LUT P4, RZ, R191, 0x40000, RZ, 0xc0, !PT ;  /* 0x00040000bfff7812 */ /* 0x000fc6000788c0ff */
[----:B0-----:R-:W4:Y:S10]  /*37f00*/  LDL.LU.64 R6, [R1+0x1258] ;  /* 0x0012580001067983 */ /* 0x001f340000300a00 */
[----:B------:R0:W-:Y:S01]  /*37f10*/  @P4 STG.E.U8 desc[UR6][R62.64], R2 ;  /* 0x000000023e004986 */ /* 0x0001e2000c101106 */
[----:B------:R-:W-:-:S02]  /*37f20*/  LOP3.LUT P4, RZ, R191, 0x20000, RZ, 0xc0, !PT ;  /* 0x00020000bfff7812 */ /* 0x000fc4000788c0ff */
[----:B0-----:R-:W-:-:S11]  /*37f30*/  PRMT R2, R66, 0x7771, RZ ;  /* 0x0000777142027816 */ /* 0x001fd600000000ff */
[----:B------:R0:W-:Y:S01]  /*37f40*/  @P4 STG.E.U8 desc[UR6][R60.64], R2 ;  /* 0x000000023c004986 */ /* 0x0001e2000c101106 */
[----:B------:R-:W-:Y:S02]  /*37f50*/  LOP3.LUT P4, RZ, R191, 0x10000, RZ, 0xc0, !PT ;  /* 0x00010000bfff7812 */ /* 0x000fe4000788c0ff */
[----:B0-----:R-:W-:-:S11]  /*37f60*/  PRMT R2, R66, 0x7772, RZ ;  /* 0x0000777242027816 */ /* 0x001fd600000000ff */
[----:B------:R0:W-:Y:S01]  /*37f70*/  @P4 STG.E.U8 desc[UR6][R58.64], R2 ;  /* 0x000000023a004986 */ /* 0x0001e2000c101106 */
[----:B------:R-:W-:Y:S02]  /*37f80*/  LOP3.LUT P4, RZ, R191, 0x8000, RZ, 0xc0, !PT ;  /* 0x00008000bfff7812 */ /* 0x000fe4000788c0ff */
[----:B------:R-:W-:Y:S02]  /*37f90*/  PRMT R66, R66, 0x7773, RZ ;  /* 0x0000777342427816 */ /* 0x000fe400000000ff */
[----:B0-----:R-:W-:-:S09]  /*37fa0*/  PRMT R2, R67, 0x7770, RZ ;  /* 0x0000777043027816 */ /* 0x001fd200000000ff */
[----:B---3--:R-:W-:Y:S04]  /*37fb0*/  @P4 STG.E.U8 desc[UR6][R56.64], R66 ;  /* 0x0000004238004986 */ /* 0x008fe8000c101106 */
        /* <DEDUP_REMOVED lines=10> */
[----:B------:R0:W-:Y:S04]  /*38060*/  @P5 STG.E.U8 desc[UR6][R170.64], R2 ;  /* 0x00000002aa005986 */ /* 0x0001e8000c101106 */
[----:B0-----:R-:W3:Y:S04]  /*38070*/  LDL.LU.64 R170, [R1+0xbc8] ;  /* 0x000bc80001aa7983 */ /* 0x001ee80000300a00 */
[----:B------:R-:W2:Y:S04]  /*38080*/  LDL.LU.64 R54, [R1+0xbc0] ;  /* 0x000bc00001367983 */ /* 0x000ea80000300a00 */
[----:B------:R-:W4:Y:S04]  /*38090*/  LDL.LU.64 R52, [R1+0xbb8] ;  /* 0x000bb80001347983 */ /* 0x000f280000300a00 */
[----:B------:R-:W4:Y:S04]  /*380a0*/  LDL.LU.64 R50, [R1+0xbb0] ;  /* 0x000bb00001327983 */ /* 0x000f280000300a00 */
[----:B------:R-:W4:Y:S01]  /*380b0*/  LDL.LU.64 R48, [R1+0xba8] ;  /* 0x000ba80001307983 */ /* 0x000f220000300a00 */
[----:B------:R-:W-:-:S03]  /*380c0*/  LOP3.LUT P2, RZ, R16, 0x1, RZ, 0xc0, !PT ;  /* 0x0000000110ff7812 */ /* 0x000fc6000784c0ff */
[----:B------:R-:W4:Y:S01]  /*380d0*/  LDL.LU.64 R168, [R1+0xba0] ;  /* 0x000ba00001a87983 */ /* 0x000f220000300a00 */
[----:B------:R-:W-:Y:S02]  /*380e0*/  PRMT R2, R68, 0x7772, RZ ;  /* 0x0000777244027816 */ /* 0x000fe400000000ff */
        /* <DEDUP_REMOVED lines=13> */
[----:B------:R-:W-:Y:S01]  /*381c0*/  LOP3.LUT R191, R191, 0xfffff7ff, RZ, 0xc0, !PT ;  /* 0xfffff7ffbfbf7812 */ /* 0x000fe200078ec0ff */
[----:B---3--:R0:W-:Y:S04]  /*381d0*/  @P2 STG.E.U8 desc[UR6][R170.64], R2 ;  /* 0x00000002aa002986 */ /* 0x0081e8000c101106 */
[----:B0-----:R-:W3:Y:S04]  /*381e0*/  LDL.LU.64 R170, [R1+0xb98] ;  /* 0x000b980001aa7983 */ /* 0x001ee80000300a00 */
[----:B------:R-:W3:Y:S02]  /*381f0*/  LDL.LU.64 R66, [R1+0xb90] ;  /* 0x000b900001427983 */ /* 0x000ee40000300a00 */
[----:B------:R-:W-:-:S02]  /*38200*/  @P4 LOP3.LUT R191, R191, 0x800, RZ, 0xfc, !PT ;  /* 0x00000800bfbf4812 */ /* 0x000fc400078efcff */
[----:B------:R-:W-:Y:S01]  /*38210*/  LOP3.LUT P4, RZ, R16, 0x2000, RZ, 0xc0, !PT ;  /* 0x0000200010ff7812 */ /* 0x000fe2000788c0ff */
[----:B------:R-:W3:Y:S01]  /*38220*/  LDL.LU.64 R64, [R1+0xb88] ;  /* 0x000b880001407983 */ /* 0x000ee20000300a00 */
[----:B------:R-:W-:-:S03]  /*38230*/  LOP3.LUT R191, R191, 0xffffefff, RZ, 0xc0, !PT ;  /* 0xffffefffbfbf7812 */ /* 0x000fc600078ec0ff */
[----:B------:R-:W3:Y:S01]  /*38240*/  LDL.LU.64 R62, [R1+0xb80] ;  /* 0x000b8000013e7983 */ /* 0x000ee20000300a00 */
[C---:B------:R-:W-:Y:S02]  /*38250*/  LOP3.LUT P1, RZ, R16.reuse, 0x4, RZ, 0xc0, !PT ;  /* 0x0000000410ff7812 */ /* 0x040fe4000782c0ff */
[C---:B------:R-:W-:Y:S01]  /*38260*/  LOP3.LUT P0, RZ, R16.reuse, 0x8, RZ, 0xc0, !PT ;  /* 0x0000000810ff7812 */ /* 0x040fe2000780c0ff */
[----:B------:R-:W3:Y:S04]  /*38270*/  LDL.LU.64 R60, [R1+0xb78] ;  /* 0x000b7800013c7983 */ /* 0x000ee80000300a00 */
[----:B------:R-:W-:Y:S01]  /*38280*/  @P4 LOP3.LUT R191, R191, 0x1000, RZ, 0xfc, !PT ;  /* 0x00001000bfbf4812 */ /* 0x000fe200078efcff */
[----:B------:R-:W3:Y:S01]  /*38290*/  LDL.LU.64 R58, [R1+0xb70] ;  /* 0x000b7000013a7983 */ /* 0x000ee20000300a00 */
[----:B------:R-:W-:-:S02]  /*382a0*/  LOP3.LUT P4, RZ, R16, 0x800, RZ, 0xc0, !PT ;  /* 0x0000080010ff7812 */ /* 0x000fc4000788c0ff */
[----:B------:R-:W-:Y:S01]  /*382b0*/  LOP3.LUT R191, R191, 0xffffdfff, RZ, 0xc0, !PT ;  /* 0xffffdfffbfbf7812 */ /* 0x000fe200078ec0ff */
[----:B------:R-:W3:Y:S01]  /*382c0*/  LDL.LU.64 R56, [R1+0xb68] ;  /* 0x000b680001387983 */ /* 0x000ee20000300a00 */
[----:B------:R-:W-:-:S09]  /*382d0*/  LOP3.LUT P5, RZ, R16, 0x20, RZ, 0xc0, !PT ;  /* 0x0000002010ff7812 */ /* 0x000fd200078ac0ff */
[----:B------:R-:W-:Y:S02]  /*382e0*/  @P4 LOP3.LUT R191, R191, 0x2000, RZ, 0xfc, !PT ;  /* 0x00002000bfbf4812 */ /* 0x000fe400078efcff */
[----:B------:R-:W-:Y:S02]  /*382f0*/  LOP3.LUT P4, RZ, R16, 0x400, RZ, 0xc0, !PT ;  /* 0x0000040010ff7812 */ /* 0x000fe4000788c0ff */
[----:B------:R-:W-:Y:S02]  /*38300*/  LOP3.LUT R191, R191, 0xffffbfff, RZ, 0xc0, !PT ;  /* 0xffffbfffbfbf7812 */ /* 0x000fe400078ec0ff */
[----:B------:R-:W-:Y:S02]  /*38310*/  PRMT R68, R68, 0x7773, RZ ;  /* 0x0000777344447816 */ /* 0x000fe400000000ff */
[----:B------:R-:W-:-:S03]  /*38320*/  PRMT R2, R69, 0x7770, RZ ;  /* 0x0000777045027816 */ /* 0x000fc600000000ff */
[----:B--2---:R0:W-:Y:S04]  /*38330*/  @P1 STG.E.U8 desc[UR6][R54.64], R68 ;  /* 0x0000004436001986 */ /* 0x0041e8000c101106 */
[----:B------:R-:W-:Y:S01]  /*38340*/  @P4 LOP3.LUT R191, R191, 0x4000, RZ, 0xfc, !PT ;  /* 0x00004000bfbf4812 */ /* 0x000fe200078efcff */
[----:B----4-:R1:W-:Y:S01]  /*38350*/  @P0 STG.E.U8 desc[UR6][R52.64], R2 ;  /* 0x0000000234000986 */ /* 0x0103e2000c101106 */
[----:B------:R-:W-:-:S03]  /*38360*/  LOP3.LUT P4, RZ, R16, 0x100, RZ, 0xc0, !PT ;  /* 0x0000010010ff7812 */ /* 0x000fc6000788c0ff */
[----:B0-----:R-:W2:Y:S01]  /*38370*/  LDL.LU.64 R54, [R1+0xb60] ;  /* 0x000b600001367983 */ /* 0x001ea20000300a00 */
[----:B-1----:R-:W-:-:S03]  /*38380*/  PRMT R2, R69, 0x7771, RZ ;  /* 0x0000777145027816 */ /* 0x002fc600000000ff */
[----:B------:R-:W4:Y:S04]  /*38390*/  LDL.LU.64 R52, [R1+0xb58] ;  /* 0x000b580001347983 */ /* 0x000f280000300a00 */
[----:B------:R0:W-:Y:S02]  /*383a0*/  @P5 STG.E.U8 desc[UR6][R50.64], R2 ;  /* 0x0000000232005986 */ /* 0x0001e4000c101106 */
[----:B0-----:R-:W-:Y:S02]  /*383b0*/  PRMT R2, R69, 0x7772, RZ ;  /* 0x0000777245027816 */ /* 0x001fe400000000ff */
[----:B------:R-:W4:Y:S04]  /*383c0*/  LDL.LU.64 R50, [R1+0xb50] ;  /* 0x000b500001327983 */ /* 0x000f280000300a00 */
[----:B------:R0:W-:Y:S01]  /*383d0*/  @P4 STG.E.U8 desc[UR6][R48.64], R2 ;  /* 0x0000000230004986 */ /* 0x0001e2000c101106 */
[----:B------:R-:W-:-:S02]  /*383e0*/  LOP3.LUT P4, RZ, R191, 0x4000, RZ, 0xc0, !PT ;  /* 0x00004000bfff7812 */ /* 0x000fc4000788c0ff */
[----:B------:R-:W-:Y:S01]  /*383f0*/  PRMT R69, R69, 0x7773, RZ ;  /* 0x0000777345457816 */ /* 0x000fe200000000ff */
[----:B0-----:R-:W4:Y:S10]  /*38400*/  LDL.LU.64 R48, [R1+0xb48] ;  /* 0x000b480001307983 */ /* 0x001f340000300a00 */
[----:B------:R0:W-:Y:S01]  /*38410*/  @P4 STG.E.U8 desc[UR6][R168.64], R69 ;  /* 0x00000045a8004986 */ /* 0x0001e2000c101106 */
[----:B------:R-:W-:-:S02]  /*38420*/  LOP3.LUT P4, RZ, R191, 0x2000, RZ, 0xc0, !PT ;  /* 0x00002000bfff7812 */ /* 0x000fc4000788c0ff */
[----:B------:R-:W-:Y:S01]  /*38430*/  PRMT R2, R70, 0x7770, RZ ;  /* 0x0000777046027816 */ /* 0x000fe200000000ff */
[----:B0-----:R-:W4:Y:S10]  /*38440*/  LDL.LU.64 R168, [R1+0xb40] ;  /* 0x000b400001a87983 */ /* 0x001f340000300a00 */
[----:B---3--:R0:W-:Y:S04]  /*38450*/  @P4 STG.E.U8 desc[UR6][R170.64], R2 ;  /* 0x00000002aa004986 */ /* 0x0081e8000c101106 */
[----:B0-----:R-:W3:Y:S01]  /*38460*/  LDL.LU.64 R170, [R1+0xb38] ;  /* 0x000b380001aa7983 */ /* 0x001ee20000300a00 */
[----:B------:R-:W-:-:S02]  /*38470*/  LOP3.LUT P4, RZ, R191, 0x1000, RZ, 0xc0, !PT ;  /* 0x00001000bfff7812 */ /* 0x000fc4000788c0ff */
[----:B------:R-:W-:-:S11]  /*38480*/  PRMT R2, R70, 0x7771, RZ ;  /* 0x0000777146027816 */ /* 0x000fd600000000ff */
[----:B------:R0:W-:Y:S01]  /*38490*/  @P4 STG.E.U8 desc[UR6][R66.64], R2 ;  /* 0x0000000242004986 */ /* 0x0001e2000c101106 */
[----:B------:R-:W-:Y:S02]  /*384a0*/  LOP3.LUT P4, RZ, R191, 0x800, RZ, 0xc0, !PT ;  /* 0x00000800bfff7812 */ /* 0x000fe4000788c0ff */
[----:B0-----:R-:W-:-:S11]  /*384b0*/  PRMT R2, R70, 0x7772, RZ ;  /* 0x0000777246027816 */ /* 0x001fd600000000ff */
[----:B------:R0:W-:Y:S01]  /*384c0*/  @P4 STG.E.U8 desc[UR6][R64.64], R2 ;  /* 0x0000000240004986 */ /* 0x0001e2000c101106 */
[----:B------:R-:W-:Y:S02]  /*384d0*/  LOP3.LUT P4, RZ, R191, 0x400, RZ, 0xc0, !PT ;  /* 0x00000400bfff7812 */ /* 0x000fe4000788c0ff */
[----:B------:R-:W-:-:S11]  /*384e0*/  PRMT R70, R70, 0x7773, RZ ;  /* 0x0000777346467816 */ /* 0x000fd600000000ff */
[----:B------:R-:W-:Y:S01]  /*384f0*/  @P4 STG.E.U8 desc[UR6][R62.64], R70 ;  /* 0x000000463e004986 */ /* 0x000fe2000c101106 */
[----:B------:R-:W-:Y:S02]  /*38500*/  LOP3.LUT P4, RZ, R191, 0x200, RZ, 0xc0, !PT ;  /* 0x00000200bfff7812 */ /* 0x000fe4000788c0ff */
[----:B0-----:R-:W-:-:S11]  /*38510*/  PRMT R2, R71, 0x7770, RZ ;  /* 0x0000777047027816 */ /* 0x001fd600000000ff */
[----:B------:R0:W-:Y:S01]  /*38520*/  @P4 STG.E.U8 desc[UR6][R60.64], R2 ;  /* 0x000000023c004986 */ /* 0x0001e2000c101106 */
[----:B------:R-:W-:Y:S02]  /*38530*/  LOP3.LUT P4, RZ, R191, 0x100, RZ, 0xc0, !PT ;  /* 0x00000100bfff7812 */ /* 0x000fe4000788c0ff */
[----:B0-----:R-:W-:-:S11]  /*38540*/  PRMT R2, R71, 0x7771, RZ ;  /* 0x0000777147027816 */ /* 0x001fd600000000ff */
[----:B------:R0:W-:Y:S01]  /*38550*/  @P4 STG.E.U8 desc[UR6][R58.64], R2 ;  /* 0x000000023a004986 */ /* 0x0001e2000c101106 */
[----:B------:R-:W-:Y:S02]  /*38560*/  LOP3.LUT P4, RZ, R191, 0x80, RZ, 0xc0, !PT ;  /* 0x00000080bfff7812 */ /* 0x000fe4000788c0ff */
[C---:B------:R-:W-:Y:S02]  /*38570*/  LOP3.LUT P3, RZ, R16.reuse, 0x4000000, RZ, 0xc0, !PT ;  /* 0x0400000010ff7812 */ /* 0x040fe4000786c0ff */
[C---:B------:R-:W-:Y:S02]  /*38580*/  LOP3.LUT P6, RZ, R16.reuse, 0x8000000, RZ, 0xc0, !PT ;  /* 0x0800000010ff7812 */ /* 0x040fe400078cc0ff */
[----:B------:R-:W-:Y:S02]  /*38590*/  LOP3.LUT P2, RZ, R16, 0x20000000, RZ, 0xc0, !PT ;  /* 0x2000000010ff7812 */ /* 0x000fe4000784c0ff */
[C---:B0-----:R-:W-:Y:S02]  /*385a0*/  PRMT R2, R71.reuse, 0x7772, RZ ;  /* 0x0000777247027816 */ /* 0x041fe400000000ff */
[----:B------:R-:W-:-:S03]  /*385b0*/  PRMT R71, R71, 0x7773, RZ ;  /* 0x0000777347477816 */ /* 0x000fc600000000ff */
[----:B------:R0:W-:Y:S01]  /*385c0*/  @P4 STG.E.U8 desc[UR6][R56.64], R2 ;  /* 0x0000000238004986 */ /* 0x0001e2000c101106 */
[----:B------:R-:W-:-:S03]  /*385d0*/  LOP3.LUT P1, RZ, R15, 0x1, RZ, 0xc0, !PT ;  /* 0x000000010fff7812 */ /* 0x000fc6000782c0ff */
[----:B--2---:R-:W-:Y:S01]  /*385e0*/  @P3 STG.E.U8 desc[UR6][R54.64], R71 ;  /* 0x0000004736003986 */ /* 0x004fe2000c101106 */
[----:B0-----:R-:W-:-:S05]  /*385f0*/  PRMT R2, R72, 0x7770, RZ ;  /* 0x0000777048027816 */ /* 0x001fca00000000ff */
[----:B----4-:R0:W-:Y:S01]  /*38600*/  @P6 STG.E.U8 desc[UR6][R52.64], R2 ;  /* 0x0000000234006986 */ /* 0x0101e2000c101106 */
[C---:B------:R-:W-:Y:S02]  /*38610*/  LOP3.LUT P0, RZ, R15.reuse, 0x4, RZ, 0xc0, !PT ;  /* 0x000000040fff7812 */ /* 0x040fe4000780c0ff */
[----:B------:R-:W-:Y:S02]  /*38620*/  LOP3.LUT P5, RZ, R15, 0x8, RZ, 0xc0, !PT ;  /* 0x000000080fff7812 */ /* 0x000fe400078ac0ff */
[----:B0-----:R-:W-:-:S05]  /*38630*/  PRMT R2, R72, 0x7771, RZ ;  /* 0x0000777148027816 */ /* 0x001fca00000000ff */
[----:B------:R0:W-:Y:S02]  /*38640*/  @P2 STG.E.U8 desc[UR6][R50.64], R2 ;  /* 0x0000000232002986 */ /* 0x0001e4000c101106 */
[C---:B0-----:R-:W-:Y:S02]  /*38650*/  PRMT R2, R72.reuse, 0x7772, RZ ;  /* 0x0000777248027816 */ /* 0x041fe400000000ff */
[----:B------:R-:W-:-:S03]  /*38660*/  PRMT R72, R72, 0x7773, RZ ;  /* 0x0000777348487816 */ /* 0x000fc600000000ff */
[----:B------:R0:W-:Y:S04]  /*38670*/  @P1 STG.E.U8 desc[UR6][R48.64], R2 ;  /* 0x0000000230001986 */ /* 0x0001e8000c101106 */
[----:B------:R-:W-:Y:S01]  /*38680*/  @P0 STG.E.U8 desc[UR6][R168.64], R72 ;  /* 0x00000048a8000986 */ /* 0x000fe2000c101106 */
[----:B0-----:R-:W-:-:S05]  /*38690*/  PRMT R2, R73, 0x7770, RZ ;  /* 0x0000777049027816 */ /* 0x001fca00000000ff */
[----:B---3--:R0:W-:Y:S04]  /*386a0*/  @P5 STG.E.U8 desc[UR6][R170.64], R2 ;  /* 0x00000002aa005986 */ /* 0x0081e8000c101106 */
[----:B0-----:R-:W2:Y:S04]  /*386b0*/  LDL.LU.64 R170, [R1+0xb30] ;  /* 0x000b300001aa7983 */ /* 0x001ea80000300a00 */
[----:B------:R-:W3:Y:S04]  /*386c0*/  LDL.LU.64 R54, [R1+0xb28] ;  /* 0x000b280001367983 */ /* 0x000ee80000300a00 */
        /* <DEDUP_REMOVED lines=20> */
[----:B--2---:R0:W-:Y:S04]  /*38810*/  @P2 STG.E.U8 desc[UR6][R170.64], R2 ;  /* 0x00000002aa002986 */ /* 0x0041e8000c101106 */
[----:B0-----:R-:W2:Y:S04]  /*38820*/  LDL.LU.64 R170, [R1+0xb00] ;  /* 0x000b000001aa7983 */ /* 0x001ea80000300a00 */
[----:B------:R-:W2:Y:S02]  /*38830*/  LDL.LU.64 R66, [R1+0xaf8] ;  /* 0x000af80001427983 */ /* 0x000ea40000300a00 */
[----:B------:R-:W-:-:S02]  /*38840*/  @P4 LOP3.LUT R191, R191, 0x8, RZ, 0xfc, !PT ;  /* 0x00000008bfbf4812 */ /* 0x000fc400078efcff */
[----:B------:R-:W-:Y:S01]  /*38850*/  LOP3.LUT P4, RZ, R15, 0x80000, RZ, 0xc0, !PT ;  /* 0x000800000fff7812 */ /* 0x000fe2000788c0ff */
[----:B------:R-:W2:Y:S01]  /*38860*/  LDL.LU.64 R64, [R1+0xaf0] ;  /* 0x000af00001407983 */ /* 0x000ea20000300a00 */
[----:B------:R-:W-:-:S03]  /*38870*/  LOP3.LUT R191, R191, 0xffffffef, RZ, 0xc0, !PT ;  /* 0xffffffefbfbf7812 */ /* 0x000fc600078ec0ff */
[----:B------:R-:W2:Y:S01]  /*38880*/  LDL.LU.64 R62, [R1+0xae8] ;  /* 0x000ae800013e7983 */ /* 0x000ea20000300a00 */
[----:B------:R-:W-:-:S03]  /*38890*/  LOP3.LUT P1, RZ, R15, 0x100, RZ, 0xc0, !PT ;  /* 0x000001000fff7812 */ /* 0x000fc6000782c0ff */
[----:B------:R-:W2:Y:S04]  /*388a0*/  LDL.LU.64 R60, [R1+0xae0] ;  /* 0x000ae000013c7983 */ /* 0x000ea80000300a00 */
[----:B------:R-:W-:Y:S01]  /*388b0*/  @P4 LOP3.LUT R191, R191, 0x10, RZ, 0xfc, !PT ;  /* 0x00000010bfbf4812 */ /* 0x000fe200078efcff */
[----:B------:R-:W2:Y:S01]  /*388c0*/  LDL.LU.64 R58, [R1+0xad8] ;  /* 0x000ad800013a7983 */ /* 0x000ea20000300a00 */
[----:B------:R-:W-:Y:S02]  /*388d0*/  LOP3.LUT P4, RZ, R15, 0x40000, RZ, 0xc0, !PT ;  /* 0x000400000fff7812 */ /* 0x000fe4000788c0ff */
[----:B------:R-:W-:Y:S01]  /*388e0*/  LOP3.LUT R191, R191, 0xffffffdf, RZ, 0xc0, !PT ;  /* 0xffffffdfbfbf7812 */ /* 0x000fe200078ec0ff */
[----:B------:R-:W2:Y:S01]  /*388f0*/  LDL.LU.64 R56, [R1+0xad0] ;  /* 0x000ad00001387983 */ /* 0x000ea20000300a00 */
[----:B------:R-:W-:-:S09]  /*38900*/  LOP3.LUT P0, RZ, R15, 0x400, RZ, 0xc0, !PT ;  /* 0x000004000fff7812 */ /* 0x000fd2000780c0ff */
[----:B------:R-:W-:Y:S02]  /*38910*/  @P4 LOP3.LUT R191, R191, 0x20, RZ, 0xfc, !PT ;  /* 0x00000020bfbf4812 */ /* 0x000fe400078efcff */
[C---:B------:R-:W-:Y:S02]  /*38920*/  LOP3.LUT P4, RZ, R15.reuse, 0x10000, RZ, 0xc0, !PT ;  /* 0x000100000fff7812 */ /* 0x040fe4000788c0ff */
[----:B------:R-:W-:Y:S02]  /*38930*/  LOP3.LUT P5, RZ, R15, 0x800, RZ, 0xc0, !PT ;  /* 0x000008000fff7812 */ /* 0x000fe400078ac0ff */
[----:B------:R-:W-:Y:S02]  /*38940*/  LOP3.LUT R191, R191, 0xffffffbf, RZ, 0xc0, !PT ;  /* 0xffffffbfbfbf7812 */ /* 0x000fe400078ec0ff */
[C---:B------:R-:W-:Y:S02]  /*38950*/  PRMT R2, R73.reuse, 0x7772, RZ ;  /* 0x0000777249027816 */ /* 0x040fe400000000ff */
[----:B------:R-:W-:-:S03]  /*38960*/  PRMT R73, R73, 0x7773, RZ ;  /* 0x0000777349497816 */ /* 0x000fc600000000ff */
[----:B---3--:R0:W-:Y:S02]  /*38970*/  @P1 STG.E.U8 desc[UR6][R54.64], R2 ;  /* 0x0000000236001986 */ /* 0x0081e4000c101106 */
[----:B------:R-:W-:Y:S02]  /*38980*/  @P4 LOP3.LUT R191, R191, 0x40, RZ, 0xfc, !PT ;  /* 0x00000040bfbf4812 */ /* 0x000fe400078efcff */
[----:B------:R-:W-:Y:S01]  /*38990*/  LOP3.LUT P4, RZ, R15, 0x2000, RZ, 0xc0, !PT ;  /* 0x000020000fff7812 */ /* 0x000fe2000788c0ff */
[----:B----4-:R1:W-:Y:S01]  /*389a0*/  @P0 STG.E.U8 desc[UR6][R52.64], R73 ;  /* 0x0000004934000986 */ /* 0x0103e2000c101106 */
[----:B0-----:R-:W-:-:S03]  /*389b0*/  PRMT R2, R74, 0x7770, RZ ;  /* 0x000077704a027816 */ /* 0x001fc600000000ff */
[----:B------:R-:W3:Y:S04]  /*389c0*/  LDL.LU.64 R54, [R1+0xac8] ;  /* 0x000ac80001367983 */ /* 0x000ee80000300a00 */
[----:B------:R0:W-:Y:S04]  /*389d0*/  @P5 STG.E.U8 desc[UR6][R50.64], R2 ;  /* 0x0000000232005986 */ /* 0x0001e8000c101106 */
[----:B-1----:R-:W4:Y:S01]  /*389e0*/  LDL.LU.64 R52, [R1+0xac0] ;  /* 0x000ac00001347983 */ /* 0x002f220000300a00 */
[----:B0-----:R-:W-:-:S03]  /*389f0*/  PRMT R2, R74, 0x7771, RZ ;  /* 0x000077714a027816 */ /* 0x001fc600000000ff */
[----:B------:R-:W4:Y:S04]  /*38a00*/  LDL.LU.64 R50, [R1+0xab8] ;  /* 0x000ab80001327983 */ /* 0x000f280000300a00 */
[----:B------:R0:W-:Y:S01]  /*38a10*/  @P4 STG.E.U8 desc[UR6][R48.64], R2 ;  /* 0x0000000230004986 */ /* 0x0001e2000c101106 */
[C---:B------:R-:W-:Y:S02]  /*38a20*/  LOP3.LUT P4, RZ, R191.reuse, 0x40, RZ, 0xc0, !PT ;  /* 0x00000040bfff7812 */ /* 0x040fe4000788c0ff */
[----:B0-----:R-:W-:Y:S01]  /*38a30*/  PRMT R2, R74, 0x7772, RZ ;  /* 0x000077724a027816 */ /* 0x001fe200000000ff */
[----:B------:R-:W4:Y:S10]  /*38a40*/  LDL.LU.64 R48, [R1+0xab0] ;  /* 0x000ab00001307983 */ /* 0x000f340000300a00 */
[----:B------:R0:W-:Y:S01]  /*38a50*/  @P4 STG.E.U8 desc[UR6][R168.64], R2 ;  /* 0x00000002a8004986 */ /* 0x0001e2000c101106 */
[----:B------:R-:W-:-:S02]  /*38a60*/  LOP3.LUT P4, RZ, R191, 0x20, RZ, 0xc0, !PT ;  /* 0x00000020bfff7812 */ /* 0x000fc4000788c0ff */
[----:B------:R-:W-:Y:S01]  /*38a70*/  PRMT R74, R74, 0x7773, RZ ;  /* 0x000077734a4a7816 */ /* 0x000fe200000000ff */
[----:B0-----:R-:W4:Y:S10]  /*38a80*/  LDL.LU.64 R168, [R1+0xaa8] ;  /* 0x000aa80001a87983 */ /* 0x001f340000300a00 */
[----:B--2---:R0:W-:Y:S04]  /*38a90*/  @P4 STG.E.U8 desc[UR6][R170.64], R74 ;  /* 0x0000004aaa004986 */ /* 0x0041e8000c101106 */
[----:B0-----:R-:W2:Y:S01]  /*38aa0*/  LDL.LU.64 R170, [R1+0xaa0] ;  /* 0x000aa00001aa7983 */ /* 0x001ea20000300a00 */
[----:B------:R-:W-:-:S02]  /*38ab0*/  LOP3.LUT P4, RZ, R191, 0x10, RZ, 0xc0, !PT ;  /* 0x00000010bfff7812 */ /* 0x000fc4000788c0ff */
[----:B------:R-:W-:-:S11]  /*38ac0*/  PRMT R2, R75, 0x7770, RZ ;  /* 0x000077704b027816 */ /* 0x000fd600000000ff */
[----:B------:R0:W-:Y:S01]  /*38ad0*/  @P4 STG.E.U8 desc[UR6][R66.64], R2 ;  /* 0x0000000242004986 */ /* 0x0001e2000c101106 */
[----:B------:R-:W-:Y:S02]  /*38ae0*/  LOP3.LUT P4, RZ, R191, 0x8, RZ, 0xc0, !PT ;  /* 0x00000008bfff7812 */ /* 0x000fe4000788c0ff */
[----:B0-----:R-:W-:-:S11]  /*38af0*/  PRMT R2, R75, 0x7771, RZ ;  /* 0x000077714b027816 */ /* 0x001fd600000000ff */
        /* <DEDUP_REMOVED lines=8> */
[----:B0-----:R-:W-:Y:S02]  /*38b80*/  PRMT R2, R76, 0x7770, RZ ;  /* 0x000077704c027816 */ /* 0x001fe400000000ff */
[----:B------:R-:W-:-:S09]  /*38b90*/  LOP3.LUT P3, RZ, R14, 0x1, RZ, 0xc0, !PT ;  /* 0x000000010eff7812 */ /* 0x000fd2000786c0ff */
[----:B------:R0:W-:Y:S01]  /*38ba0*/  @P4 STG.E.U8 desc[UR6][R58.64], R2 ;  /* 0x000000023a004986 */ /* 0x0001e2000c101106 */
[----:B------:R-:W-:Y:S02]  /*38bb0*/  LOP3.LUT P4, RZ, R16, 0x80000000, RZ, 0xc0, !PT ;  /* 0x8000000010ff7812 */ /* 0x000fe4000788c0ff */
[C---:B------:R-:W-:Y:S02]  /*38bc0*/  LOP3.LUT P6, RZ, R14.reuse, 0x4, RZ, 0xc0, !PT ;  /* 0x000000040eff7812 */ /* 0x040fe400078cc0ff */
[----:B------:R-:W-:Y:S02]  /*38bd0*/  LOP3.LUT P2, RZ, R14, 0x8, RZ, 0xc0, !PT ;  /* 0x000000080eff7812 */ /* 0x000fe4000784c0ff */
[----:B0-----:R-:W-:-:S07]  /*38be0*/  PRMT R2, R76, 0x7771, RZ ;  /* 0x000077714c027816 */ /* 0x001fce00000000ff */
[----:B------:R0:W-:Y:S01]  /*38bf0*/  @P4 STG.E.U8 desc[UR6][R56.64], R2 ;  /* 0x0000000238004986 */ /* 0x0001e2000c101106 */
[----:B------:R-:W-:Y:S02]  /*38c00*/  LOP3.LUT P1, RZ, R14, 0x20, RZ, 0xc0, !PT ;  /* 0x000000200eff7812 */ /* 0x000fe4000782c0ff */
[C---:B0-----:R-:W-:Y:S02]  /*38c10*/  PRMT R2, R76.reuse, 0x7772, RZ ;  /* 0x000077724c027816 */ /* 0x041fe400000000ff */
[----:B------:R-:W-:-:S03]  /*38c20*/  PRMT R76, R76, 0x7773, RZ ;  /* 0x000077734c4c7816 */ /* 0x000fc600000000ff */
[----:B---3--:R0:W-:Y:S01]  /*38c30*/  @P3 STG.E.U8 desc[UR6][R54.64], R2 ;  /* 0x0000000236003986 */ /* 0x0081e2000c101106 */
[C---:B------:R-:W-:Y:S02]  /*38c40*/  LOP3.LUT P0, RZ, R14.reuse, 0x100, RZ, 0xc0, !PT ;  /* 0x000001000eff7812 */ /* 0x040fe4000780c0ff */
[----:B------:R-:W-:Y:S01]  /*38c50*/  LOP3.LUT P5, RZ, R14, 0x400, RZ, 0xc0, !PT ;  /* 0x000004000eff7812 */ /* 0x000fe200078ac0ff */
[----:B----4-:R-:W-:Y:S01]  /*38c60*/  @P6 STG.E.U8 desc[UR6][R52.64], R76 ;  /* 0x0000004c34006986 */ /* 0x010fe2000c101106 */
[----:B0-----:R-:W-:-:S05]  /*38c70*/  PRMT R2, R77, 0x7770, RZ ;  /* 0x000077704d027816 */ /* 0x001fca00000000ff */
[----:B------:R0:W-:Y:S02]  /*38c80*/  @P2 STG.E.U8 desc[UR6][R50.64], R2 ;  /* 0x0000000232002986 */ /* 0x0001e4000c101106 */
[----:B0-----:R-:W-:-:S05]  /*38c90*/  PRMT R2, R77, 0x7771, RZ ;  /* 0x000077714d027816 */ /* 0x001fca00000000ff */
[----:B------:R0:W-:Y:S02]  /*38ca0*/  @P1 STG.E.U8 desc[UR6][R48.64], R2 ;  /* 0x0000000230001986 */ /* 0x0001e4000c101106 */
[C---:B0-----:R-:W-:Y:S02]  /*38cb0*/  PRMT R2, R77.reuse, 0x7772, RZ ;  /* 0x000077724d027816 */ /* 0x041fe400000000ff */
[----:B------:R-:W-:-:S03]  /*38cc0*/  PRMT R77, R77, 0x7773, RZ ;  /* 0x000077734d4d7816 */ /* 0x000fc600000000ff */
[----:B------:R-:W-:Y:S04]  /*38cd0*/  @P0 STG.E.U8 desc[UR6][R168.64], R2 ;  /* 0x00000002a8000986 */ /* 0x000fe8000c101106 */
[----:B--2---:R0:W-:Y:S04]  /*38ce0*/  @P5 STG.E.U8 desc[UR6][R170.64], R77 ;  /* 0x0000004daa005986 */ /* 0x0041e8000c101106 */
        /* <DEDUP_REMOVED lines=26> */
[----:B------:R-:W2:Y:S01]  /*38e90*/  LDL.LU.64 R64, [R1+0xa58] ;  /* 0x000a580001407983 */ /* 0x000ea20000300a00 */
[----:B------:R-:W-:Y:S02]  /*38ea0*/  LOP3.LUT P4, RZ, R9, 0x1000, RZ, 0xc0, !PT ;  /* 0x0000100009ff7812 */ /* 0x000fe4000788c0ff */
[----:B------:R-:W-:Y:S01]  /*38eb0*/  LOP3.LUT R16, R16, 0xefffffff, RZ, 0xc0, !PT ;  /* 0xefffffff10107812 */ /* 0x000fe200078ec0ff */
[----:B------:R-:W2:Y:S04]  /*38ec0*/  LDL.LU.64 R62, [R1+0xa50] ;  /* 0x000a5000013e7983 */ /* 0x000ea80000300a00 */
[----:B------:R-:W2:Y:S01]  /*38ed0*/  LDL.LU.64 R60, [R1+0xa48] ;  /* 0x000a4800013c7983 */ /* 0x000ea20000300a00 */
[C---:B------:R-:W-:Y:S02]  /*38ee0*/  LOP3.LUT P1, RZ, R14.reuse, 0x2000, RZ, 0xc0, !PT ;  /* 0x000020000eff7812 */ /* 0x040fe4000782c0ff */
[----:B------:R-:W-:Y:S01]  /*38ef0*/  LOP3.LUT P0, RZ, R14, 0x10000, RZ, 0xc0, !PT ;  /* 0x000100000eff7812 */ /* 0x000fe2000780c0ff */
[----:B------:R-:W2:Y:S02]  /*38f00*/  LDL.LU.64 R58, [R1+0xa40] ;  /* 0x000a4000013a7983 */ /* 0x000ea40000300a00 */
[----:B------:R-:W-:-:S02]  /*38f10*/  @P4 LOP3.LUT R16, R16, 0x10000000, RZ, 0xfc, !PT ;  /* 0x1000000010104812 */ /* 0x000fc400078efcff */
[----:B------:R-:W-:Y:S01]  /*38f20*/  LOP3.LUT P4, RZ, R14, 0x1000000, RZ, 0xc0, !PT ;  /* 0x010000000eff7812 */ /* 0x000fe2000788c0ff */
[----:B------:R-:W2:Y:S01]  /*38f30*/  LDL.LU.64 R56, [R1+0xa38] ;  /* 0x000a380001387983 */ /* 0x000ea20000300a00 */
[----:B------:R-:W-:-:S11]  /*38f40*/  LOP3.LUT R16, R16, 0xdfffffff, RZ, 0xc0, !PT ;  /* 0xdfffffff10107812 */ /* 0x000fd600078ec0ff */
[----:B------:R-:W-:Y:S02]  /*38f50*/  @P4 LOP3.LUT R16, R16, 0x20000000, RZ, 0xfc, !PT ;  /* 0x2000000010104812 */ /* 0x000fe400078efcff */
[----:B------:R-:W-:Y:S02]  /*38f60*/  LOP3.LUT P4, RZ, R14, 0x200000, RZ, 0xc0, !PT ;  /* 0x002000000eff7812 */ /* 0x000fe4000788c0ff */
[----:B------:R-:W-:Y:S02]  /*38f70*/  LOP3.LUT R16, R16, 0xbfffffff, RZ, 0xc0, !PT ;  /* 0xbfffffff10107812 */ /* 0x000fe400078ec0ff */
[----:B------:R-:W-:Y:S02]  /*38f80*/  PRMT R2, R78, 0x7771, RZ ;  /* 0x000077714e027816 */ /* 0x000fe400000000ff */
[----:B------:R-:W-:-:S03]  /*38f90*/  LOP3.LUT P5, RZ, R14, 0x40000, RZ, 0xc0, !PT ;  /* 0x000400000eff7812 */ /* 0x000fc600078ac0ff */
[----:B---3--:R0:W-:Y:S04]  /*38fa0*/  @P1 STG.E.U8 desc[UR6][R54.64], R2 ;  /* 0x0000000236001986 */ /* 0x0081e8000c101106 */
[----:B------:R-:W-:Y:S02]  /*38fb0*/  @P4 LOP3.LUT R16, R16, 0x40000000, RZ, 0xfc, !PT ;  /* 0x4000000010104812 */ /* 0x000fe400078efcff */
[----:B------:R-:W-:Y:S02]  /*38fc0*/  LOP3.LUT P4, RZ, R14, 0x80000, RZ, 0xc0, !PT ;  /* 0x000800000eff7812 */ /* 0x000fe4000788c0ff */
[C---:B0-----:R-:W-:Y:S01]  /*38fd0*/  PRMT R2, R78.reuse, 0x7772, RZ ;  /* 0x000077724e027816 */ /* 0x041fe200000000ff */
[----:B------:R-:W3:Y:S01]  /*38fe0*/  LDL.LU.64 R54, [R1+0xa30] ;  /* 0x000a300001367983 */ /* 0x000ee20000300a00 */
[----:B------:R-:W-:-:S03]  /*38ff0*/  PRMT R78, R78, 0x7773, RZ ;  /* 0x000077734e4e7816 */ /* 0x000fc600000000ff */
[----:B----4-:R0:W-:Y:S04]  /*39000*/  @P0 STG.E.U8 desc[UR6][R52.64], R2 ;  /* 0x0000000234000986 */ /* 0x0101e8000c101106 */
[----:B------:R1:W-:Y:S01]  /*39010*/  @P5 STG.E.U8 desc[UR6][R50.64], R78 ;  /* 0x0000004e32005986 */ /* 0x0003e2000c101106 */
[----:B0-----:R-:W-:-:S03]  /*39020*/  PRMT R2, R79, 0x7770, RZ ;  /* 0x000077704f027816 */ /* 0x001fc600000000ff */
[----:B------:R-:W4:Y:S04]  /*39030*/  LDL.LU.64 R52, [R1+0xa28] ;  /* 0x000a280001347983 */ /* 0x000f280000300a00 */
[----:B------:R0:W-:Y:S01]  /*39040*/  @P4 STG.E.U8 desc[UR6][R48.64], R2 ;  /* 0x0000000230004986 */ /* 0x0001e2000c101106 */
[----:B------:R-:W-:-:S03]  /*39050*/  LOP3.LUT P4, RZ, R16, 0x40000000, RZ, 0xc0, !PT ;  /* 0x4000000010ff7812 */ /* 0x000fc6000788c0ff */
[----:B-1----:R-:W4:Y:S01]  /*39060*/  LDL.LU.64 R50, [R1+0xa20] ;  /* 0x000a200001327983 */ /* 0x002f220000300a00 */
[----:B0-----:R-:W-:-:S03]  /*39070*/  PRMT R2, R79, 0x7771, RZ ;  /* 0x000077714f027816 */ /* 0x001fc600000000ff */
[----:B------:R-:W4:Y:S06]  /*39080*/  LDL.LU.64 R48, [R1+0xa18] ;  /* 0x000a180001307983 */ /* 0x000f2c0000300a00 */
[----:B------:R0:W-:Y:S01]  /*39090*/  @P4 STG.E.U8 desc[UR6][R168.64], R2 ;  /* 0x00000002a8004986 */ /* 0x0001e2000c101106 */
[----:B------:R-:W-:-:S03]  /*390a0*/  LOP3.LUT P4, RZ, R16, 0x20000000, RZ, 0xc0, !PT ;  /* 0x2000000010ff7812 */ /* 0x000fc6000788c0ff */
[----:B0-----:R-:W4:Y:S01]  /*390b0*/  LDL.LU.64 R168, [R1+0xa10] ;  /* 0x000a100001a87983 */ /* 0x001f220000300a00 */
[----:B------:R-:W-:-:S09]  /*390c0*/  PRMT R2, R79, 0x7772, RZ ;  /* 0x000077724f027816 */ /* 0x000fd200000000ff */
[----:B--2---:R0:W-:Y:S04]  /*390d0*/  @P4 STG.E.U8 desc[UR6][R170.64], R2 ;  /* 0x00000002aa004986 */ /* 0x0041e8000c101106 */
[----:B0-----:R-:W2:Y:S01]  /*390e0*/  LDL.LU.64 R170, [R1+0xa08] ;  /* 0x000a080001aa7983 */ /* 0x001ea20000300a00 */
[----:B------:R-:W-:Y:S02]  /*390f0*/  LOP3.LUT P4, RZ, R16, 0x10000000, RZ, 0xc0, !PT ;  /* 0x1000000010ff7812 */ /* 0x000fe4000788c0ff */
[----:B------:R-:W-:Y:S02]  /*39100*/  PRMT R79, R79, 0x7773, RZ ;  /* 0x000077734f4f7816 */ /* 0x000fe400000000ff */
[----:B------:R-:W-:-:S09]  /*39110*/  PRMT R2, R80, 0x7770, RZ ;  /* 0x0000777050027816 */ /* 0x000fd200000000ff */
[----:B------:R-:W-:Y:S01]  /*39120*/  @P4 STG.E.U8 desc[UR6][R66.64], R79 ;  /* 0x0000004f42004986 */ /* 0x000fe2000c101106 */
[----:B------:R-:W-:-:S13]  /*39130*/  LOP3.LUT P4, RZ, R16, 0x8000000, RZ, 0xc0, !PT ;  /* 0x0800000010ff7812 */ /* 0x000fda000788c0ff */
        /* <DEDUP_REMOVED lines=8> */
[----:B------:R-:W-:Y:S02]  /*391c0*/  PRMT R80, R80, 0x7773, RZ ;  /* 0x0000777350507816 */ /* 0x000fe400000000ff */
[----:B------:R-:W-:-:S09]  /*391d0*/  LOP3.LUT P3, RZ, R13, 0x20000, RZ, 0xc0, !PT ;  /* 0x000200000dff7812 */ /* 0x000fd2000786c0ff */
[----:B------:R-:W-:Y:S01]  /*391e0*/  @P4 STG.E.U8 desc[UR6][R58.64], R80 ;  /* 0x000000503a004986 */ /* 0x000fe2000c101106 */
[----:B------:R-:W-:Y:S02]  /*391f0*/  LOP3.LUT P4, RZ, R16, 0x800000, RZ, 0xc0, !PT ;  /* 0x0080000010ff7812 */ /* 0x000fe4000788c0ff */
[----:B0-----:R-:W-:Y:S02]  /*39200*/  PRMT R2, R81, 0x7770, RZ ;  /* 0x0000777051027816 */ /* 0x001fe400000000ff */
[C---:B------:R-:W-:Y:S02]  /*39210*/  LOP3.LUT P6, RZ, R13.reuse, 0x2000, RZ, 0xc0, !PT ;  /* 0x000020000dff7812 */ /* 0x040fe400078cc0ff */
[C---:B------:R-:W-:Y:S02]  /*39220*/  LOP3.LUT P2, RZ, R13.reuse, 0x10000, RZ, 0xc0, !PT ;  /* 0x000100000dff7812 */ /* 0x040fe4000784c0ff */
[----:B------:R-:W-:-:S05]  /*39230*/  LOP3.LUT P1, RZ, R13, 0x800, RZ, 0xc0, !PT ;  /* 0x000008000dff7812 */ /* 0x000fca000782c0ff */
[----:B------:R0:W-:Y:S01]  /*39240*/  @P4 STG.E.U8 desc[UR6][R56.64], R2 ;  /* 0x0000000238004986 */ /* 0x0001e2000c101106 */
[----:B------:R-:W-:Y:S02]  /*39250*/  LOP3.LUT P0, RZ, R13, 0x4000, RZ, 0xc0, !PT ;  /* 0x000040000dff7812 */ /* 0x000fe4000780c0ff */
[----:B0-----:R-:W-:-:S05]  /*39260*/  PRMT R2, R81, 0x7771, RZ ;  /* 0x0000777151027816 */ /* 0x001fca00000000ff */
[----:B---3--:R0:W-:Y:S01]  /*39270*/  @P3 STG.E.U8 desc[UR6][R54.64], R2 ;  /* 0x0000000236003986 */ /* 0x0081e2000c101106 */
[----:B------:R-:W-:Y:S02]  /*39280*/  LOP3.LUT P5, RZ, R13, 0x200, RZ, 0xc0, !PT ;  /* 0x000002000dff7812 */ /* 0x000fe400078ac0ff */
[C---:B0-----:R-:W-:Y:S02]  /*39290*/  PRMT R2, R81.reuse, 0x7772, RZ ;  /* 0x0000777251027816 */ /* 0x041fe400000000ff */
[----:B------:R-:W-:-:S03]  /*392a0*/  PRMT R81, R81, 0x7773, RZ ;  /* 0x0000777351517816 */ /* 0x000fc600000000ff */
[----:B----4-:R0:W-:Y:S04]  /*392b0*/  @P6 STG.E.U8 desc[UR6][R52.64], R2 ;  /* 0x0000000234006986 */ /* 0x0101e8000c101106 */
[----:B------:R-:W-:Y:S01]  /*392c0*/  @P2 STG.E.U8 desc[UR6][R50.64], R81 ;  /* 0x0000005132002986 */ /* 0x000fe2000c101106 */
[----:B0-----:R-:W-:-:S05]  /*392d0*/  PRMT R2, R82, 0x7770, RZ ;  /* 0x0000777052027816 */ /* 0x001fca00000000ff */
[----:B------:R0:W-:Y:S02]  /*392e0*/  @P1 STG.E.U8 desc[UR6][R48.64], R2 ;  /* 0x0000000230001986 */ /* 0x0001e4000c101106 */
[----:B0-----:R-:W-:-:S05]  /*392f0*/  PRMT R2, R82, 0x7771, RZ ;  /* 0x0000777152027816 */ /* 0x001fca00000000ff */
[----:B------:R0:W-:Y:S02]  /*39300*/  @P0 STG.E.U8 desc[UR6][R168.64], R2 ;  /* 0x00000002a8000986 */ /* 0x0001e4000c101106 */
[----:B0-----:R-:W-:-:S05]  /*39310*/  PRMT R2, R82, 0x7772, RZ ;  /* 0x0000777252027816 */ /* 0x001fca00000000ff */
        /* <DEDUP_REMOVED lines=25> */
[----:B------:R-:W2:Y:S04]  /*394b0*/  LDL.LU.64 R66, [R1+0x9c8] ;  /* 0x0009c80001427983 */ /* 0x000ea80000300a00 */
[----:B------:R-:W2:Y:S04]  /*394c0*/  LDL.LU.64 R64, [R1+0x9c0] ;  /* 0x0009c00001407983 */ /* 0x000ea80000300a00 */
[----:B------:R-:W2:Y:S01]  /*394d0*/  LDL.LU.64 R62, [R1+0x9b8] ;  /* 0x0009b800013e7983 */ /* 0x000ea20000300a00 */
[----:B------:R-:W-:-:S02]  /*394e0*/  @P4 LOP3.LUT R16, R16, 0x80000, RZ, 0xfc, !PT ;  /* 0x0008000010104812 */ /* 0x000fc400078efcff */
[C---:B------:R-:W-:Y:S01]  /*394f0*/  LOP3.LUT P4, RZ, R13.reuse, 0x40000, RZ, 0xc0, !PT ;  /* 0x000400000dff7812 */ /* 0x040fe2000788c0ff */
[----:B------:R-:W2:Y:S01]  /*39500*/  LDL.LU.64 R60, [R1+0x9b0] ;  /* 0x0009b000013c7983 */ /* 0x000ea20000300a00 */
[----:B------:R-:W-:Y:S02]  /*39510*/  LOP3.LUT R16, R16, 0xffefffff, RZ, 0xc0, !PT ;  /* 0xffefffff10107812 */ /* 0x000fe400078ec0ff */
[C---:B------:R-:W-:Y:S01]  /*39520*/  LOP3.LUT P1, RZ, R13.reuse, 0x80, RZ, 0xc0, !PT ;  /* 0x000000800dff7812 */ /* 0x040fe2000782c0ff */
[----:B------:R-:W2:Y:S01]  /*39530*/  LDL.LU.64 R58, [R1+0x9a8] ;  /* 0x0009a800013a7983 */ /* 0x000ea20000300a00 */
[----:B------:R-:W-:Y:S02]  /*39540*/  LOP3.LUT P0, RZ, R13, 0x400, RZ, 0xc0, !PT ;  /* 0x000004000dff7812 */ /* 0x000fe4000780c0ff */
[----:B------:R-:W-:Y:S01]  /*39550*/  PRMT R2, R83, 0x7770, RZ ;  /* 0x0000777053027816 */ /* 0x000fe200000000ff */
[----:B------:R-:W2:Y:S04]  /*39560*/  LDL.LU.64 R56, [R1+0x9a0] ;  /* 0x0009a00001387983 */ /* 0x000ea80000300a00 */
[----:B------:R-:W-:-:S02]  /*39570*/  @P4 LOP3.LUT R16, R16, 0x100000, RZ, 0xfc, !PT ;  /* 0x0010000010104812 */ /* 0x000fc400078efcff */
[----:B------:R-:W-:Y:S02]  /*39580*/  LOP3.LUT P4, RZ, R14, 0x8000000, RZ, 0xc0, !PT ;  /* 0x080000000eff7812 */ /* 0x000fe4000788c0ff */
[----:B------:R-:W-:Y:S01]  /*39590*/  LOP3.LUT R16, R16, 0xffdfffff, RZ, 0xc0, !PT ;  /* 0xffdfffff10107812 */ /* 0x000fe200078ec0ff */
[----:B---3--:R0:W-:Y:S01]  /*395a0*/  @P1 STG.E.U8 desc[UR6][R54.64], R2 ;  /* 0x0000000236001986 */ /* 0x0081e2000c101106 */
[----:B------:R-:W-:-:S09]  /*395b0*/  LOP3.LUT P5, RZ, R9, 0x800, RZ, 0xc0, !PT ;  /* 0x0000080009ff7812 */ /* 0x000fd200078ac0ff */
[----:B------:R-:W-:Y:S02]  /*395c0*/  @P4 LOP3.LUT R16, R16, 0x200000, RZ, 0xfc, !PT ;  /* 0x0020000010104812 */ /* 0x000fe400078efcff */
[----:B------:R-:W-:Y:S01]  /*395d0*/  LOP3.LUT P4, RZ, R14, 0x4000000, RZ, 0xc0, !PT ;  /* 0x040000000eff7812 */ /* 0x000fe2000788c0ff */
[----:B0-----:R-:W3:Y:S01]  /*395e0*/  LDL.LU.64 R54, [R1+0x998] ;  /* 0x0009980001367983 */ /* 0x001ee20000300a00 */
[----:B------:R-:W-:Y:S02]  /*395f0*/  LOP3.LUT R16, R16, 0xffbfffff, RZ, 0xc0, !PT ;  /* 0xffbfffff10107812 */ /* 0x000fe400078ec0ff */
[----:B------:R-:W-:-:S05]  /*39600*/  PRMT R2, R83, 0x7771, RZ ;  /* 0x0000777153027816 */ /* 0x000fca00000000ff */
[----:B----4-:R0:W-:Y:S04]  /*39610*/  @P0 STG.E.U8 desc[UR6][R52.64], R2 ;  /* 0x0000000234000986 */ /* 0x0101e8000c101106 */
[----:B------:R-:W-:Y:S02]  /*39620*/  @P4 LOP3.LUT R16, R16, 0x400000, RZ, 0xfc, !PT ;  /* 0x0040000010104812 */ /* 0x000fe400078efcff */
[----:B------:R-:W-:Y:S02]  /*39630*/  LOP3.LUT P4, RZ, R9, 0x200, RZ, 0xc0, !PT ;  /* 0x0000020009ff7812 */ /* 0x000fe4000788c0ff */
[C---:B0-----:R-:W-:Y:S01]  /*39640*/  PRMT R2, R83.reuse, 0x7772, RZ ;  /* 0x0000777253027816 */ /* 0x041fe200000000ff */
[----:B------:R-:W4:Y:S01]  /*39650*/  LDL.LU.64 R52, [R1+0x990] ;  /* 0x0009900001347983 */ /* 0x000f220000300a00 */
[----:B------:R-:W-:-:S03]  /*39660*/  PRMT R83, R83, 0x7773, RZ ;  /* 0x0000777353537816 */ /* 0x000fc600000000ff */
[----:B------:R0:W-:Y:S06]  /*39670*/  @P5 STG.E.U8 desc[UR6][R50.64], R2 ;  /* 0x0000000232005986 */ /* 0x0001ec000c101106 */
[----:B------:R1:W-:Y:S01]  /*39680*/  @P4 STG.E.U8 desc[UR6][R48.64], R83 ;  /* 0x0000005330004986 */ /* 0x0003e2000c101106 */
[----:B------:R-:W-:-:S03]  /*39690*/  LOP3.LUT P4, RZ, R16, 0x400000, RZ, 0xc0, !PT ;  /* 0x0040000010ff7812 */ /* 0x000fc6000788c0ff */
[----:B0-----:R-:W4:Y:S04]  /*396a0*/  LDL.LU.64 R50, [R1+0x988] ;  /* 0x0009880001327983 */ /* 0x001f280000300a00 */
[----:B-1----:R-:W4:Y:S01]  /*396b0*/  LDL.LU.64 R48, [R1+0x980] ;  /* 0x0009800001307983 */ /* 0x002f220000300a00 */
[----:B------:R-:W-:-:S05]  /*396c0*/  PRMT R2, R84, 0x7770, RZ ;  /* 0x0000777054027816 */ /* 0x000fca00000000ff */
[----:B------:R0:W-:Y:S01]  /*396d0*/  @P4 STG.E.U8 desc[UR6][R168.64], R2 ;  /* 0x00000002a8004986 */ /* 0x0001e2000c101106 */
[----:B------:R-:W-:-:S03]  /*396e0*/  LOP3.LUT P4, RZ, R16, 0x200000, RZ, 0xc0, !PT ;  /* 0x0020000010ff7812 */ /* 0x000fc6000788c0ff */
[----:B0-----:R-:W4:Y:S01]  /*396f0*/  LDL.LU.64 R168, [R1+0x978] ;  /* 0x0009780001a87983 */ /* 0x001f220000300a00 */
[----:B------:R-:W-:-:S09]  /*39700*/  PRMT R2, R84, 0x7771, RZ ;  /* 0x0000777154027816 */ /* 0x000fd200000000ff */
[----:B--2---:R0:W-:Y:S04]  /*39710*/  @P4 STG.E.U8 desc[UR6][R170.64], R2 ;  /* 0x00000002aa004986 */ /* 0x0041e8000c101106 */
[----:B0-----:R-:W2:Y:S01]  /*39720*/  LDL.LU.64 R170, [R1+0x970] ;  /* 0x0009700001aa7983 */ /* 0x001ea20000300a00 */
[----:B------:R-:W-:Y:S02]  /*39730*/  LOP3.LUT P4, RZ, R16, 0x100000, RZ, 0xc0, !PT ;  /* 0x0010000010ff7812 */ /* 0x000fe4000788c0ff */
[C---:B------:R-:W-:Y:S02]  /*39740*/  PRMT R2, R84.reuse, 0x7772, RZ ;  /* 0x0000777254027816 */ /* 0x040fe400000000ff */
[----:B------:R-:W-:-:S09]  /*39750*/  PRMT R84, R84, 0x7773, RZ ;  /* 0x0000777354547816 */ /* 0x000fd200000000ff */
[----:B------:R0:W-:Y:S01]  /*39760*/  @P4 STG.E.U8 desc[UR6][R66.64], R2 ;  /* 0x0000000242004986 */ /* 0x0001e2000c101106 */
[----:B------:R-:W-:-:S13]  /*39770*/  LOP3.LUT P4, RZ, R16, 0x80000, RZ, 0xc0, !PT ;  /* 0x0008000010ff7812 */ /* 0x000fda000788c0ff */
        /* <DEDUP_REMOVED lines=8> */
[----:B------:R-:W-:Y:S02]  /*39800*/  LOP3.LUT P3, RZ, R14, 0x40000000, RZ, 0xc0, !PT ;  /* 0x400000000eff7812 */ /* 0x000fe4000786c0ff */
[----:B0-----:R-:W-:-:S09]  /*39810*/  PRMT R2, R85, 0x7772, RZ ;  /* 0x0000777255027816 */ /* 0x001fd200000000ff */
[----:B------:R0:W-:Y:S01]  /*39820*/  @P4 STG.E.U8 desc[UR6][R58.64], R2 ;  /* 0x000000023a004986 */ /* 0x0001e2000c101106 */
[----:B------:R-:W-:Y:S02]  /*39830*/  LOP3.LUT P4, RZ, R16, 0x8000, RZ, 0xc0, !PT ;  /* 0x0000800010ff7812 */ /* 0x000fe4000788c0ff */
[----:B------:R-:W-:Y:S02]  /*39840*/  LOP3.LUT P6, RZ, R14, 0x80000000, RZ, 0xc0, !PT ;  /* 0x800000000eff7812 */ /* 0x000fe400078cc0ff */
[----:B------:R-:W-:Y:S02]  /*39850*/  PRMT R85, R85, 0x7773, RZ ;  /* 0x0000777355557816 */ /* 0x000fe400000000ff */
[----:B------:R-:W-:Y:S02]  /*39860*/  LOP3.LUT P2, RZ, R13, 0x1, RZ, 0xc0, !PT ;  /* 0x000000010dff7812 */ /* 0x000fe4000784c0ff */
[----:B0-----:R-:W-:-:S05]  /*39870*/  PRMT R2, R86, 0x7770, RZ ;  /* 0x0000777056027816 */ /* 0x001fca00000000ff */
[----:B------:R0:W-:Y:S04]  /*39880*/  @P4 STG.E.U8 desc[UR6][R56.64], R85 ;  /* 0x0000005538004986 */ /* 0x0001e8000c101106 */
[----:B---3--:R1:W-:Y:S01]  /*39890*/  @P3 STG.E.U8 desc[UR6][R54.64], R2 ;  /* 0x0000000236003986 */ /* 0x0083e2000c101106 */
[----:B------:R-:W-:-:S03]  /*398a0*/  LOP3.LUT P1, RZ, R13, 0x2, RZ, 0xc0, !PT ;  /* 0x000000020dff7812 */ /* 0x000fc6000782c0ff */
[----:B0-----:R-:W3:Y:S01]  /*398b0*/  LDL.LU.64 R56, [R1+0x968] ;  /* 0x0009680001387983 */ /* 0x001ee20000300a00 */
[----:B-1----:R-:W-:-:S03]  /*398c0*/  PRMT R2, R86, 0x7771, RZ ;  /* 0x0000777156027816 */ /* 0x002fc600000000ff */
[----:B------:R-:W3:Y:S04]  /*398d0*/  LDL.LU.64 R54, [R1+0x960] ;  /* 0x0009600001367983 */ /* 0x000ee80000300a00 */
[----:B----4-:R0:W-:Y:S02]  /*398e0*/  @P6 STG.E.U8 desc[UR6][R52.64], R2 ;  /* 0x0000000234006986 */ /* 0x0101e4000c101106 */
[C---:B0-----:R-:W-:Y:S02]  /*398f0*/  PRMT R2, R86.reuse, 0x7772, RZ ;  /* 0x0000777256027816 */ /* 0x041fe400000000ff */
[----:B------:R-:W4:Y:S01]  /*39900*/  LDL.LU.64 R52, [R1+0x958] ;  /* 0x0009580001347983 */ /* 0x000f220000300a00 */
[----:B------:R-:W-:-:S03]  /*39910*/  PRMT R86, R86, 0x7773, RZ ;  /* 0x0000777356567816 */ /* 0x000fc600000000ff */
[----:B------:R0:W-:Y:S01]  /*39920*/  @P2 STG.E.U8 desc[UR6][R50.64], R2 ;  /* 0x0000000232002986 */ /* 0x0001e2000c101106 */
[----:B------:R-:W-:-:S03]  /*39930*/  LOP3.LUT P0, RZ, R13, 0x800000, RZ, 0xc0, !PT ;  /* 0x008000000dff7812 */ /* 0x000fc6000780c0ff */
[----:B------:R1:W-:Y:S04]  /*39940*/  @P1 STG.E.U8 desc[UR6][R48.64], R86 ;  /* 0x0000005630001986 */ /* 0x0003e8000c101106 */
[----:B0-----:R-:W4:Y:S04]  /*39950*/  LDL.LU.64 R50, [R1+0x950] ;  /* 0x0009500001327983 */ /* 0x001f280000300a00 */
[----:B-1----:R-:W4:Y:S01]  /*39960*/  LDL.LU.64 R48, [R1+0x948] ;  /* 0x0009480001307983 */ /* 0x002f220000300a00 */
[----:B------:R-:W-:Y:S02]  /*39970*/  PRMT R2, R87, 0x7770, RZ ;  /* 0x0000777057027816 */ /* 0x000fe400000000ff */
[----:B------:R-:W-:-:S03]  /*39980*/  LOP3.LUT P5, RZ, R13, 0x400000, RZ, 0xc0, !PT ;  /* 0x004000000dff7812 */ /* 0x000fc600078ac0ff */
[----:B------:R0:W-:Y:S04]  /*39990*/  @P0 STG.E.U8 desc[UR6][R168.64], R2 ;  /* 0x00000002a8000986 */ /* 0x0001e8000c101106 */
[----:B0-----:R-:W4:Y:S01]  /*399a0*/  LDL.LU.64 R168, [R1+0x940] ;  /* 0x0009400001a87983 */ /* 0x001f220000300a00 */
[----:B------:R-:W-:-:S05]  /*399b0*/  PRMT R2, R87, 0x7771, RZ ;  /* 0x0000777157027816 */ /* 0x000fca00000000ff */
[----:B--2---:R0:W-:Y:S04]  /*399c0*/  @P5 STG.E.U8 desc[UR6][R170.64], R2 ;  /* 0x00000002aa005986 */ /* 0x0041e8000c101106 */
[----:B0-----:R-:W2:Y:S01]  /*399d0*/  LDL.LU.64 R170, [R1+0x938] ;  /* 0x0009380001aa7983 */ /* 0x001ea20000300a00 */
        /* <DEDUP_REMOVED lines=21> */
[C---:B------:R-:W-:Y:S02]  /*39b30*/  LOP3.LUT P1, RZ, R13.reuse, 0x8, RZ, 0xc0, !PT ;  /* 0x000000080dff7812 */ /* 0x040fe4000782c0ff */
[----:B------:R-:W-:-:S05]  /*39b40*/  LOP3.LUT P0, RZ, R13, 0x1000000, RZ, 0xc0, !PT ;  /* 0x010000000dff7812 */ /* 0x000fca000780c0ff */
[----:B------:R-:W-:Y:S02]  /*39b50*/  @P4 LOP3.LUT R16, R16, 0x2000, RZ, 0xfc, !PT ;  /* 0x0000200010104812 */ /* 0x000fe400078efcff */
[----:B------:R-:W-:Y:S02]  /*39b60*/  LOP3.LUT P4, RZ, R13, 0x20, RZ, 0xc0, !PT ;  /* 0x000000200dff7812 */ /* 0x000fe4000788c0ff */
[----:B------:R-:W-:Y:S02]  /*39b70*/  PRMT R2, R87, 0x7772, RZ ;  /* 0x0000777257027816 */ /* 0x000fe400000000ff */
[----:B------:R-:W-:Y:S02]  /*39b80*/  LOP3.LUT P5, RZ, R13, 0x2000000, RZ, 0xc0, !PT ;  /* 0x020000000dff7812 */ /* 0x000fe400078ac0ff */
[----:B------:R-:W-:Y:S01]  /*39b90*/  LOP3.LUT R16, R16, 0xffffbfff, RZ, 0xc0, !PT ;  /* 0xffffbfff10107812 */ /* 0x000fe200078ec0ff */
[----:B---3--:R0:W-:Y:S01]  /*39ba0*/  @P2 STG.E.U8 desc[UR6][R56.64], R2 ;  /* 0x0000000238002986 */ /* 0x0081e2000c101106 */
[----:B------:R-:W-:-:S05]  /*39bb0*/  PRMT R87, R87, 0x7773, RZ ;  /* 0x0000777357577816 */ /* 0x000fca00000000ff */
[----:B------:R-:W-:Y:S01]  /*39bc0*/  @P4 LOP3.LUT R16, R16, 0x4000, RZ, 0xfc, !PT ;  /* 0x0000400010104812 */ /* 0x000fe200078efcff */
[----:B------:R-:W-:Y:S01]  /*39bd0*/  @P1 STG.E.U8 desc[UR6][R54.64], R87 ;  /* 0x0000005736001986 */ /* 0x000fe2000c101106 */
[----:B------:R-:W-:Y:S02]  /*39be0*/  LOP3.LUT P4, RZ, R13, 0x10, RZ, 0xc0, !PT ;  /* 0x000000100dff7812 */ /* 0x000fe4000788c0ff */
[----:B0-----:R-:W-:-:S05]  /*39bf0*/  PRMT R2, R88, 0x7770, RZ ;  /* 0x0000777058027816 */ /* 0x001fca00000000ff */
[----:B----4-:R0:W-:Y:S02]  /*39c00*/  @P0 STG.E.U8 desc[UR6][R52.64], R2 ;  /* 0x0000000234000986 */ /* 0x0101e4000c101106 */
[----:B0-----:R-:W-:-:S05]  /*39c10*/  PRMT R2, R88, 0x7771, RZ ;  /* 0x0000777158027816 */ /* 0x001fca00000000ff */
[----:B------:R0:W-:Y:S02]  /*39c20*/  @P5 STG.E.U8 desc[UR6][R50.64], R2 ;  /* 0x0000000232005986 */ /* 0x0001e4000c101106 */
[----:B0-----:R-:W-:-:S05]  /*39c30*/  PRMT R2, R88, 0x7772, RZ ;  /* 0x0000777258027816 */ /* 0x001fca00000000ff */
[----:B------:R0:W-:Y:S01]  /*39c40*/  @P4 STG.E.U8 desc[UR6][R48.64], R2 ;  /* 0x0000000230004986 */ /* 0x0001e2000c101106 */
[----:B------:R-:W-:Y:S02]  /*39c50*/  LOP3.LUT P4, RZ, R16, 0x4000, RZ, 0xc0, !PT ;  /* 0x0000400010ff7812 */ /* 0x000fe4000788c0ff */
[----:B------:R-:W-:-:S11]  /*39c60*/  PRMT R88, R88, 0x7773, RZ ;  /* 0x0000777358587816 */ /* 0x000fd600000000ff */
[----:B------:R-:W-:Y:S01]  /*39c70*/  @P4 STG.E.U8 desc[UR6][R168.64], R88 ;  /* 0x00000058a8004986 */ /* 0x000fe2000c101106 */
[----:B------:R-:W-:Y:S02]  /*39c80*/  LOP3.LUT P4, RZ, R16, 0x2000, RZ, 0xc0, !PT ;  /* 0x0000200010ff7812 */ /* 0x000fe4000788c0ff */
[----:B0-----:R-:W-:-:S11]  /*39c90*/  PRMT R2, R89, 0x7770, RZ ;  /* 0x0000777059027816 */ /* 0x001fd600000000ff */
[----:B--2---:R0:W-:Y:S04]  /*39ca0*/  @P4 STG.E.U8 desc[UR6][R170.64], R2 ;  /* 0x00000002aa004986 */ /* 0x0041e8000c101106 */
[----:B0-----:R-:W2:Y:S01]  /*39cb0*/  LDL.LU.64 R170, [R1+0x930] ;  /* 0x0009300001aa7983 */ /* 0x001ea20000300a00 */
[----:B------:R-:W-:Y:S02]  /*39cc0*/  LOP3.LUT P4, RZ, R16, 0x1000, RZ, 0xc0, !PT ;  /* 0x0000100010ff7812 */ /* 0x000fe4000788c0ff */
[----:B------:R-:W-:Y:S01]  /*39cd0*/  PRMT R2, R89, 0x7771, RZ ;  /* 0x0000777159027816 */ /* 0x000fe200000000ff */
[----:B------:R-:W3:Y:S04]  /*39ce0*/  LDL.LU.64 R54, [R1+0x928] ;  /* 0x0009280001367983 */ /* 0x000ee80000300a00 */
[----:B------:R-:W4:Y:S01]  /*39cf0*/  LDL.LU.64 R52, [R1+0x920] ;  /* 0x0009200001347983 */ /* 0x000f220000300a00 */
[----:B------:R-:W-:-:S02]  /*39d00*/  LOP3.LUT P3, RZ, R13, 0x80000000, RZ, 0xc0, !PT ;  /* 0x800000000dff7812 */ /* 0x000fc4000786c0ff */
[C---:B------:R-:W-:Y:S01]  /*39d10*/  LOP3.LUT P6, RZ, R9.reuse, 0x1, RZ, 0xc0, !PT ;  /* 0x0000000109ff7812 */ /* 0x040fe200078cc0ff */
[----:B------:R-:W4:Y:S04]  /*39d20*/  LDL.LU.64 R50, [R1+0x918] ;  /* 0x0009180001327983 */ /* 0x000f280000300a00 */
[----:B------:R0:W-:Y:S01]  /*39d30*/  @P4 STG.E.U8 desc[UR6][R198.64], R2 ;  /* 0x00000002c6004986 */ /* 0x0001e2000c101106 */
[----:B------:R-:W-:Y:S02]  /*39d40*/  LOP3.LUT P4, RZ, R16, 0x800, RZ, 0xc0, !PT ;  /* 0x0000080010ff7812 */ /* 0x000fe4000788c0ff */
[C---:B------:R-:W-:Y:S01]  /*39d50*/  LOP3.LUT P2, RZ, R9.reuse, 0x2, RZ, 0xc0, !PT ;  /* 0x0000000209ff7812 */ /* 0x040fe2000784c0ff */
[----:B------:R-:W4:Y:S01]  /*39d60*/  LDL.LU.64 R48, [R1+0x910] ;  /* 0x0009100001307983 */ /* 0x000f220000300a00 */
[----:B------:R-:W-:-:S02]  /*39d70*/  LOP3.LUT P1, RZ, R9, 0x4, RZ, 0xc0, !PT ;  /* 0x0000000409ff7812 */ /* 0x000fc4000782c0ff */
[----:B------:R-:W-:Y:S01]  /*39d80*/  LOP3.LUT P0, RZ, R9, 0x8, RZ, 0xc0, !PT ;  /* 0x0000000809ff7812 */ /* 0x000fe2000780c0ff */
[----:B------:R-:W4:Y:S01]  /*39d90*/  LDL.LU.64 R168, [R1+0x908] ;  /* 0x0009080001a87983 */ /* 0x000f220000300a00 */
[----:B0-----:R-:W-:-:S05]  /*39da0*/  PRMT R2, R89, 0x7772, RZ ;  /* 0x0000777259027816 */ /* 0x001fca00000000ff */
        /* <DEDUP_REMOVED lines=11> */
[C---:B0-----:R-:W-:Y:S02]  /*39e60*/  PRMT R2, R90.reuse, 0x7772, RZ ;  /* 0x000077725a027816 */ /* 0x041fe400000000ff */
[----:B------:R-:W-:-:S09]  /*39e70*/  PRMT R90, R90, 0x7773, RZ ;  /* 0x000077735a5a7816 */ /* 0x000fd200000000ff */
[----:B------:R0:W-:Y:S04]  /*39e80*/  @P4 STG.E.U8 desc[UR6][R186.64], R2 ;  /* 0x00000002ba004986 */ /* 0x0001e8000c101106 */
[----:B------:R-:W-:Y:S01]  /*39e90*/  @P3 STG.E.U8 desc[UR6][R184.64], R90 ;  /* 0x0000005ab8003986 */ /* 0x000fe2000c101106 */
[----:B0-----:R-:W-:-:S05]  /*39ea0*/  PRMT R2, R91, 0x7770, RZ ;  /* 0x000077705b027816 */ /* 0x001fca00000000ff */
[----:B------:R0:W-:Y:S01]  /*39eb0*/  @P6 STG.E.U8 desc[UR6][R182.64], R2 ;  /* 0x00000002b6006986 */ /* 0x0001e2000c101106 */
[----:B------:R-:W-:Y:S02]  /*39ec0*/  LOP3.LUT P5, RZ, R9, 0x10, RZ, 0xc0, !PT ;  /* 0x0000001009ff7812 */ /* 0x000fe400078ac0ff */
[----:B0-----:R-:W-:-:S05]  /*39ed0*/  PRMT R2, R91, 0x7771, RZ ;  /* 0x000077715b027816 */ /* 0x001fca00000000ff */
[----:B------:R0:W-:Y:S01]  /*39ee0*/  @P2 STG.E.U8 desc[UR6][R180.64], R2 ;  /* 0x00000002b4002986 */ /* 0x0001e2000c101106 */
[----:B------:R-:W-:Y:S02]  /*39ef0*/  LOP3.LUT P2, RZ, R9, 0x40, RZ, 0xc0, !PT ;  /* 0x0000004009ff7812 */ /* 0x000fe4000784c0ff */
[C---:B0-----:R-:W-:Y:S02]  /*39f00*/  PRMT R2, R91.reuse, 0x7772, RZ ;  /* 0x000077725b027816 */ /* 0x041fe400000000ff */
[----:B------:R-:W-:-:S03]  /*39f10*/  PRMT R91, R91, 0x7773, RZ ;  /* 0x000077735b5b7816 */ /* 0x000fc600000000ff */
[----:B------:R0:W-:Y:S04]  /*39f20*/  @P1 STG.E.U8 desc[UR6][R178.64], R2 ;  /* 0x00000002b2001986 */ /* 0x0001e8000c101106 */
[----:B------:R-:W-:Y:S01]  /*39f30*/  @P0 STG.E.U8 desc[UR6][R176.64], R91 ;  /* 0x0000005bb0000986 */ /* 0x000fe2000c101106 */
[----:B0-----:R-:W-:-:S05]  /*39f40*/  PRMT R2, R92, 0x7770, RZ ;  /* 0x000077705c027816 */ /* 0x001fca00000000ff */
[----:B------:R0:W-:Y:S02]  /*39f50*/  @P5 STG.E.U8 desc[UR6][R46.64], R2 ;  /* 0x000000022e005986 */ /* 0x0001e4000c101106 */
[----:B0-----:R-:W-:-:S05]  /*39f60*/  PRMT R2, R92, 0x7771, RZ ;  /* 0x000077715c027816 */ /* 0x001fca00000000ff */
[----:B--2---:R0:W-:Y:S04]  /*39f70*/  @P2 STG.E.U8 desc[UR6][R170.64], R2 ;  /* 0x00000002aa002986 */ /* 0x0041e8000c101106 */
[----:B0-----:R-:W2:Y:S04]  /*39f80*/  LDL.LU.64 R170, [R1+0x900] ;  /* 0x0009000001aa7983 */ /* 0x001ea80000300a00 */
[----:B------:R-:W2:Y:S04]  /*39f90*/  LDL.LU.64 R66, [R1+0x8f8] ;  /* 0x0008f80001427983 */ /* 0x000ea80000300a00 */
[----:B------:R-:W2:Y:S01]  /*39fa0*/  LDL.LU.64 R64, [R1+0x8f0] ;  /* 0x0008f00001407983 */ /* 0x000ea20000300a00 */
[----:B------:R-:W-:-:S02]  /*39fb0*/  LOP3.LUT P4, RZ, R12, 0x40000, RZ, 0xc0, !PT ;  /* 0x000400000cff7812 */ /* 0x000fc4000788c0ff */
[----:B------:R-:W-:Y:S01]  /*39fc0*/  LOP3.LUT R13, R13, 0x7fffffff, RZ, 0xc0, !PT ;  /* 0x7fffffff0d0d7812 */ /* 0x000fe200078ec0ff */
[----:B------:R-:W2:Y:S01]  /*39fd0*/  LDL.LU.64 R62, [R1+0x8e8] ;  /* 0x0008e800013e7983 */ /* 0x000ea20000300a00 */
[----:B------:R-:W-:-:S03]  /*39fe0*/  LOP3.LUT R16, R16, 0xfffffffe, RZ, 0xc0, !PT ;  /* 0xfffffffe10107812 */ /* 0x000fc600078ec0ff */
[----:B------:R-:W2:Y:S04]  /*39ff0*/  LDL.LU.64 R60, [R1+0x8e0] ;  /* 0x0008e000013c7983 */ /* 0x000ea80000300a00 */
[----:B------:R-:W2:Y:S02]  /*3a000*/  LDL.LU.64 R58, [R1+0x8d8] ;  /* 0x0008d800013a7983 */ /* 0x000ea40000300a00 */
[----:B------:R-:W-:Y:S02]  /*3a010*/  @P4 LOP3.LUT R13, R13, 0x80000000, RZ, 0xfc, !PT ;  /* 0x800000000d0d4812 */ /* 0x000fe400078efcff */
[----:B------:R-:W-:Y:S01]  /*3a020*/  LOP3.LUT P4, RZ, R12, 0x80000, RZ, 0xc0, !PT ;  /* 0x000800000cff7812 */ /* 0x000fe2000788c0ff */
[----:B------:R-:W2:-:S12]  /*3a030*/  LDL.LU.64 R56, [R1+0x8d0] ;  /* 0x0008d00001387983 */ /* 0x000e980000300a00 */
[----:B------:R-:W-:Y:S02]  /*3a040*/  @P4 LOP3.LUT R16, R16, 0x1, RZ, 0xfc, !PT ;  /* 0x0000000110104812 */ /* 0x000fe400078efcff */
[----:B------:R-:W-:Y:S02]  /*3a050*/  LOP3.LUT P4, RZ, R12, 0x100000, RZ, 0xc0, !PT ;  /* 0x001000000cff7812 */ /* 0x000fe4000788c0ff */
[----:B------:R-:W-:Y:S02]  /*3a060*/  LOP3.LUT R16, R16, 0xfffffffd, RZ, 0xc0, !PT ;  /* 0xfffffffd10107812 */ /* 0x000fe400078ec0ff */
[C---:B------:R-:W-:Y:S02]  /*3a070*/  LOP3.LUT P1, RZ, R12.reuse, 0x20000000, RZ, 0xc0, !PT ;  /* 0x200000000cff7812 */ /* 0x040fe4000782c0ff */
[----:B------:R-:W-:-:S07]  /*3a080*/  LOP3.LUT P0, RZ, R12, 0x10000000, RZ, 0xc0, !PT ;  /* 0x100000000cff7812 */ /* 0x000fce000780c0ff */
[----:B------:R-:W-:Y:S02]  /*3a090*/  @P4 LOP3.LUT R16, R16, 0x2, RZ, 0xfc, !PT ;  /* 0x0000000210104812 */ /* 0x000fe400078efcff */
[----:B------:R-:W-:Y:S02]  /*3a0a0*/  LOP3.LUT P4, RZ, R12, 0x200000, RZ, 0xc0, !PT ;  /* 0x002000000cff7812 */ /* 0x000fe4000788c0ff */
[----:B------:R-:W-:Y:S02]  /*3a0b0*/  LOP3.LUT R16, R16, 0xfffffffb, RZ, 0xc0, !PT ;  /* 0xfffffffb10107812 */ /* 0x000fe400078ec0ff */
[C---:B------:R-:W-:Y:S02]  /*3a0c0*/  PRMT R2, R92.reuse, 0x7772, RZ ;  /* 0x000077725c027816 */ /* 0x040fe400000000ff */
[----:B------:R-:W-:-:S03]  /*3a0d0*/  PRMT R92, R92, 0x7773, RZ ;  /* 0x000077735c5c7816 */ /* 0x000fc600000000ff */
[----:B---3--:R0:W-:Y:S04]  /*3a0e0*/  @P1 STG.E.U8 desc[UR6][R54.64], R2 ;  /* 0x0000000236001986 */ /* 0x0081e8000c101106 */
[----:B------:R-:W-:Y:S02]  /*3a0f0*/  @P4 LOP3.LUT R16, R16, 0x4, RZ, 0xfc, !PT ;  /* 0x0000000410104812 */ /* 0x000fe400078efcff */
[----:B------:R-:W-:Y:S01]  /*3a100*/  LOP3.LUT P4, RZ, R12, 0x400000, RZ, 0xc0, !PT ;  /* 0x004000000cff7812 */ /* 0x000fe2000788c0ff */
[----:B----4-:R1:W-:Y:S04]  /*3a110*/  @P0 STG.E.U8 desc[UR6][R52.64], R92 ;  /* 0x0000005c34000986 */ /* 0x0103e8000c101106 */
[----:B0-----:R-:W3:Y:S01]  /*3a120*/  LDL.LU.64 R54, [R1+0x8c8] ;  /* 0x0008c80001367983 */ /* 0x001ee20000300a00 */
[----:B------:R-:W-:-:S03]  /*3a130*/  LOP3.LUT R16, R16, 0xfffffff7, RZ, 0xc0, !PT ;  /* 0xfffffff710107812 */ /* 0x000fc600078ec0ff */
[----:B-1----:R-:W4:Y:S04]  /*3a140*/  LDL.LU.64 R52, [R1+0x8c0] ;  /* 0x0008c00001347983 */ /* 0x002f280000300a00 */
        /* <DEDUP_REMOVED lines=10> */
[----:B------:R-:W-:-:S09]  /*3a1f0*/  PRMT R2, R93, 0x7770, RZ ;  /* 0x000077705d027816 */ /* 0x000fd200000000ff */
[----:B------:R-:W-:Y:S02]  /*3a200*/  @P4 LOP3.LUT R16, R16, 0x40, RZ, 0xfc, !PT ;  /* 0x0000004010104812 */ /* 0x000fe400078efcff */
[----:B------:R-:W-:Y:S01]  /*3a210*/  LOP3.LUT P4, RZ, R12, 0x4000000, RZ, 0xc0, !PT ;  /* 0x040000000cff7812 */ /* 0x000fe2000788c0ff */
[----:B------:R0:W-:Y:S02]  /*3a220*/  @P5 STG.E.U8 desc[UR6][R50.64], R2 ;  /* 0x0000000232005986 */ /* 0x0001e4000c101106 */
[----:B0-----:R-:W-:Y:S02]  /*3a230*/  PRMT R2, R93, 0x7771, RZ ;  /* 0x000077715d027816 */ /* 0x001fe400000000ff */
[----:B------:R-:W4:Y:S08]  /*3a240*/  LDL.LU.64 R50, [R1+0xa0] ;  /* 0x0000a00001327983 */ /* 0x000f300000300a00 */
[----:B------:R0:W-:Y:S01]  /*3a250*/  @P4 STG.E.U8 desc[UR6][R48.64], R2 ;  /* 0x0000000230004986 */ /* 0x0001e2000c101106 */
[----:B------:R-:W-:-:S02]  /*3a260*/  LOP3.LUT P4, RZ, R16, 0x40, RZ, 0xc0, !PT ;  /* 0x0000004010ff7812 */ /* 0x000fc4000788c0ff */
        /* <DEDUP_REMOVED lines=25> */
[----:B------:R-:W-:Y:S02]  /*3a400*/  LOP3.LUT P6, RZ, R12, 0x10000, RZ, 0xc0, !PT ;  /* 0x000100000cff7812 */ /* 0x000fe400078cc0ff */
[----:B0-----:R-:W-:-:S09]  /*3a410*/  PRMT R2, R95, 0x7771, RZ ;  /* 0x000077715f027816 */ /* 0x001fd200000000ff */
[----:B------:R0:W-:Y:S02]  /*3a420*/  @P4 STG.E.U8 desc[UR6][R56.64], R2 ;  /* 0x0000000238004986 */ /* 0x0001e4000c101106 */
[C---:B0-----:R-:W-:Y:S02]  /*3a430*/  PRMT R2, R95.reuse, 0x7772, RZ ;  /* 0x000077725f027816 */ /* 0x041fe400000000ff */
[----:B------:R-:W-:-:S03]  /*3a440*/  PRMT R95, R95, 0x7773, RZ ;  /* 0x000077735f5f7816 */ /* 0x000fc600000000ff */
[----:B---3--:R-:W-:Y:S04]  /*3a450*/  @P3 STG.E.U8 desc[UR6][R54.64], R2 ;  /* 0x0000000236003986 */ /* 0x008fe8000c101106 */
[----:B----4-:R0:W-:Y:S04]  /*3a460*/  @P6 STG.E.U8 desc[UR6][R52.64], R95 ;  /* 0x0000005f34006986 */ /* 0x0101e8000c101106 */
[----:B0-----:R-:W3:Y:S01]  /*3a470*/  LDL.LU.64 R52, [R1+0x80] ;  /* 0x0000800001347983 */ /* 0x001ee20000300a00 */
[C---:B------:R-:W-:Y:S02]  /*3a480*/  LOP3.LUT P2, RZ, R12.reuse, 0x8000, RZ, 0xc0, !PT ;  /* 0x000080000cff7812 */ /* 0x040fe4000784c0ff */
[----:B------:R-:W-:-:S02]  /*3a490*/  LOP3.LUT P1, RZ, R12, 0x4000, RZ, 0xc0, !PT ;  /* 0x000040000cff7812 */ /* 0x000fc4000782c0ff */
[----:B------:R-:W-:Y:S02]  /*3a4a0*/  PRMT R2, R96, 0x7770, RZ ;  /* 0x0000777060027816 */ /* 0x000fe400000000ff */
[C---:B------:R-:W-:Y:S02]  /*3a4b0*/  LOP3.LUT P0, RZ, R12.reuse, 0x2000, RZ, 0xc0, !PT ;  /* 0x000020000cff7812 */ /* 0x040fe4000780c0ff */
[----:B------:R-:W-:-:S05]  /*3a4c0*/  LOP3.LUT P5, RZ, R12, 0x1000, RZ, 0xc0, !PT ;  /* 0x000010000cff7812 */ /* 0x000fca00078ac0ff */
[----:B------:R0:W-:Y:S02]  /*3a4d0*/  @P2 STG.E.U8 desc[UR6][R50.64], R2 ;  /* 0x0000000232002986 */ /* 0x0001e4000c101106 */
[C---:B0-----:R-:W-:Y:S02]  /*3a4e0*/  PRMT R2, R96.reuse, 0x7771, RZ ;  /* 0x0000777160027816 */ /* 0x041fe400000000ff */
[----:B------:R-:W4:Y:S04]  /*3a4f0*/  LDL.LU.64 R50, [R1+0x78] ;  /* 0x0000780001327983 */ /* 0x000f280000300a00 */
[----:B------:R0:W-:Y:S02]  /*3a500*/  @P1 STG.E.U8 desc[UR6][R48.64], R2 ;  /* 0x0000000230001986 */ /* 0x0001e4000c101106 */
[----:B0-----:R-:W-:-:S02]  /*3a510*/  PRMT R2, R96, 0x7772, RZ ;  /* 0x0000777260027816 */ /* 0x001fc400000000ff */
[----:B------:R-:W4:Y:S01]  /*3a520*/  LDL.LU.64 R48, [R1+0x70] ;  /* 0x0000700001307983 */ /* 0x000f220000300a00 */
[----:B------:R-:W-:-:S03]  /*3a530*/  PRMT R96, R96, 0x7773, RZ ;  /* 0x0000777360607816 */ /* 0x000fc600000000ff */
[----:B------:R0:W-:Y:S04]  /*3a540*/  @P0 STG.E.U8 desc[UR6][R168.64], R2 ;  /* 0x00000002a8000986 */ /* 0x0001e8000c101106 */
[----:B0-----:R-:W4:Y:S04]  /*3a550*/  LDL.LU.64 R168, [R1+0x68] ;  /* 0x0000680001a87983 */ /* 0x001f280000300a00 */
[----:B--2---:R0:W-:Y:S04]  /*3a560*/  @P5 STG.E.U8 desc[UR6][R170.64], R96 ;  /* 0x00000060aa005986 */ /* 0x0041e8000c101106 */
[----:B0-----:R-:W2:Y:S04]  /*3a570*/  LDL.LU.64 R170, [R1+0x60] ;  /* 0x0000600001aa7983 */ /* 0x001ea80000300a00 */
[----:B------:R-:W2:Y:S04]  /*3a580*/  LDL.LU.64 R66, [R1+0x58] ;  /* 0x0000580001427983 */ /* 0x000ea80000300a00 */
[----:B------:R-:W2:Y:S04]  /*3a590*/  LDL.LU.64 R64, [R1+0x50] ;  /* 0x0000500001407983 */ /* 0x000ea80000300a00 */
[----:B------:R-:W2:Y:S04]  /*3a5a0*/  LDL.LU.64 R62, [R1+0x48] ;  /* 0x00004800013e7983 */ /* 0x000ea80000300a00 */
[----:B------:R-:W2:Y:S04]  /*3a5b0*/  LDL.LU.64 R60, [R1+0x40] ;  /* 0x00004000013c7983 */ /* 0x000ea80000300a00 */
[----:B------:R-:W2:Y:S01]  /*3a5c0*/  LDL.LU.64 R58, [R1+0x38] ;  /* 0x00003800013a7983 */ /* 0x000ea20000300a00 */
[----:B------:R-:W-:-:S03]  /*3a5d0*/  LOP3.LUT P4, RZ, R10, 0x80000000, RZ, 0xc0, !PT ;  /* 0x800000000aff7812 */ /* 0x000fc6000788c0ff */
[----:B------:R-:W2:Y:S01]  /*3a5e0*/  LDL.LU.64 R56, [R1+0x30] ;  /* 0x0000300001387983 */ /* 0x000ea20000300a00 */
[----:B------:R-:W-:Y:S02]  /*3a5f0*/  LOP3.LUT R13, R13, 0xff7fffff, RZ, 0xc0, !PT ;  /* 0xff7fffff0d0d7812 */ /* 0x000fe400078ec0ff */
[----:B------:R-:W-:Y:S01]  /*3a600*/  LOP3.LUT P2, RZ, R12, 0x800, RZ, 0xc0, !PT ;  /* 0x000008000cff7812 */ /* 0x000fe2000784c0ff */
[----:B------:R-:W2:Y:S06]  /*3a610*/  LDL.LU.64 R54, [R1+0x28] ;  /* 0x0000280001367983 */ /* 0x000eac0000300a00 */
[----:B------:R-:W-:-:S02]  /*3a620*/  @P4 LOP3.LUT R13, R13, 0x800000, RZ, 0xfc, !PT ;  /* 0x008000000d0d4812 */ /* 0x000fc400078efcff */
        /* <DEDUP_REMOVED lines=11> */
[----:B---3--:R0:W-:Y:S04]  /*3a6e0*/  @P2 STG.E.U8 desc[UR6][R52.64], R2 ;  /* 0x0000000234002986 */ /* 0x0081e8000c101106 */
[----:B0-----:R-:W3:Y:S01]  /*3a6f0*/  LDL.LU.64 R52, [R1+0x20] ;  /* 0x0000200001347983 */ /* 0x001ee20000300a00 */
[----:B------:R-:W-:-:S07]  /*3a700*/  LOP3.LUT R13, R13, 0xf7ffffff, RZ, 0xc0, !PT ;  /* 0xf7ffffff0d0d7812 */ /* 0x000fce00078ec0ff */
[----:B------:R-:W-:Y:S02]  /*3a710*/  @P4 LOP3.LUT R13, R13, 0x8000000, RZ, 0xfc, !PT ;  /* 0x080000000d0d4812 */ /* 0x000fe400078efcff */
[----:B------:R-:W-:Y:S02]  /*3a720*/  LOP3.LUT P4, RZ, R12, 0x10, RZ, 0xc0, !PT ;  /* 0x000000100cff7812 */ /* 0x000fe4000788c0ff */
[----:B------:R-:W-:-:S11]  /*3a730*/  LOP3.LUT R13, R13, 0xefffffff, RZ, 0xc0, !PT ;  /* 0xefffffff0d0d7812 */ /* 0x000fd600078ec0ff */
[----:B------:R-:W-:Y:S02]  /*3a740*/  @P4 LOP3.LUT R13, R13, 0x10000000, RZ, 0xfc, !PT ;  /* 0x100000000d0d4812 */ /* 0x000fe400078efcff */
[C---:B------:R-:W-:Y:S02]  /*3a750*/  LOP3.LUT P4, RZ, R12.reuse, 0x20, RZ, 0xc0, !PT ;  /* 0x000000200cff7812 */ /* 0x040fe4000788c0ff */
[----:B------:R-:W-:Y:S02]  /*3a760*/  LOP3.LUT R13, R13, 0xdfffffff, RZ, 0xc0, !PT ;  /* 0xdfffffff0d0d7812 */ /* 0x000fe400078ec0ff */
[----:B------:R-:W-:-:S09]  /*3a770*/  LOP3.LUT P1, RZ, R12, 0x400, RZ, 0xc0, !PT ;  /* 0x000004000cff7812 */ /* 0x000fd2000782c0ff */
[----:B------:R-:W-:Y:S02]  /*3a780*/  @P4 LOP3.LUT R13, R13, 0x20000000, RZ, 0xfc, !PT ;  /* 0x200000000d0d4812 */ /* 0x000fe400078efcff */
[C---:B------:R-:W-:Y:S02]  /*3a790*/  LOP3.LUT P4, RZ, R12.reuse, 0x40, RZ, 0xc0, !PT ;  /* 0x000000400cff7812 */ /* 0x040fe4000788c0ff */
[C---:B------:R-:W-:Y:S02]  /*3a7a0*/  LOP3.LUT P0, RZ, R12.reuse, 0x200, RZ, 0xc0, !PT ;  /* 0x000002000cff7812 */ /* 0x040fe4000780c0ff */
[----:B------:R-:W-:Y:S02]  /*3a7b0*/  LOP3.LUT R13, R13, 0xbfffffff, RZ, 0xc0, !PT ;  /* 0xbfffffff0d0d7812 */ /* 0x000fe400078ec0ff */
[----:B------:R-:W-:Y:S02]  /*3a7c0*/  PRMT R2, R97, 0x7771, RZ ;  /* 0x0000777161027816 */ /* 0x000fe400000000ff */
[----:B------:R-:W-:-:S03]  /*3a7d0*/  LOP3.LUT P5, RZ, R12, 0x100, RZ, 0xc0, !PT ;  /* 0x000001000cff7812 */ /* 0x000fc600078ac0ff */
[----:B----4-:R0:W-:Y:S02]  /*3a7e0*/  @P1 STG.E.U8 desc[UR6][R50.64], R2 ;  /* 0x0000000232001986 */ /* 0x0101e4000c101106 */
[----:B------:R-:W-:Y:S02]  /*3a7f0*/  @P4 LOP3.LUT R13, R13, 0x40000000, RZ, 0xfc, !PT ;  /* 0x400000000d0d4812 */ /* 0x000fe400078efcff */
[----:B------:R-:W-:Y:S02]  /*3a800*/  LOP3.LUT P4, RZ, R12, 0x80, RZ, 0xc0, !PT ;  /* 0x000000800cff7812 */ /* 0x000fe4000788c0ff */
[C---:B0-----:R-:W-:Y:S01]  /*3a810*/  PRMT R2, R97.reuse, 0x7772, RZ ;  /* 0x0000777261027816 */ /* 0x041fe200000000ff */
[----:B------:R-:W4:Y:S01]  /*3a820*/  LDL.LU.64 R50, [R1+0x18] ;  /* 0x0000180001327983 */ /* 0x000f220000300a00 */
[----:B------:R-:W-:-:S03]  /*3a830*/  PRMT R97, R97, 0x7773, RZ ;  /* 0x0000777361617816 */ /* 0x000fc600000000ff */
[----:B------:R0:W-:Y:S04]  /*3a840*/  @P0 STG.E.U8 desc[UR6][R48.64], R2 ;  /* 0x0000000230000986 */ /* 0x0001e8000c101106 */
[----:B------:R1:W-:Y:S04]  /*3a850*/  @P5 STG.E.U8 desc[UR6][R168.64], R97 ;  /* 0x00000061a8005986 */ /* 0x0003e8000c101106 */
[----:B0-----:R-:W4:Y:S01]  /*3a860*/  LDL.LU.64 R48, [R1+0x10] ;  /* 0x0000100001307983 */ /* 0x001f220000300a00 */
[----:B------:R-:W-:-:S03]  /*3a870*/  PRMT R2, R98, 0x7770, RZ ;  /* 0x0000777062027816 */ /* 0x000fc600000000ff */
[----:B-1----:R-:W4:Y:S04]  /*3a880*/  LDL.LU.64 R168, [R1+0x8] ;  /* 0x0000080001a87983 */ /* 0x002f280000300a00 */
[----:B--2---:R0:W-:Y:S04]  /*3a890*/  @P4 STG.E.U8 desc[UR6][R170.64], R2 ;  /* 0x00000002aa004986 */ /* 0x0041e8000c101106 */
[----:B0-----:R-:W2:Y:S01]  /*3a8a0*/  LDL.LU.64 R170, [R1] ;  /* 0x0000000001aa7983 */ /* 0x001ea20000300a00 */
[----:B------:R-:W-:Y:S02]  /*3a8b0*/  LOP3.LUT P4, RZ, R13, 0x40000000, RZ, 0xc0, !PT ;  /* 0x400000000dff7812 */ /* 0x000fe4000788c0ff */
        /* <DEDUP_REMOVED lines=22> */
[----:B---3--:R0:W-:Y:S01]  /*3aa20*/  @P4 STG.E.U8 desc[UR6][R52.64], R2 ;  /* 0x0000000234004986 */ /* 0x0081e2000c101106 */
        /* <DEDUP_REMOVED lines=15> */
[----:B------:R-:W-:-:S07]  /*3ab20*/  LOP3.LUT P6, RZ, R10, 0x20000000, RZ, 0xc0, !PT ;  /* 0x200000000aff7812 */ /* 0x000fce00078cc0ff */
[----:B------:R-:W-:Y:S02]  /*3ab30*/  @P4 LOP3.LUT R13, R13, 0x80000, RZ, 0xfc, !PT ;  /* 0x000800000d0d4812 */ /* 0x000fe400078efcff */
[----:B------:R-:W-:Y:S02]  /*3ab40*/  LOP3.LUT P4, RZ, R10, 0x20000, RZ, 0xc0, !PT ;  /* 0x000200000aff7812 */ /* 0x000fe4000788c0ff */
[----:B0-----:R-:W-:Y:S02]  /*3ab50*/  PRMT R2, R100, 0x7771, RZ ;  /* 0x0000777164027816 */ /* 0x001fe400000000ff */
[----:B------:R-:W-:Y:S02]  /*3ab60*/  LOP3.LUT R13, R13, 0xffefffff, RZ, 0xc0, !PT ;  /* 0xffefffff0d0d7812 */ /* 0x000fe400078ec0ff */
[C---:B------:R-:W-:Y:S01]  /*3ab70*/  LOP3.LUT P2, RZ, R10.reuse, 0x10000000, RZ, 0xc0, !PT ;  /* 0x100000000aff7812 */ /* 0x040fe2000784c0ff */
[----:B----4-:R0:W-:Y:S01]  /*3ab80*/  @P3 STG.E.U8 desc[UR6][R50.64], R2 ;  /* 0x0000000232003986 */ /* 0x0101e2000c101106 */
[----:B------:R-:W-:-:S05]  /*3ab90*/  LOP3.LUT P1, RZ, R10, 0x8000000, RZ, 0xc0, !PT ;  /* 0x080000000aff7812 */ /* 0x000fca000782c0ff */
[----:B------:R-:W-:Y:S02]  /*3aba0*/  @P4 LOP3.LUT R13, R13, 0x100000, RZ, 0xfc, !PT ;  /* 0x001000000d0d4812 */ /* 0x000fe400078efcff */
[----:B------:R-:W-:Y:S02]  /*3abb0*/  LOP3.LUT P4, RZ, R10, 0x40000, RZ, 0xc0, !PT ;  /* 0x000400000aff7812 */ /* 0x000fe4000788c0ff */
[----:B0-----:R-:W-:Y:S02]  /*3abc0*/  PRMT R2, R100, 0x7772, RZ ;  /* 0x0000777264027816 */ /* 0x001fe400000000ff */
[----:B------:R-:W-:Y:S02]  /*3abd0*/  LOP3.LUT P0, RZ, R10, 0x4000000, RZ, 0xc0, !PT ;  /* 0x040000000aff7812 */ /* 0x000fe4000780c0ff */
[----:B------:R-:W-:Y:S01]  /*3abe0*/  PRMT R100, R100, 0x7773, RZ ;  /* 0x0000777364647816 */ /* 0x000fe200000000ff */
[----:B------:R0:W-:Y:S01]  /*3abf0*/  @P6 STG.E.U8 desc[UR6][R48.64], R2 ;  /* 0x0000000230006986 */ /* 0x0001e2000c101106 */
[----:B------:R-:W-:-:S02]  /*3ac00*/  LOP3.LUT P5, RZ, R10, 0x2000000, RZ, 0xc0, !PT ;  /* 0x020000000aff7812 */ /* 0x000fc400078ac0ff */
[----:B------:R-:W-:Y:S01]  /*3ac10*/  LOP3.LUT R13, R13, 0xffdfffff, RZ, 0xc0, !PT ;  /* 0xffdfffff0d0d7812 */ /* 0x000fe200078ec0ff */
[----:B------:R-:W-:Y:S01]  /*3ac20*/  @P2 STG.E.U8 desc[UR6][R168.64], R100 ;  /* 0x00000064a8002986 */ /* 0x000fe2000c101106 */
[----:B0-----:R-:W-:Y:S02]  /*3ac30*/  PRMT R2, R101, 0x7770, RZ ;  /* 0x0000777065027816 */ /* 0x001fe400000000ff */
[----:B------:R-:W-:Y:S02]  /*3ac40*/  @P4 LOP3.LUT R13, R13, 0x200000, RZ, 0xfc, !PT ;  /* 0x002000000d0d4812 */ /* 0x000fe400078efcff */
[C---:B------:R-:W-:Y:S02]  /*3ac50*/  LOP3.LUT P2, RZ, R10.reuse, 0x1000000, RZ, 0xc0, !PT ;  /* 0x010000000aff7812 */ /* 0x040fe4000784c0ff */
[----:B------:R-:W-:Y:S02]  /*3ac60*/  LOP3.LUT P4, RZ, R10, 0x80000, RZ, 0xc0, !PT ;  /* 0x000800000aff7812 */ /* 0x000fe4000788c0ff */
[----:B------:R-:W-:-:S11]  /*3ac70*/  LOP3.LUT R13, R13, 0xffbfffff, RZ, 0xc0, !PT ;  /* 0xffbfffff0d0d7812 */ /* 0x000fd600078ec0ff */
[----:B------:R-:W-:Y:S02]  /*3ac80*/  @P4 LOP3.LUT R13, R13, 0x400000, RZ, 0xfc, !PT ;  /* 0x004000000d0d4812 */ /* 0x000fe400078efcff */
[C---:B------:R-:W-:Y:S01]  /*3ac90*/  LOP3.LUT P4, RZ, R10.reuse, 0x100000, RZ, 0xc0, !PT ;  /* 0x001000000aff7812 */ /* 0x040fe2000788c0ff */
[----:B--2---:R0:W-:Y:S01]  /*3aca0*/  @P1 STG.E.U8 desc[UR6][R170.64], R2 ;  /* 0x00000002aa001986 */ /* 0x0041e2000c101106 */
[C---:B------:R-:W-:Y:S02]  /*3acb0*/  LOP3.LUT P1, RZ, R10.reuse, 0x800000, RZ, 0xc0, !PT ;  /* 0x008000000aff7812 */ /* 0x040fe4000782c0ff */
[----:B0-----:R-:W-:Y:S01]  /*3acc0*/  PRMT R2, R101, 0x7771, RZ ;  /* 0x0000777165027816 */ /* 0x001fe200000000ff */
[----:B------:R-:W2:Y:S04]  /*3acd0*/  LDL.LU.64 R170, [R1+0x8b8] ;  /* 0x0008b80001aa7983 */ /* 0x000ea80000300a00 */
[----:B------:R0:W-:Y:S01]  /*3ace0*/  @P0 STG.E.U8 desc[UR6][R250.64], R2 ;  /* 0x00000002fa000986 */ /* 0x0001e2000c101106 */
[----:B------:R-:W-:-:S02]  /*3acf0*/  LOP3.LUT P0, RZ, R10, 0x400000, RZ, 0xc0, !PT ;  /* 0x004000000aff7812 */ /* 0x000fc4000780c0ff */
[C---:B------:R-:W-:Y:S01]  /*3ad00*/  LOP3.LUT P3, RZ, R10.reuse, 0x800, RZ, 0xc0, !PT ;  /* 0x000008000aff7812 */ /* 0x040fe2000786c0ff */
[----:B------:R-:W3:Y:S01]  /*3ad10*/  LDL.LU.64 R54, [R1+0x8b0] ;  /* 0x0008b00001367983 */ /* 0x000ee20000300a00 */
[----:B------:R-:W-:-:S03]  /*3ad20*/  LOP3.LUT P6, RZ, R10, 0x400, RZ, 0xc0, !PT ;  /* 0x000004000aff7812 */ /* 0x000fc600078cc0ff */
[----:B------:R-:W4:Y:S01]  /*3ad30*/  LDL.LU.64 R52, [R1+0x8a8] ;  /* 0x0008a80001347983 */ /* 0x000f220000300a00 */
[----:B0-----:R-:W-:-:S03]  /*3ad40*/  PRMT R2, R101, 0x7772, RZ ;  /* 0x0000777265027816 */ /* 0x001fc600000000ff */
[----:B------:R-:W4:Y:S01]  /*3ad50*/  LDL.LU.64 R50, [R1+0x8a0] ;  /* 0x0008a00001327983 */ /* 0x000f220000300a00 */
[----:B------:R-:W-:-:S03]  /*3ad60*/  PRMT R101, R101, 0x7773, RZ ;  /* 0x0000777365657816 */ /* 0x000fc600000000ff */
[----:B------:R0:W-:Y:S01]  /*3ad70*/  @P5 STG.E.U8 desc[UR6][R248.64], R2 ;  /* 0x00000002f8005986 */ /* 0x0001e2000c101106 */
[----:B------:R-:W-:-:S03]  /*3ad80*/  LOP3.LUT P5, RZ, R10, 0x200000, RZ, 0xc0, !PT ;  /* 0x002000000aff7812 */ /* 0x000fc600078ac0ff */
[----:B------:R-:W-:Y:S04]  /*3ad90*/  @P2 STG.E.U8 desc[UR6][R246.64], R101 ;  /* 0x00000065f6002986 */ /* 0x000fe8000c101106 */
[----:B------:R-:W4:Y:S01]  /*3ada0*/  LDL.LU.64 R48, [R1+0x898] ;  /* 0x0008980001307983 */ /* 0x000f220000300a00 */
[----:B0-----:R-:W-:-:S03]  /*3adb0*/  PRMT R2, R102, 0x7770, RZ ;  /* 0x0000777066027816 */ /* 0x001fc600000000ff */
[----:B------:R-:W4:Y:S04]  /*3adc0*/  LDL.LU.64 R168, [R1+0x890] ;  /* 0x0008900001a87983 */ /* 0x000f280000300a00 */
[----:B------:R0:W-:Y:S02]  /*3add0*/  @P1 STG.E.U8 desc[UR6][R244.64], R2 ;  /* 0x00000002f4001986 */ /* 0x0001e4000c101106 */
[----:B0-----:R-:W-:-:S05]  /*3ade0*/  PRMT R2, R102, 0x7771, RZ ;  /* 0x0000777166027816 */ /* 0x001fca00000000ff */
[----:B------:R0:W-:Y:S02]  /*3adf0*/  @P0 STG.E.U8 desc[UR6][R242.64], R2 ;  /* 0x00000002f2000986 */ /* 0x0001e4000c101106 */
[C---:B0-----:R-:W-:Y:S02]  /*3ae00*/  PRMT R2, R102.reuse, 0x7772, RZ ;  /* 0x0000777266027816 */ /* 0x041fe400000000ff */
[----:B------:R-:W-:-:S03]  /*3ae10*/  PRMT R102, R102, 0x7773, RZ ;  /* 0x0000777366667816 */ /* 0x000fc600000000ff */
[----:B------:R0:W-:Y:S04]  /*3ae20*/  @P5 STG.E.U8 desc[UR6][R240.64], R2 ;  /* 0x00000002f0005986 */ /* 0x0001e8000c101106 */
        /* <DEDUP_REMOVED lines=38> */
[----:B------:R-:W-:Y:S02]  /*3b090*/  LOP3.LUT R13, R13, 0xfffff7ff, RZ, 0xc0, !PT ;  /* 0xfffff7ff0d0d7812 */ /* 0x000fe400078ec0ff */
[----:B0-----:R-:W-:Y:S02]  /*3b0a0*/  PRMT R2, R105, 0x7770, RZ ;  /* 0x0000777069027816 */ /* 0x001fe400000000ff */
[----:B------:R-:W-:-:S07]  /*3b0b0*/  LOP3.LUT P2, RZ, R10, 0x200, RZ, 0xc0, !PT ;  /* 0x000002000aff7812 */ /* 0x000fce000784c0ff */
[----:B------:R-:W-:Y:S02]  /*3b0c0*/  @P4 LOP3.LUT R13, R13, 0x800, RZ, 0xfc, !PT ;  /* 0x000008000d0d4812 */ /* 0x000fe400078efcff */
[----:B------:R-:W-:Y:S01]  /*3b0d0*/  LOP3.LUT P4, RZ, R11, 0x40000000, RZ, 0xc0, !PT ;  /* 0x400000000bff7812 */ /* 0x000fe2000788c0ff */
[----:B------:R0:W-:Y:S01]  /*3b0e0*/  @P3 STG.E.U8 desc[UR6][R220.64], R2 ;  /* 0x00000002dc003986 */ /* 0x0001e2000c101106 */
[----:B------:R-:W-:Y:S02]  /*3b0f0*/  LOP3.LUT R13, R13, 0xffffefff, RZ, 0xc0, !PT ;  /* 0xffffefff0d0d7812 */ /* 0x000fe400078ec0ff */
[C---:B------:R-:W-:Y:S02]  /*3b100*/  LOP3.LUT P1, RZ, R10.reuse, 0x100, RZ, 0xc0, !PT ;  /* 0x000001000aff7812 */ /* 0x040fe4000782c0ff */
[----:B------:R-:W-:Y:S02]  /*3b110*/  LOP3.LUT P0, RZ, R10, 0x80, RZ, 0xc0, !PT ;  /* 0x000000800aff7812 */ /* 0x000fe4000780c0ff */
[----:B0-----:R-:W-:-:S05]  /*3b120*/  PRMT R2, R105, 0x7771, RZ ;  /* 0x0000777169027816 */ /* 0x001fca00000000ff */
[----:B------:R-:W-:Y:S02]  /*3b130*/  @P4 LOP3.LUT R13, R13, 0x1000, RZ, 0xfc, !PT ;  /* 0x000010000d0d4812 */ /* 0x000fe400078efcff */
[----:B------:R-:W-:Y:S01]  /*3b140*/  LOP3.LUT P4, RZ, R11, 0x80000000, RZ, 0xc0, !PT ;  /* 0x800000000bff7812 */ /* 0x000fe2000788c0ff */
[----:B------:R0:W-:Y:S01]  /*3b150*/  @P6 STG.E.U8 desc[UR6][R218.64], R2 ;  /* 0x00000002da006986 */ /* 0x0001e2000c101106 */
[----:B------:R-:W-:Y:S02]  /*3b160*/  LOP3.LUT P5, RZ, R10, 0x40, RZ, 0xc0, !PT ;  /* 0x000000400aff7812 */ /* 0x000fe400078ac0ff */
[----:B------:R-:W-:Y:S02]  /*3b170*/  LOP3.LUT R13, R13, 0xffffdfff, RZ, 0xc0, !PT ;  /* 0xffffdfff0d0d7812 */ /* 0x000fe400078ec0ff */
[C---:B0-----:R-:W-:Y:S02]  /*3b180*/  PRMT R2, R105.reuse, 0x7772, RZ ;  /* 0x0000777269027816 */ /* 0x041fe400000000ff */
[----:B------:R-:W-:-:S03]  /*3b190*/  PRMT R105, R105, 0x7773, RZ ;  /* 0x0000777369697816 */ /* 0x000fc600000000ff */
[----:B------:R0:W-:Y:S01]  /*3b1a0*/  @P2 STG.E.U8 desc[UR6][R216.64], R2 ;  /* 0x00000002d8002986 */ /* 0x0001e2000c101106 */
[----:B------:R-:W-:-:S03]  /*3b1b0*/  LOP3.LUT P2, RZ, R10, 0x20, RZ, 0xc0, !PT ;  /* 0x000000200aff7812 */ /* 0x000fc6000784c0ff */
[----:B------:R-:W-:Y:S01]  /*3b1c0*/  @P1 STG.E.U8 desc[UR6][R214.64], R105 ;  /* 0x00000069d6001986 */ /* 0x000fe2000c101106 */
[----:B------:R-:W-:Y:S02]  /*3b1d0*/  @P4 LOP3.LUT R13, R13, 0x2000, RZ, 0xfc, !PT ;  /* 0x000020000d0d4812 */ /* 0x000fe400078efcff */
[----:B0-----:R-:W-:Y:S02]  /*3b1e0*/  PRMT R2, R106, 0x7770, RZ ;  /* 0x000077706a027816 */ /* 0x001fe400000000ff */
[----:B------:R-:W-:-:S03]  /*3b1f0*/  LOP3.LUT P4, RZ, R10, 0x1, RZ, 0xc0, !PT ;  /* 0x000000010aff7812 */ /* 0x000fc6000788c0ff */
[----:B------:R0:W-:Y:S01]  /*3b200*/  @P0 STG.E.U8 desc[UR6][R212.64], R2 ;  /* 0x00000002d4000986 */ /* 0x0001e2000c101106 */
[C---:B------:R-:W-:Y:S02]  /*3b210*/  LOP3.LUT P1, RZ, R10.reuse, 0x10, RZ, 0xc0, !PT ;  /* 0x000000100aff7812 */ /* 0x040fe4000782c0ff */
[----:B------:R-:W-:Y:S02]  /*3b220*/  LOP3.LUT P0, RZ, R10, 0x8, RZ, 0xc0, !PT ;  /* 0x000000080aff7812 */ /* 0x000fe4000780c0ff */
[----:B0-----:R-:W-:-:S05]  /*3b230*/  PRMT R2, R106, 0x7771, RZ ;  /* 0x000077716a027816 */ /* 0x001fca00000000ff */
[----:B------:R0:W-:Y:S01]  /*3b240*/  @P5 STG.E.U8 desc[UR6][R210.64], R2 ;  /* 0x00000002d2005986 */ /* 0x0001e2000c101106 */
[----:B------:R-:W-:Y:S02]  /*3b250*/  LOP3.LUT P5, RZ, R10, 0x4, RZ, 0xc0, !PT ;  /* 0x000000040aff7812 */ /* 0x000fe400078ac0ff */
[----:B------:R-:W-:Y:S02]  /*3b260*/  LOP3.LUT R13, R13, 0xffffbfff, RZ, 0xc0, !PT ;  /* 0xffffbfff0d0d7812 */ /* 0x000fe400078ec0ff */
[C---:B0-----:R-:W-:Y:S02]  /*3b270*/  PRMT R2, R106.reuse, 0x7772, RZ ;  /* 0x000077726a027816 */ /* 0x041fe400000000ff */
[----:B------:R-:W-:-:S03]  /*3b280*/  PRMT R106, R106, 0x7773, RZ ;  /* 0x000077736a6a7816 */ /* 0x000fc600000000ff */
[----:B------:R0:W-:Y:S01]  /*3b290*/  @P2 STG.E.U8 desc[UR6][R208.64], R2 ;  /* 0x00000002d0002986 */ /* 0x0001e2000c101106 */
[----:B------:R-:W-:Y:S02]  /*3b2a0*/  @P4 LOP3.LUT R13, R13, 0x4000, RZ, 0xfc, !PT ;  /* 0x000040000d0d4812 */ /* 0x000fe400078efcff */
[----:B------:R-:W-:Y:S01]  /*3b2b0*/  LOP3.LUT P4, RZ, R10, 0x2, RZ, 0xc0, !PT ;  /* 0x000000020aff7812 */ /* 0x000fe2000788c0ff */
[----:B------:R-:W-:Y:S01]  /*3b2c0*/  @P1 STG.E.U8 desc[UR6][R206.64], R106 ;  /* 0x0000006ace001986 */ /* 0x000fe2000c101106 */
[----:B0-----:R-:W-:-:S05]  /*3b2d0*/  PRMT R2, R107, 0x7770, RZ ;  /* 0x000077706b027816 */ /* 0x001fca00000000ff */
[----:B------:R0:W-:Y:S02]  /*3b2e0*/  @P0 STG.E.U8 desc[UR6][R204.64], R2 ;  /* 0x00000002cc000986 */ /* 0x0001e4000c101106 */
        /* <DEDUP_REMOVED lines=33> */
[----:B------:R-:W-:Y:S01]  /*3b500*/  @P3 STG.E.U8 desc[UR6][R28.64], R109 ;  /* 0x0000006d1c003986 */ /* 0x000fe2000c101106 */
[----:B0-----:R-:W-:-:S05]  /*3b510*/  PRMT R2, R110, 0x7770, RZ ;  /* 0x000077706e027816 */ /* 0x001fca00000000ff */
[----:B------:R0:W-:Y:S01]  /*3b520*/  @P6 STG.E.U8 desc[UR6][R26.64], R2 ;  /* 0x000000021a006986 */ /* 0x0001e2000c101106 */
[C---:B------:R-:W-:Y:S02]  /*3b530*/  LOP3.LUT P0, RZ, R11.reuse, 0x100000, RZ, 0xc0, !PT ;  /* 0x001000000bff7812 */ /* 0x040fe4000780c0ff */
        /* <DEDUP_REMOVED lines=12> */
[----:B0-----:R-:W2:Y:S01]  /*3b600*/  LDL.LU.64 R170, [R1+0x888] ;  /* 0x0008880001aa7983 */ /* 0x001ea20000300a00 */
[----:B------:R-:W-:Y:S02]  /*3b610*/  LOP3.LUT P4, RZ, R11, 0x40, RZ, 0xc0, !PT ;  /* 0x000000400bff7812 */ /* 0x000fe4000788c0ff */
[----:B------:R-:W-:Y:S01]  /*3b620*/  LOP3.LUT R10, R10, 0x7fffffff, RZ, 0xc0, !PT ;  /* 0x7fffffff0a0a7812 */ /* 0x000fe200078ec0ff */
[----:B------:R-:W2:Y:S01]  /*3b630*/  LDL.LU.64 R66, [R1+0x880] ;  /* 0x0008800001427983 */ /* 0x000ea20000300a00 */
[----:B------:R-:W-:-:S03]  /*3b640*/  LOP3.LUT R13, R13, 0xfffffffe, RZ, 0xc0, !PT ;  /* 0xfffffffe0d0d7812 */ /* 0x000fc600078ec0ff */
[----:B------:R-:W2:Y:S04]  /*3b650*/  LDL.LU.64 R64, [R1+0x878] ;  /* 0x0008780001407983 */ /* 0x000ea80000300a00 */
[----:B------:R-:W2:Y:S02]  /*3b660*/  LDL.LU.64 R62, [R1+0x870] ;  /* 0x00087000013e7983 */ /* 0x000ea40000300a00 */
[----:B------:R-:W-:Y:S02]  /*3b670*/  @P4 LOP3.LUT R10, R10, 0x80000000, RZ, 0xfc, !PT ;  /* 0x800000000a0a4812 */ /* 0x000fe400078efcff */
[C---:B------:R-:W-:Y:S01]  /*3b680*/  LOP3.LUT P4, RZ, R11.reuse, 0x80, RZ, 0xc0, !PT ;  /* 0x000000800bff7812 */ /* 0x040fe2000788c0ff */
[----:B------:R-:W2:Y:S01]  /*3b690*/  LDL.LU.64 R60, [R1+0x868] ;  /* 0x00086800013c7983 */ /* 0x000ea20000300a00 */
[----:B------:R-:W-:-:S02]  /*3b6a0*/  LOP3.LUT P1, RZ, R11, 0x20000, RZ, 0xc0, !PT ;  /* 0x000200000bff7812 */ /* 0x000fc4000782c0ff */
[C---:B------:R-:W-:Y:S01]  /*3b6b0*/  LOP3.LUT P0, RZ, R11.reuse, 0x10000, RZ, 0xc0, !PT ;  /* 0x000100000bff7812 */ /* 0x040fe2000780c0ff */
[----:B------:R-:W2:Y:S01]  /*3b6c0*/  LDL.LU.64 R58, [R1+0x860] ;  /* 0x00086000013a7983 */ /* 0x000ea20000300a00 */
[----:B------:R-:W-:Y:S02]  /*3b6d0*/  LOP3.LUT P5, RZ, R11, 0x8000, RZ, 0xc0, !PT ;  /* 0x000080000bff7812 */ /* 0x000fe400078ac0ff */
[----:B------:R-:W-:Y:S01]  /*3b6e0*/  PRMT R2, R111, 0x7772, RZ ;  /* 0x000077726f027816 */ /* 0x000fe200000000ff */
[----:B------:R-:W2:Y:S04]  /*3b6f0*/  LDL.LU.64 R56, [R1+0x858] ;  /* 0x0008580001387983 */ /* 0x000ea80000300a00 */
[----:B------:R-:W-:Y:S02]  /*3b700*/  @P4 LOP3.LUT R13, R13, 0x1, RZ, 0xfc, !PT ;  /* 0x000000010d0d4812 */ /* 0x000fe400078efcff */
[----:B------:R-:W-:-:S02]  /*3b710*/  LOP3.LUT P4, RZ, R11, 0x100, RZ, 0xc0, !PT ;  /* 0x000001000bff7812 */ /* 0x000fc4000788c0ff */
        /* <DEDUP_REMOVED lines=16> */
[----:B---3--:R0:W-:Y:S01]  /*3b820*/  @P1 STG.E.U8 desc[UR6][R54.64], R2 ;  /* 0x0000000236001986 */ /* 0x0081e2000c101106 */
[----:B------:R-:W-:-:S09]  /*3b830*/  PRMT R111, R111, 0x7773, RZ ;  /* 0x000077736f6f7816 */ /* 0x000fd200000000ff */
[----:B------:R-:W-:Y:S02]  /*3b840*/  @P4 LOP3.LUT R13, R13, 0x40, RZ, 0xfc, !PT ;  /* 0x000000400d0d4812 */ /* 0x000fe400078efcff */
[----:B------:R-:W-:Y:S02]  /*3b850*/  LOP3.LUT P4, RZ, R11, 0x4000, RZ, 0xc0, !PT ;  /* 0x000040000bff7812 */ /* 0x000fe4000788c0ff */
[C---:B0-----:R-:W-:Y:S01]  /*3b860*/  PRMT R2, R112.reuse, 0x7770, RZ ;  /* 0x0000777070027816 */ /* 0x041fe200000000ff */
[----:B----4-:R0:W-:Y:S04]  /*3b870*/  @P0 STG.E.U8 desc[UR6][R52.64], R111 ;  /* 0x0000006f34000986 */ /* 0x0101e8000c101106 */
[----:B------:R1:W-:Y:S04]  /*3b880*/  @P5 STG.E.U8 desc[UR6][R50.64], R2 ;  /* 0x0000000232005986 */ /* 0x0003e8000c101106 */
[----:B------:R-:W3:Y:S04]  /*3b890*/  LDL.LU.64 R54, [R1+0x850] ;  /* 0x0008500001367983 */ /* 0x000ee80000300a00 */
[----:B0-----:R-:W4:Y:S01]  /*3b8a0*/  LDL.LU.64 R52, [R1+0x848] ;  /* 0x0008480001347983 */ /* 0x001f220000300a00 */
[----:B-1----:R-:W-:-:S03]  /*3b8b0*/  PRMT R2, R112, 0x7771, RZ ;  /* 0x0000777170027816 */ /* 0x002fc600000000ff */
        /* <DEDUP_REMOVED lines=24> */
[----:B0-----:R-:W-:Y:S01]  /*3ba40*/  PRMT R2, R114, 0x7770, RZ ;  /* 0x0000777072027816 */ /* 0x001fe200000000ff */
[----:B------:R-:W0:Y:S01]  /*3ba50*/  LDS.128 R12, [R252] ;  /* 0x00000000fc0c7984 */ /* 0x000e220000000c00 */
[----:B------:R-:W-:-:S09]  /*3ba60*/  LOP3.LUT P3, RZ, R11, 0x20, RZ, 0xc0, !PT ;  /* 0x000000200bff7812 */ /* 0x000fd2000786c0ff */
[----:B------:R1:W-:Y:S01]  /*3ba70*/  @P4 STG.E.U8 desc[UR6][R58.64], R2 ;  /* 0x000000023a004986 */ /* 0x0003e2000c101106 */
[----:B------:R-:W-:Y:S02]  /*3ba80*/  LOP3.LUT P4, RZ, R10, 0x80000000, RZ, 0xc0, !PT ;  /* 0x800000000aff7812 */ /* 0x000fe4000788c0ff */
[C---:B------:R-:W-:Y:S02]  /*3ba90*/  LOP3.LUT P6, RZ, R11.reuse, 0x10, RZ, 0xc0, !PT ;  /* 0x000000100bff7812 */ /* 0x040fe400078cc0ff */
[----:B------:R-:W-:Y:S02]  /*3baa0*/  LOP3.LUT P2, RZ, R11, 0x8, RZ, 0xc0, !PT ;  /* 0x000000080bff7812 */ /* 0x000fe4000784c0ff */
[----:B-1----:R-:W-:-:S07]  /*3bab0*/  PRMT R2, R114, 0x7771, RZ ;  /* 0x0000777172027816 */ /* 0x002fce00000000ff */
[----:B------:R1:W-:Y:S01]  /*3bac0*/  @P4 STG.E.U8 desc[UR6][R56.64], R2 ;  /* 0x0000000238004986 */ /* 0x0003e2000c101106 */
[C---:B------:R-:W-:Y:S02]  /*3bad0*/  LOP3.LUT P1, RZ, R11.reuse, 0x4, RZ, 0xc0, !PT ;  /* 0x000000040bff7812 */ /* 0x040fe4000782c0ff */
[C---:B-1----:R-:W-:Y:S02]  /*3bae0*/  PRMT R2, R114.reuse, 0x7772, RZ ;  /* 0x0000777272027816 */ /* 0x042fe400000000ff */
[----:B------:R-:W-:Y:S02]  /*3baf0*/  PRMT R114, R114, 0x7773, RZ ;  /* 0x0000777372727816 */ /* 0x000fe400000000ff */
[C---:B------:R-:W-:Y:S02]  /*3bb00*/  LOP3.LUT P0, RZ, R11.reuse, 0x2, RZ, 0xc0, !PT ;  /* 0x000000020bff7812 */ /* 0x040fe4000780c0ff */
[----:B------:R-:W-:Y:S01]  /*3bb10*/  LOP3.LUT P5, RZ, R11, 0x1, RZ, 0xc0, !PT ;  /* 0x000000010bff7812 */ /* 0x000fe200078ac0ff */
[----:B---3--:R1:W-:Y:S04]  /*3bb20*/  @P3 STG.E.U8 desc[UR6][R54.64], R2 ;  /* 0x0000000236003986 */ /* 0x0083e8000c101106 */
[----:B----4-:R-:W-:Y:S01]  /*3bb30*/  @P6 STG.E.U8 desc[UR6][R52.64], R114 ;  /* 0x0000007234006986 */ /* 0x010fe2000c101106 */
[----:B-1----:R-:W-:-:S05]  /*3bb40*/  PRMT R2, R115, 0x7770, RZ ;  /* 0x0000777073027816 */ /* 0x002fca00000000ff */
[----:B------:R1:W-:Y:S02]  /*3bb50*/  @P2 STG.E.U8 desc[UR6][R50.64], R2 ;  /* 0x0000000232002986 */ /* 0x0003e4000c101106 */
[----:B-1----:R-:W-:-:S05]  /*3bb60*/  PRMT R2, R115, 0x7771, RZ ;  /* 0x0000777173027816 */ /* 0x002fca00000000ff */
[----:B------:R1:W-:Y:S02]  /*3bb70*/  @P1 STG.E.U8 desc[UR6][R48.64], R2 ;  /* 0x0000000230001986 */ /* 0x0003e4000c101106 */
[C---:B-1----:R-:W-:Y:S02]  /*3bb80*/  PRMT R2, R115.reuse, 0x7772, RZ ;  /* 0x0000777273027816 */ /* 0x042fe400000000ff */
[----:B------:R-:W-:-:S03]  /*3bb90*/  PRMT R115, R115, 0x7773, RZ ;  /* 0x0000777373737816 */ /* 0x000fc600000000ff */
[----:B------:R-:W-:Y:S04]  /*3bba0*/  @P0 STG.E.U8 desc[UR6][R168.64], R2 ;  /* 0x00000002a8000986 */ /* 0x000fe8000c101106 */
[----:B--2---:R1:W-:Y:S04]  /*3bbb0*/  @P5 STG.E.U8 desc[UR6][R170.64], R115 ;  /* 0x00000073aa005986 */ /* 0x0043e8000c101106 */
[----:B-1----:R-:W2:Y:S04]  /*3bbc0*/  LDL.LU.64 R170, [R1+0x820] ;  /* 0x0008200001aa7983 */ /* 0x002ea80000300a00 */
        /* <DEDUP_REMOVED lines=22> */
[----:B-1----:R-:W2:Y:S04]  /*3bd30*/  LDL.LU.64 R170, [R1+0x7f0] ;  /* 0x0007f00001aa7983 */ /* 0x002ea80000300a00 */
        /* <DEDUP_REMOVED lines=22> */
[C---:B-1----:R-:W-:Y:S01]  /*3bea0*/  PRMT R2, R116.reuse, 0x7772, RZ ;  /* 0x0000777274027816 */ /* 0x042fe200000000ff */
[----:B------:R-:W3:Y:S01]  /*3beb0*/  LDL.LU.64 R54, [R1+0x7b8] ;  /* 0x0007b80001367983 */ /* 0x000ee20000300a00 */
[----:B------:R-:W-:-:S03]  /*3bec0*/  PRMT R116, R116, 0x7773, RZ ;  /* 0x0000777374747816 */ /* 0x000fc600000000ff */
[----:B----4-:R1:W-:Y:S04]  /*3bed0*/  @P0 STG.E.U8 desc[UR6][R52.64], R2 ;  /* 0x0000000234000986 */ /* 0x0103e8000c101106 */
[----:B------:R4:W-:Y:S01]  /*3bee0*/  @P5 STG.E.U8 desc[UR6][R50.64], R116 ;  /* 0x0000007432005986 */ /* 0x0009e2000c101106 */
[----:B-1----:R-:W-:-:S03]  /*3bef0*/  PRMT R2, R117, 0x7770, RZ ;  /* 0x0000777075027816 */ /* 0x002fc600000000ff */
[----:B------:R-:W3:Y:S04]  /*3bf00*/  LDL.LU.64 R52, [R1+0x7b0] ;  /* 0x0007b00001347983 */ /* 0x000ee80000300a00 */
[----:B------:R1:W-:Y:S01]  /*3bf10*/  @P4 STG.E.U8 desc[UR6][R48.64], R2 ;  /* 0x0000000230004986 */ /* 0x0003e2000c101106 */
[----:B------:R-:W-:-:S03]  /*3bf20*/  LOP3.LUT P4, RZ, R10, 0x40000000, RZ, 0xc0, !PT ;  /* 0x400000000aff7812 */ /* 0x000fc6000788c0ff */
[----:B----4-:R-:W4:Y:S01]  /*3bf30*/  LDL.LU.64 R50, [R1+0x7a8] ;  /* 0x0007a80001327983 */ /* 0x010f220000300a00 */
[----:B-1----:R-:W-:-:S03]  /*3bf40*/  PRMT R2, R117, 0x7771, RZ ;  /* 0x0000777175027816 */ /* 0x002fc600000000ff */
[----:B------:R-:W4:Y:S06]  /*3bf50*/  LDL.LU.64 R48, [R1+0x7a0] ;  /* 0x0007a00001307983 */ /* 0x000f2c0000300a00 */
[----:B------:R1:W-:Y:S01]  /*3bf60*/  @P4 STG.E.U8 desc[UR6][R168.64], R2 ;  /* 0x00000002a8004986 */ /* 0x0003e2000c101106 */
[----:B------:R-:W-:-:S03]  /*3bf70*/  LOP3.LUT P4, RZ, R10, 0x20000000, RZ, 0xc0, !PT ;  /* 0x200000000aff7812 */ /* 0x000fc6000788c0ff */
[----:B-1----:R-:W4:Y:S01]  /*3bf80*/  LDL.LU.64 R168, [R1+0x798] ;  /* 0x0007980001a87983 */ /* 0x002f220000300a00 */
[----:B------:R-:W-:-:S09]  /*3bf90*/  PRMT R2, R117, 0x7772, RZ ;  /* 0x0000777275027816 */ /* 0x000fd200000000ff */
[----:B--2---:R1:W-:Y:S04]  /*3bfa0*/  @P4 STG.E.U8 desc[UR6][R170.64], R2 ;  /* 0x00000002aa004986 */ /* 0x0043e8000c101106 */
[----:B-1----:R-:W2:Y:S01]  /*3bfb0*/  LDL.LU.64 R170, [R1+0x790] ;  /* 0x0007900001aa7983 */ /* 0x002ea20000300a00 */
[----:B------:R-:W-:Y:S02]  /*3bfc0*/  LOP3.LUT P4, RZ, R10, 0x10000000, RZ, 0xc0, !PT ;  /* 0x100000000aff7812 */ /* 0x000fe4000788c0ff */
[----:B------:R-:W-:Y:S02]  /*3bfd0*/  PRMT R117, R117, 0x7773, RZ ;  /* 0x0000777375757816 */ /* 0x000fe400000000ff */
[----:B------:R-:W-:-:S09]  /*3bfe0*/  PRMT R2, R118, 0x7770, RZ ;  /* 0x0000777076027816 */ /* 0x000fd200000000ff */
[----:B------:R-:W-:Y:S01]  /*3bff0*/  @P4 STG.E.U8 desc[UR6][R66.64], R117 ;  /* 0x0000007542004986 */ /* 0x000fe2000c101106 */
[----:B------:R-:W-:-:S13]  /*3c000*/  LOP3.LUT P4, RZ, R10, 0x8000000, RZ, 0xc0, !PT ;  /* 0x080000000aff7812 */ /* 0x000fda000788c0ff */
[----:B------:R1:W-:Y:S01]  /*3c010*/  @P4 STG.E.U8 desc[UR6][R64.64], R2 ;  /* 0x0000000240004986 */ /* 0x0003e2000c101106 */
[----:B------:R-:W-:Y:S02]  /*3c020*/  LOP3.LUT P4, RZ, R10, 0x4000000, RZ, 0xc0, !PT ;  /* 0x040000000aff7812 */ /* 0x000fe4000788c0ff */
[----:B-1----:R-:W-:-:S11]  /*3c030*/  PRMT R2, R118, 0x7771, RZ ;  /* 0x0000777176027816 */ /* 0x002fd600000000ff */
[----:B------:R1:W-:Y:S01]  /*3c040*/  @P4 STG.E.U8 desc[UR6][R62.64], R2 ;  /* 0x000000023e004986 */ /* 0x0003e2000c101106 */
[----:B------:R-:W-:Y:S02]  /*3c050*/  LOP3.LUT P4, RZ, R10, 0x2000000, RZ, 0xc0, !PT ;  /* 0x020000000aff7812 */ /* 0x000fe4000788c0ff */
[----:B-1----:R-:W-:-:S11]  /*3c060*/  PRMT R2, R118, 0x7772, RZ ;  /* 0x0000777276027816 */ /* 0x002fd600000000ff */
[----:B------:R1:W-:Y:S01]  /*3c070*/  @P4 STG.E.U8 desc[UR6][R60.64], R2 ;  /* 0x000000023c004986 */ /* 0x0003e2000c101106 */
[----:B------:R-:W-:Y:S02]  /*3c080*/  LOP3.LUT P4, RZ, R10, 0x1000000, RZ, 0xc0, !PT ;  /* 0x010000000aff7812 */ /* 0x000fe4000788c0ff */
[----:B------:R-:W-:Y:S02]  /*3c090*/  PRMT R118, R118, 0x7773, RZ ;  /* 0x0000777376767816 */ /* 0x000fe400000000ff */
[----:B------:R-:W-:-:S09]  /*3c0a0*/  LOP3.LUT P3, RZ, R0, 0x8000, RZ, 0xc0, !PT ;  /* 0x0000800000ff7812 */ /* 0x000fd2000786c0ff */
[----:B------:R-:W-:Y:S01]  /*3c0b0*/  @P4 STG.E.U8 desc[UR6][R58.64], R118 ;  /* 0x000000763a004986 */ /* 0x000fe2000c101106 */
[----:B------:R-:W-:Y:S02]  /*3c0c0*/  LOP3.LUT P4, RZ, R10, 0x800000, RZ, 0xc0, !PT ;  /* 0x008000000aff7812 */ /* 0x000fe4000788c0ff */
[----:B-1----:R-:W-:Y:S02]  /*3c0d0*/  PRMT R2, R119, 0x7770, RZ ;  /* 0x0000777077027816 */ /* 0x002fe400000000ff */
[C---:B------:R-:W-:Y:S02]  /*3c0e0*/  LOP3.LUT P6, RZ, R0.reuse, 0x4000, RZ, 0xc0, !PT ;  /* 0x0000400000ff7812 */ /* 0x040fe400078cc0ff */
[C---:B------:R-:W-:Y:S02]  /*3c0f0*/  LOP3.LUT P2, RZ, R0.reuse, 0x1000, RZ, 0xc0, !PT ;  /* 0x0000100000ff7812 */ /* 0x040fe4000784c0ff */
[----:B------:R-:W-:-:S05]  /*3c100*/  LOP3.LUT P1, RZ, R0, 0x400, RZ, 0xc0, !PT ;  /* 0x0000040000ff7812 */ /* 0x000fca000782c0ff */
[----:B------:R1:W-:Y:S01]  /*3c110*/  @P4 STG.E.U8 desc[UR6][R56.64], R2 ;  /* 0x0000000238004986 */ /* 0x0003e2000c101106 */
[----:B------:R-:W-:Y:S02]  /*3c120*/  LOP3.LUT P0, RZ, R0, 0x100, RZ, 0xc0, !PT ;  /* 0x0000010000ff7812 */ /* 0x000fe4000780c0ff */
[----:B-1----:R-:W-:-:S05]  /*3c130*/  PRMT R2, R119, 0x7771, RZ ;  /* 0x0000777177027816 */ /* 0x002fca00000000ff */
[----:B---3--:R1:W-:Y:S01]  /*3c140*/  @P3 STG.E.U8 desc[UR6][R54.64], R2 ;  /* 0x0000000236003986 */ /* 0x0083e2000c101106 */
[----:B------:R-:W-:Y:S02]  /*3c150*/  LOP3.LUT P5, RZ, R0, 0x40, RZ, 0xc0, !PT ;  /* 0x0000004000ff7812 */ /* 0x000fe400078ac0ff */
[C---:B-1----:R-:W-:Y:S02]  /*3c160*/  PRMT R2, R119.reuse, 0x7772, RZ ;  /* 0x0000777277027816 */ /* 0x042fe400000000ff */
[----:B------:R-:W-:-:S03]  /*3c170*/  PRMT R119, R119, 0x7773, RZ ;  /* 0x0000777377777816 */ /* 0x000fc600000000ff */
[----:B------:R1:W-:Y:S04]  /*3c180*/  @P6 STG.E.U8 desc[UR6][R52.64], R2 ;  /* 0x0000000234006986 */ /* 0x0003e8000c101106 */
[----:B----4-:R-:W-:Y:S01]  /*3c190*/  @P2 STG.E.U8 desc[UR6][R50.64], R119 ;  /* 0x0000007732002986 */ /* 0x010fe2000c101106 */
[----:B-1----:R-:W-:-:S05]  /*3c1a0*/  PRMT R2, R120, 0x7770, RZ ;  /* 0x0000777078027816 */ /* 0x002fca00000000ff */
[----:B------:R1:W-:Y:S02]  /*3c1b0*/  @P1 STG.E.U8 desc[UR6][R48.64], R2 ;  /* 0x0000000230001986 */ /* 0x0003e4000c101106 */
[----:B-1----:R-:W-:-:S05]  /*3c1c0*/  PRMT R2, R120, 0x7771, RZ ;  /* 0x0000777178027816 */ /* 0x002fca00000000ff */
[----:B------:R1:W-:Y:S02]  /*3c1d0*/  @P0 STG.E.U8 desc[UR6][R168.64], R2 ;  /* 0x00000002a8000986 */ /* 0x0003e4000c101106 */
[----:B-1----:R-:W-:-:S05]  /*3c1e0*/  PRMT R2, R120, 0x7772, RZ ;  /* 0x0000777278027816 */ /* 0x002fca00000000ff */
        /* <DEDUP_REMOVED lines=48> */
[----:B------:R-:W3:Y:S04]  /*3c4f0*/  LDL.LU.64 R54, [R1+0x720] ;  /* 0x0007200001367983 */ /* 0x000ee80000300a00 */
[----:B----4-:R1:W-:Y:S02]  /*3c500*/  @P0 STG.E.U8 desc[UR6][R52.64], R2 ;  /* 0x0000000234000986 */ /* 0x0103e4000c101106 */
[----:B-1----:R-:W-:-:S02]  /*3c510*/  PRMT R2, R121, 0x7772, RZ ;  /* 0x0000777279027816 */ /* 0x002fc400000000ff */
[----:B------:R-:W4:Y:S01]  /*3c520*/  LDL.LU.64 R52, [R1+0x718] ;  /* 0x0007180001347983 */ /* 0x000f220000300a00 */
[----:B------:R-:W-:-:S03]  /*3c530*/  PRMT R121, R121, 0x7773, RZ ;  /* 0x0000777379797816 */ /* 0x000fc600000000ff */
[----:B------:R1:W-:Y:S04]  /*3c540*/  @P5 STG.E.U8 desc[UR6][R50.64], R2 ;  /* 0x0000000232005986 */ /* 0x0003e8000c101106 */
[----:B------:R0:W-:Y:S01]  /*3c550*/  @P4 STG.E.U8 desc[UR6][R48.64], R121 ;  /* 0x0000007930004986 */ /* 0x0001e2000c101106 */
[----:B------:R-:W-:Y:S02]  /*3c560*/  LOP3.LUT P4, RZ, R10, 0x400000, RZ, 0xc0, !PT ;  /* 0x004000000aff7812 */ /* 0x000fe4000788c0ff */
[----:B-1----:R-:W-:Y:S01]  /*3c570*/  PRMT R2, R122, 0x7770, RZ ;  /* 0x000077707a027816 */ /* 0x002fe200000000ff */
[----:B------:R-:W4:Y:S04]  /*3c580*/  LDL.LU.64 R50, [R1+0x710] ;  /* 0x0007100001327983 */ /* 0x000f280000300a00 */
[----:B0-----:R-:W4:Y:S06]  /*3c590*/  LDL.LU.64 R48, [R1+0x708] ;  /* 0x0007080001307983 */ /* 0x001f2c0000300a00 */
        /* <DEDUP_REMOVED lines=27> */
[----:B------:R-:W-:Y:S04]  /*3c750*/  @P4 STG.E.U8 desc[UR6][R56.64], R123 ;  /* 0x0000007b38004986 */ /* 0x000fe8000c101106 */
[----:B---3--:R0:W-:Y:S01]  /*3c760*/  @P3 STG.E.U8 desc[UR6][R54.64], R2 ;  /* 0x0000000236003986 */ /* 0x0081e2000c101106 */
[C---:B------:R-:W-:Y:S02]  /*3c770*/  LOP3.LUT P1, RZ, R5.reuse, 0x40, RZ, 0xc0, !PT ;  /* 0x0000004005ff7812 */ /* 0x040fe4000782c0ff */
[----:B------:R-:W-:Y:S02]  /*3c780*/  LOP3.LUT P0, RZ, R5, 0x20, RZ, 0xc0, !PT ;  /* 0x0000002005ff7812 */ /* 0x000fe4000780c0ff */
[----:B0-----:R-:W-:-:S05]  /*3c790*/  PRMT R2, R124, 0x7771, RZ ;  /* 0x000077717c027816 */ /* 0x001fca00000000ff */
[----:B----4-:R0:W-:Y:S01]  /*3c7a0*/  @P6 STG.E.U8 desc[UR6][R52.64], R2 ;  /* 0x0000000234006986 */ /* 0x0101e2000c101106 */
        /* <DEDUP_REMOVED lines=39> */
[----:B------:R-:W-:Y:S02]  /*3ca20*/  LOP3.LUT P1, RZ, R5, 0x1, RZ, 0xc0, !PT ;  /* 0x0000000105ff7812 */ /* 0x000fe4000782c0ff */
[----:B------:R-:W-:Y:S01]  /*3ca30*/  LOP3.LUT P0, RZ, R6, 0x40000000, RZ, 0xc0, !PT ;  /* 0x4000000006ff7812 */ /* 0x000fe2000780c0ff */
[----:B------:R-:W2:Y:S04]  /*3ca40*/  LDL.LU.64 R60, [R1+0x458] ;  /* 0x00045800013c7983 */ /* 0x000ea80000300a00 */
[----:B------:R-:W-:Y:S01]  /*3ca50*/  @P4 LOP3.LUT R10, R10, 0x1000, RZ, 0xfc, !PT ;  /* 0x000010000a0a4812 */ /* 0x000fe200078efcff */
[----:B------:R-:W2:Y:S01]  /*3ca60*/  LDL.LU.64 R58, [R1+0x450] ;  /* 0x00045000013a7983 */ /* 0x000ea20000300a00 */
[----:B------:R-:W-:-:S02]  /*3ca70*/  LOP3.LUT P4, RZ, R6, 0x400000, RZ, 0xc0, !PT ;  /* 0x0040000006ff7812 */ /* 0x000fc4000788c0ff */
[----:B------:R-:W-:Y:S01]  /*3ca80*/  LOP3.LUT R10, R10, 0xffffdfff, RZ, 0xc0, !PT ;  /* 0xffffdfff0a0a7812 */ /* 0x000fe200078ec0ff */
[----:B------:R-:W2:Y:S01]  /*3ca90*/  LDL.LU.64 R56, [R1+0x448] ;  /* 0x0004480001387983 */ /* 0x000ea20000300a00 */
[----:B------:R-:W-:-:S09]  /*3caa0*/  LOP3.LUT P5, RZ, R6, 0x10000000, RZ, 0xc0, !PT ;  /* 0x1000000006ff7812 */ /* 0x000fd200078ac0ff */
[----:B------:R-:W-:Y:S02]  /*3cab0*/  @P4 LOP3.LUT R10, R10, 0x2000, RZ, 0xfc, !PT ;  /* 0x000020000a0a4812 */ /* 0x000fe400078efcff */
[----:B------:R-:W-:Y:S02]  /*3cac0*/  LOP3.LUT P4, RZ, R6, 0x1000000, RZ, 0xc0, !PT ;  /* 0x0100000006ff7812 */ /* 0x000fe4000788c0ff */
[----:B------:R-:W-:Y:S02]  /*3cad0*/  LOP3.LUT R10, R10, 0xffffbfff, RZ, 0xc0, !PT ;  /* 0xffffbfff0a0a7812 */ /* 0x000fe400078ec0ff */
[----:B------:R-:W-:Y:S02]  /*3cae0*/  PRMT R125, R125, 0x7773, RZ ;  /* 0x000077737d7d7816 */ /* 0x000fe400000000ff */
[----:B------:R-:W-:-:S03]  /*3caf0*/  PRMT R2, R126, 0x7770, RZ ;  /* 0x000077707e027816 */ /* 0x000fc600000000ff */
[----:B---3--:R0:W-:Y:S04]  /*3cb00*/  @P1 STG.E.U8 desc[UR6][R54.64], R125 ;  /* 0x0000007d36001986 */ /* 0x0081e8000c101106 */
[----:B------:R-:W-:Y:S01]  /*3cb10*/  @P4 LOP3.LUT R10, R10, 0x4000, RZ, 0xfc, !PT ;  /* 0x000040000a0a4812 */ /* 0x000fe200078efcff */
[----:B----4-:R1:W-:Y:S01]  /*3cb20*/  @P0 STG.E.U8 desc[UR6][R52.64], R2 ;  /* 0x0000000234000986 */ /* 0x0103e2000c101106 */
[----:B------:R-:W-:-:S03]  /*3cb30*/  LOP3.LUT P4, RZ, R6, 0x4000000, RZ, 0xc0, !PT ;  /* 0x0400000006ff7812 */ /* 0x000fc6000788c0ff */
[----:B0-----:R-:W3:Y:S01]  /*3cb40*/  LDL.LU.64 R54, [R1+0x440] ;  /* 0x0004400001367983 */ /* 0x001ee20000300a00 */
        /* <DEDUP_REMOVED lines=38> */
[----:B---3--:R-:W-:Y:S01]  /*3cdb0*/  @P3 STG.E.U8 desc[UR6][R54.64], R128 ;  /* 0x0000008036003986 */ /* 0x008fe2000c101106 */
        /* <DEDUP_REMOVED lines=38> */
[----:B------:R-:W2:Y:S04]  /*3d020*/  LDL.LU.64 R62, [R1+0x6c0] ;  /* 0x0006c000013e7983 */ /* 0x000ea80000300a00 */
[----:B------:R-:W2:Y:S01]  /*3d030*/  LDL.LU.64 R60, [R1+0x5c0] ;  /* 0x0005c000013c7983 */ /* 0x000ea20000300a00 */
[----:B------:R-:W-:-:S02]  /*3d040*/  @P4 LOP3.LUT R10, R10, 0x8, RZ, 0xfc, !PT ;  /* 0x000000080a0a4812 */ /* 0x000fc400078efcff */
[C---:B------:R-:W-:Y:S01]  /*3d050*/  LOP3.LUT P4, RZ, R7.reuse, 0x40000, RZ, 0xc0, !PT ;  /* 0x0004000007ff7812 */ /* 0x040fe2000788c0ff */
[----:B------:R-:W2:Y:S01]  /*3d060*/  LDL.LU.64 R58, [R1+0x6b8] ;  /* 0x0006b800013a7983 */ /* 0x000ea20000300a00 */
[C---:B------:R-:W-:Y:S02]  /*3d070*/  LOP3.LUT P1, RZ, R7.reuse, 0x20000000, RZ, 0xc0, !PT ;  /* 0x2000000007ff7812 */ /* 0x040fe4000782c0ff */
[----:B------:R-:W-:Y:S01]  /*3d080*/  LOP3.LUT P0, RZ, R7, 0x4000000, RZ, 0xc0, !PT ;  /* 0x0400000007ff7812 */ /* 0x000fe2000780c0ff */
[----:B------:R-:W2:Y:S01]  /*3d090*/  LDL.LU.64 R56, [R1+0x488] ;  /* 0x0004880001387983 */ /* 0x000ea20000300a00 */
[----:B------:R-:W-:Y:S02]  /*3d0a0*/  LOP3.LUT R10, R10, 0xffffffef, RZ, 0xc0, !PT ;  /* 0xffffffef0a0a7812 */ /* 0x000fe400078ec0ff */
[C---:B------:R-:W-:Y:S02]  /*3d0b0*/  PRMT R2, R130.reuse, 0x7772, RZ ;  /* 0x0000777282027816 */ /* 0x040fe400000000ff */
[----:B------:R-:W-:-:S03]  /*3d0c0*/  PRMT R130, R130, 0x7773, RZ ;  /* 0x0000777382827816 */ /* 0x000fc600000000ff */
[----:B------:R-:W-:Y:S02]  /*3d0d0*/  @P4 LOP3.LUT R10, R10, 0x10, RZ, 0xfc, !PT ;  /* 0x000000100a0a4812 */ /* 0x000fe400078efcff */
[C---:B------:R-:W-:Y:S01]  /*3d0e0*/  LOP3.LUT P4, RZ, R7.reuse, 0x100000, RZ, 0xc0, !PT ;  /* 0x0010000007ff7812 */ /* 0x040fe2000788c0ff */
[----:B---3--:R0:W-:Y:S01]  /*3d0f0*/  @P1 STG.E.U8 desc[UR6][R54.64], R2 ;  /* 0x0000000236001986 */ /* 0x0081e2000c101106 */
[----:B------:R-:W-:-:S03]  /*3d100*/  LOP3.LUT P5, RZ, R7, 0x2000000, RZ, 0xc0, !PT ;  /* 0x0200000007ff7812 */ /* 0x000fc600078ac0ff */
[----:B----4-:R1:W-:Y:S01]  /*3d110*/  @P0 STG.E.U8 desc[UR6][R52.64], R130 ;  /* 0x0000008234000986 */ /* 0x0103e2000c101106 */
[----:B------:R-:W-:-:S03]  /*3d120*/  LOP3.LUT R10, R10, 0xffffffdf, RZ, 0xc0, !PT ;  /* 0xffffffdf0a0a7812 */ /* 0x000fc600078ec0ff */
[----:B0-----:R-:W3:Y:S04]  /*3d130*/  LDL.LU.64 R54, [R1+0x6b0] ;  /* 0x0006b00001367983 */ /* 0x001ee80000300a00 */
[----:B-1----:R-:W4:Y:S01]  /*3d140*/  LDL.LU.64 R52, [R1+0x5b8] ;  /* 0x0005b80001347983 */ /* 0x002f220000300a00 */
[----:B------:R-:W-:Y:S02]  /*3d150*/  @P4 LOP3.LUT R10, R10, 0x20, RZ, 0xfc, !PT ;  /* 0x000000200a0a4812 */ /* 0x000fe400078efcff */
[----:B------:R-:W-:Y:S02]  /*3d160*/  LOP3.LUT P4, RZ, R7, 0x400000, RZ, 0xc0, !PT ;  /* 0x0040000007ff7812 */ /* 0x000fe4000788c0ff */
[----:B------:R-:W-:Y:S02]  /*3d170*/  PRMT R2, R131, 0x7770, RZ ;  /* 0x0000777083027816 */ /* 0x000fe400000000ff */
[----:B------:R-:W-:-:S03]  /*3d180*/  LOP3.LUT R10, R10, 0xffffffbf, RZ, 0xc0, !PT ;  /* 0xffffffbf0a0a7812 */ /* 0x000fc600078ec0ff */
[----:B------:R0:W-:Y:S06]  /*3d190*/  @P5 STG.E.U8 desc[UR6][R50.64], R2 ;  /* 0x0000000232005986 */ /* 0x0001ec000c101106 */
[----:B------:R-:W-:Y:S01]  /*3d1a0*/  @P4 LOP3.LUT R10, R10, 0x40, RZ, 0xfc, !PT ;  /* 0x000000400a0a4812 */ /* 0x000fe200078efcff */
[----:B0-----:R-:W4:Y:S01]  /*3d1b0*/  LDL.LU.64 R50, [R1+0x6a8] ;  /* 0x0006a80001327983 */ /* 0x001f220000300a00 */
[----:B------:R-:W-:Y:S02]  /*3d1c0*/  LOP3.LUT P4, RZ, R7, 0x800000, RZ, 0xc0, !PT ;  /* 0x0080000007ff7812 */ /* 0x000fe4000788c0ff */
[----:B------:R-:W-:-:S11]  /*3d1d0*/  PRMT R2, R131, 0x7771, RZ ;  /* 0x0000777183027816 */ /* 0x000fd600000000ff */
[----:B------:R0:W-:Y:S01]  /*3d1e0*/  @P4 STG.E.U8 desc[UR6][R48.64], R2 ;  /* 0x0000000230004986 */ /* 0x0001e2000c101106 */
[----:B------:R-:W-:-:S03]  /*3d1f0*/  LOP3.LUT P4, RZ, R10, 0x40, RZ, 0xc0, !PT ;  /* 0x000000400aff7812 */ /* 0x000fc6000788c0ff */
[----:B0-----:R-:W4:Y:S01]  /*3d200*/  LDL.LU.64 R48, [R1+0x490] ;  /* 0x0004900001307983 */ /* 0x001f220000300a00 */
[----:B------:R-:W-:-:S09]  /*3d210*/  PRMT R2, R131, 0x7772, RZ ;  /* 0x0000777283027816 */ /* 0x000fd200000000ff */
[----:B------:R0:W-:Y:S01]  /*3d220*/  @P4 STG.E.U8 desc[UR6][R168.64], R2 ;  /* 0x00000002a8004986 */ /* 0x0001e2000c101106 */
[----:B------:R-:W-:Y:S02]  /*3d230*/  LOP3.LUT P4, RZ, R10, 0x20, RZ, 0xc0, !PT ;  /* 0x000000200aff7812 */ /* 0x000fe4000788c0ff */
[----:B------:R-:W-:Y:S01]  /*3d240*/  PRMT R131, R131, 0x7773, RZ ;  /* 0x0000777383837816 */ /* 0x000fe200000000ff */
[----:B0-----:R-:W4:Y:S01]  /*3d250*/  LDL.LU.64 R168, [R1+0x6a0] ;  /* 0x0006a00001a87983 */ /* 0x001f220000300a00 */
[----:B------:R-:W-:-:S09]  /*3d260*/  PRMT R2, R132, 0x7770, RZ ;  /* 0x0000777084027816 */ /* 0x000fd200000000ff */
[----:B--2---:R0:W-:Y:S04]  /*3d270*/  @P4 STG.E.U8 desc[UR6][R170.64], R131 ;  /* 0x00000083aa004986 */ /* 0x0041e8000c101106 */
[----:B0-----:R-:W2:Y:S01]  /*3d280*/  LDL.LU.64 R170, [R1+0x5b0] ;  /* 0x0005b00001aa7983 */ /* 0x001ea20000300a00 */
        /* <DEDUP_REMOVED lines=18> */
[----:B------:R0:W-:Y:S01]  /*3d3b0*/  @P4 STG.E.U8 desc[UR6][R56.64], R2 ;  /* 0x0000000238004986 */ /* 0x0001e2000c101106 */
[----:B------:R-:W-:Y:S02]  /*3d3c0*/  LOP3.LUT P2, RZ, R7, 0x8, RZ, 0xc0, !PT ;  /* 0x0000000807ff7812 */ /* 0x000fe4000784c0ff */
[C---:B0-----:R-:W-:Y:S02]  /*3d3d0*/  PRMT R2, R133.reuse, 0x7772, RZ ;  /* 0x0000777285027816 */ /* 0x041fe400000000ff */
[----:B------:R-:W-:-:S03]  /*3d3e0*/  PRMT R133, R133, 0x7773, RZ ;  /* 0x0000777385857816 */ /* 0x000fc600000000ff */
[----:B---3--:R-:W-:Y:S04]  /*3d3f0*/  @P3 STG.E.U8 desc[UR6][R54.64], R2 ;  /* 0x0000000236003986 */ /* 0x008fe8000c101106 */
[----:B----4-:R0:W-:Y:S04]  /*3d400*/  @P6 STG.E.U8 desc[UR6][R52.64], R133 ;  /* 0x0000008534006986 */ /* 0x0101e8000c101106 */
[----:B0-----:R-:W3:Y:S01]  /*3d410*/  LDL.LU.64 R52, [R1+0x698] ;  /* 0x0006980001347983 */ /* 0x001ee20000300a00 */
[----:B------:R-:W-:-:S05]  /*3d420*/  PRMT R2, R134, 0x7770, RZ ;  /* 0x0000777086027816 */ /* 0x000fca00000000ff */
[----:B------:R0:W-:Y:S01]  /*3d430*/  @P2 STG.E.U8 desc[UR6][R50.64], R2 ;  /* 0x0000000232002986 */ /* 0x0001e2000c101106 */
[----:B------:R-:W-:-:S03]  /*3d440*/  LOP3.LUT P1, RZ, R7, 0x2, RZ, 0xc0, !PT ;  /* 0x0000000207ff7812 */ /* 0x000fc6000782c0ff */
[----:B0-----:R-:W4:Y:S01]  /*3d450*/  LDL.LU.64 R50, [R1+0x4a0] ;  /* 0x0004a00001327983 */ /* 0x001f220000300a00 */
[C---:B------:R-:W-:Y:S02]  /*3d460*/  PRMT R2, R134.reuse, 0x7771, RZ ;  /* 0x0000777186027816 */ /* 0x040fe400000000ff */
[----:B------:R-:W-:Y:S01]  /*3d470*/  LOP3.LUT P0, RZ, R7, 0x1, RZ, 0xc0, !PT ;  /* 0x0000000107ff7812 */ /* 0x000fe2000780c0ff */
[----:B------:R-:W4:Y:S06]  /*3d480*/  LDL.LU.64 R58, [R1+0x690] ;  /* 0x00069000013a7983 */ /* 0x000f2c0000300a00 */
[----:B------:R0:W-:Y:S04]  /*3d490*/  @P1 STG.E.U8 desc[UR6][R48.64], R2 ;  /* 0x0000000230001986 */ /* 0x0001e8000c101106 */
[----:B0-----:R-:W4:Y:S01]  /*3d4a0*/  LDL.LU.64 R48, [R1+0x5a8] ;  /* 0x0005a80001307983 */ /* 0x001f220000300a00 */
[----:B------:R-:W-:-:S02]  /*3d4b0*/  PRMT R2, R134, 0x7772, RZ ;  /* 0x0000777286027816 */ /* 0x000fc400000000ff */
[----:B------:R-:W-:-:S03]  /*3d4c0*/  LOP3.LUT P5, RZ, R8, 0x40000000, RZ, 0xc0, !PT ;  /* 0x4000000008ff7812 */ /* 0x000fc600078ac0ff */
[----:B------:R0:W-:Y:S01]  /*3d4d0*/  @P0 STG.E.U8 desc[UR6][R168.64], R2 ;  /* 0x00000002a8000986 */ /* 0x0001e2000c101106 */
[----:B------:R-:W-:-:S03]  /*3d4e0*/  PRMT R134, R134, 0x7773, RZ ;  /* 0x0000777386867816 */ /* 0x000fc600000000ff */
[----:B0-----:R-:W4:Y:S06]  /*3d4f0*/  LDL.LU.64 R168, [R1+0x688] ;  /* 0x0006880001a87983 */ /* 0x001f2c0000300a00 */
[----:B--2---:R0:W-:Y:S04]  /*3d500*/  @P5 STG.E.U8 desc[UR6][R170.64], R134 ;  /* 0x00000086aa005986 */ /* 0x0041e8000c101106 */
[----:B0-----:R-:W2:Y:S01]  /*3d510*/  LDL.LU.64 R170, [R1+0x4a8] ;  /* 0x0004a80001aa7983 */ /* 0x001ea20000300a00 */
[----:B------:R-:W-:-:S02]  /*3d520*/  LOP3.LUT P3, RZ, R8, 0x800, RZ, 0xc0, !PT ;  /* 0x0000080008ff7812 */ /* 0x000fc4000786c0ff */
[----:B------:R-:W-:Y:S01]  /*3d530*/  LOP3.LUT R9, R9, 0xfdffffff, RZ, 0xc0, !PT ;  /* 0xfdffffff09097812 */ /* 0x000fe200078ec0ff */
[----:B------:R-:W2:Y:S01]  /*3d540*/  LDL.LU.64 R56, [R1+0x680] ;  /* 0x0006800001387983 */ /* 0x000ea20000300a00 */
[----:B------:R-:W-:-:S03]  /*3d550*/  LOP3.LUT P1, RZ, R8, 0x10000000, RZ, 0xc0, !PT ;  /* 0x1000000008ff7812 */ /* 0x000fc6000782c0ff */
[----:B------:R-:W2:Y:S06]  /*3d560*/  LDL.LU.64 R54, [R1+0x5a0] ;  /* 0x0005a00001367983 */ /* 0x000eac0000300a00 */
        /* <DEDUP_REMOVED lines=12> */
[----:B------:R-:W-:Y:S02]  /*3d630*/  PRMT R2, R135, 0x7770, RZ ;  /* 0x0000777087027816 */ /* 0x000fe400000000ff */
[----:B------:R-:W-:-:S07]  /*3d640*/  LOP3.LUT P0, RZ, R8, 0x4000000, RZ, 0xc0, !PT ;  /* 0x0400000008ff7812 */ /* 0x000fce000780c0ff */
[----:B------:R-:W-:Y:S02]  /*3d650*/  @P3 LOP3.LUT R9, R9, 0x20000000, RZ, 0xfc, !PT ;  /* 0x2000000009093812 */ /* 0x000fe400078efcff */
[C---:B------:R-:W-:Y:S02]  /*3d660*/  LOP3.LUT P3, RZ, R8.reuse, 0x100000, RZ, 0xc0, !PT ;  /* 0x0010000008ff7812 */ /* 0x040fe4000786c0ff */
[----:B------:R-:W-:Y:S02]  /*3d670*/  LOP3.LUT P5, RZ, R8, 0x80, RZ, 0xc0, !PT ;  /* 0x0000008008ff7812 */ /* 0x000fe400078ac0ff */
[----:B------:R-:W-:-:S09]  /*3d680*/  LOP3.LUT R9, R9, 0xbfffffff, RZ, 0xc0, !PT ;  /* 0xbfffffff09097812 */ /* 0x000fd200078ec0ff */
[----:B------:R-:W-:-:S04]  /*3d690*/  @P3 LOP3.LUT R9, R9, 0x40000000, RZ, 0xfc, !PT ;  /* 0x4000000009093812 */ /* 0x000fc800078efcff */
[----:B------:R-:W-:-:S04]  /*3d6a0*/  LOP3.LUT R9, R9, 0xff7fffff, RZ, 0xc0, !PT ;  /* 0xff7fffff09097812 */ /* 0x000fc800078ec0ff */
[----:B------:R-:W-:Y:S01]  /*3d6b0*/  @P5 LOP3.LUT R9, R9, 0x800000, RZ, 0xfc, !PT ;  /* 0x0080000009095812 */ /* 0x000fe200078efcff */
[----:B---3--:R0:W-:Y:S04]  /*3d6c0*/  @P1 STG.E.U8 desc[UR6][R52.64], R2 ;  /* 0x0000000234001986 */ /* 0x0081e8000c101106 */
[----:B0-----:R-:W3:Y:S01]  /*3d6d0*/  LDL.LU.64 R52, [R1+0x678] ;  /* 0x0006780001347983 */ /* 0x001ee20000300a00 */
[----:B------:R-:W-:-:S05]  /*3d6e0*/  PRMT R2, R135, 0x7771, RZ ;  /* 0x0000777187027816 */ /* 0x000fca00000000ff */
[----:B----4-:R0:W-:Y:S01]  /*3d6f0*/  @P0 STG.E.U8 desc[UR6][R50.64], R2 ;  /* 0x0000000232000986 */ /* 0x0101e2000c101106 */
[C---:B------:R-:W-:Y:S02]  /*3d700*/  LOP3.LUT P5, RZ, R8.reuse, 0x100, RZ, 0xc0, !PT ;  /* 0x0000010008ff7812 */ /* 0x040fe400078ac0ff */
[C---:B------:R-:W-:Y:S02]  /*3d710*/  LOP3.LUT P2, RZ, R8.reuse, 0x1000000, RZ, 0xc0, !PT ;  /* 0x0100000008ff7812 */ /* 0x040fe4000784c0ff */
[----:B------:R-:W-:Y:S01]  /*3d720*/  LOP3.LUT P3, RZ, R8, 0x400000, RZ, 0xc0, !PT ;  /* 0x0040000008ff7812 */ /* 0x000fe2000786c0ff */
[----:B0-----:R-:W4:Y:S04]  /*3d730*/  LDL.LU.64 R50, [R1+0x4b8] ;  /* 0x0004b80001327983 */ /* 0x001f280000300a00 */
[----:B------:R-:W4:Y:S01]  /*3d740*/  LDL.LU.64 R60, [R1+0x670] ;  /* 0x00067000013c7983 */ /* 0x000f220000300a00 */
[----:B------:R-:W-:-:S02]  /*3d750*/  LOP3.LUT R9, R9, 0xfeffffff, RZ, 0xc0, !PT ;  /* 0xfeffffff09097812 */ /* 0x000fc400078ec0ff */
[C---:B------:R-:W-:Y:S02]  /*3d760*/  PRMT R2, R135.reuse, 0x7772, RZ ;  /* 0x0000777287027816 */ /* 0x040fe400000000ff */
[----:B------:R-:W-:Y:S02]  /*3d770*/  PRMT R135, R135, 0x7773, RZ ;  /* 0x0000777387877816 */ /* 0x000fe400000000ff */
[----:B------:R-:W-:Y:S01]  /*3d780*/  @P5 LOP3.LUT R9, R9, 0x1000000, RZ, 0xfc, !PT ;  /* 0x0100000009095812 */ /* 0x000fe200078efcff */
[----:B------:R-:W-:Y:S04]  /*3d790*/  @P2 STG.E.U8 desc[UR6][R58.64], R2 ;  /* 0x000000023a002986 */ /* 0x000fe8000c101106 */
[----:B------:R0:W-:Y:S01]  /*3d7a0*/  @P3 STG.E.U8 desc[UR6][R48.64], R135 ;  /* 0x0000008730003986 */ /* 0x0001e2000c101106 */
[----:B------:R-:W-:-:S03]  /*3d7b0*/  LOP3.LUT P3, RZ, R9, 0x40000000, RZ, 0xc0, !PT ;  /* 0x4000000009ff7812 */ /* 0x000fc6000786c0ff */
[----:B0-----:R-:W4:Y:S01]  /*3d7c0*/  LDL.LU.64 R48, [R1+0x598] ;  /* 0x0005980001307983 */ /* 0x001f220000300a00 */
[----:B------:R-:W-:-:S09]  /*3d7d0*/  PRMT R2, R136, 0x7770, RZ ;  /* 0x0000777088027816 */ /* 0x000fd200000000ff */
[----:B------:R0:W-:Y:S01]  /*3d7e0*/  @P3 STG.E.U8 desc[UR6][R168.64], R2 ;  /* 0x00000002a8003986 */ /* 0x0001e2000c101106 */
[----:B------:R-:W-:-:S03]  /*3d7f0*/  LOP3.LUT P3, RZ, R9, 0x20000000, RZ, 0xc0, !PT ;  /* 0x2000000009ff7812 */ /* 0x000fc6000786c0ff */
[----:B0-----:R-:W4:Y:S01]  /*3d800*/  LDL.LU.64 R168, [R1+0x668] ;  /* 0x0006680001a87983 */ /* 0x001f220000300a00 */
[----:B------:R-:W-:-:S03]  /*3d810*/  PRMT R2, R136, 0x7771, RZ ;  /* 0x0000777188027816 */ /* 0x000fc600000000ff */
[----:B------:R-:W4:Y:S06]  /*3d820*/  LDL.LU.64 R58, [R1+0x4c0] ;  /* 0x0004c000013a7983 */ /* 0x000f2c0000300a00 */
[----:B--2---:R0:W-:Y:S04]  /*3d830*/  @P3 STG.E.U8 desc[UR6][R170.64], R2 ;  /* 0x00000002aa003986 */ /* 0x0041e8000c101106 */
[----:B0-----:R-:W2:Y:S01]  /*3d840*/  LDL.LU.64 R170, [R1+0x660] ;  /* 0x0006600001aa7983 */ /* 0x001ea20000300a00 */
[----:B------:R-:W-:-:S02]  /*3d850*/  LOP3.LUT P3, RZ, R9, 0x10000000, RZ, 0xc0, !PT ;  /* 0x1000000009ff7812 */ /* 0x000fc4000786c0ff */
[C---:B------:R-:W-:Y:S02]  /*3d860*/  PRMT R2, R136.reuse, 0x7772, RZ ;  /* 0x0000777288027816 */ /* 0x040fe400000000ff */
[----:B------:R-:W-:-:S09]  /*3d870*/  PRMT R136, R136, 0x7773, RZ ;  /* 0x0000777388887816 */ /* 0x000fd200000000ff */
[----:B------:R0:W-:Y:S01]  /*3d880*/  @P3 STG.E.U8 desc[UR6][R56.64], R2 ;  /* 0x0000000238003986 */ /* 0x0001e2000c101106 */
[----:B------:R-:W-:-:S03]  /*3d890*/  LOP3.LUT P3, RZ, R9, 0x8000000, RZ, 0xc0, !PT ;  /* 0x0800000009ff7812 */ /* 0x000fc6000786c0ff */
[----:B0-----:R-:W2:Y:S10]  /*3d8a0*/  LDL.LU.64 R56, [R1+0x590] ;  /* 0x0005900001387983 */ /* 0x001eb40000300a00 */
[----:B------:R0:W-:Y:S01]  /*3d8b0*/  @P3 STG.E.U8 desc[UR6][R54.64], R136 ;  /* 0x0000008836003986 */ /* 0x0001e2000c101106 */
[----:B------:R-:W-:-:S02]  /*3d8c0*/  LOP3.LUT P3, RZ, R9, 0x4000000, RZ, 0xc0, !PT ;  /* 0x0400000009ff7812 */ /* 0x000fc4000786c0ff */
[----:B------:R-:W-:Y:S01]  /*3d8d0*/  PRMT R2, R137, 0x7770, RZ ;  /* 0x0000777089027816 */ /* 0x000fe200000000ff */
[----:B0-----:R-:W2:Y:S01]  /*3d8e0*/  LDL.LU.64 R54, [R1+0x658] ;  /* 0x0006580001367983 */ /* 0x001ea20000300a00 */
[C---:B------:R-:W-:Y:S02]  /*3d8f0*/  LOP3.LUT P5, RZ, R8.reuse, 0x400, RZ, 0xc0, !PT ;  /* 0x0000040008ff7812 */ /* 0x040fe400078ac0ff */
[C---:B------:R-:W-:Y:S02]  /*3d900*/  LOP3.LUT P1, RZ, R8.reuse, 0x40, RZ, 0xc0, !PT ;  /* 0x0000004008ff7812 */ /* 0x040fe4000782c0ff */
[----:B------:R-:W-:-:S05]  /*3d910*/  LOP3.LUT P0, RZ, R8, 0x10, RZ, 0xc0, !PT ;  /* 0x0000001008ff7812 */ /* 0x000fca000780c0ff */
[----:B---3--:R0:W-:Y:S01]  /*3d920*/  @P3 STG.E.U8 desc[UR6][R52.64], R2 ;  /* 0x0000000234003986 */ /* 0x0081e2000c101106 */
[----:B------:R-:W-:-:S03]  /*3d930*/  LOP3.LUT P3, RZ, R9, 0x2000000, RZ, 0xc0, !PT ;  /* 0x0200000009ff7812 */ /* 0x000fc6000786c0ff */
[----:B0-----:R-:W3:Y:S01]  /*3d940*/  LDL.LU.64 R52, [R1+0x4d0] ;  /* 0x0004d00001347983 */ /* 0x001ee20000300a00 */
[----:B------:R-:W-:-:S09]  /*3d950*/  PRMT R2, R137, 0x7771, RZ ;  /* 0x0000777189027816 */ /* 0x000fd200000000ff */
[----:B----4-:R0:W-:Y:S02]  /*3d960*/  @P3 STG.E.U8 desc[UR6][R50.64], R2 ;  /* 0x0000000232003986 */ /* 0x0101e4000c101106 */
[----:B0-----:R-:W-:Y:S02]  /*3d970*/  PRMT R2, R137, 0x7772, RZ ;  /* 0x0000777289027816 */ /* 0x001fe400000000ff */
[----:B------:R-:W4:Y:S04]  /*3d980*/  LDL.LU.64 R50, [R1+0x650] ;  /* 0x0006500001327983 */ /* 0x000f280000300a00 */
[----:B------:R0:W-:Y:S01]  /*3d990*/  @P5 STG.E.U8 desc[UR6][R60.64], R2 ;  /* 0x000000023c005986 */ /* 0x0001e2000c101106 */
[----:B------:R-:W-:Y:S02]  /*3d9a0*/  LOP3.LUT P5, RZ, R9, 0x1000000, RZ, 0xc0, !PT ;  /* 0x0100000009ff7812 */ /* 0x000fe400078ac0ff */
[----:B------:R-:W-:-:S11]  /*3d9b0*/  PRMT R137, R137, 0x7773, RZ ;  /* 0x0000777389897816 */ /* 0x000fd600000000ff */
[----:B------:R1:W-:Y:S01]  /*3d9c0*/  @P5 STG.E.U8 desc[UR6][R48.64], R137 ;  /* 0x0000008930005986 */ /* 0x0003e2000c101106 */
[----:B------:R-:W-:Y:S02]  /*3d9d0*/  LOP3.LUT P5, RZ, R9, 0x800000, RZ, 0xc0, !PT ;  /* 0x0080000009ff7812 */ /* 0x000fe400078ac0ff */
[C---:B0-----:R-:W-:Y:S01]  /*3d9e0*/  PRMT R2, R138.reuse, 0x7770, RZ ;  /* 0x000077708a027816 */ /* 0x041fe200000000ff */
[----:B-1----:R-:W4:Y:S10]  /*3d9f0*/  LDL.LU.64 R48, [R1+0x588] ;  /* 0x0005880001307983 */ /* 0x002f340000300a00 */
[----:B------:R0:W-:Y:S04]  /*3da00*/  @P5 STG.E.U8 desc[UR6][R168.64], R2 ;  /* 0x00000002a8005986 */ /* 0x0001e8000c101106 */
[----:B0-----:R-:W4:Y:S01]  /*3da10*/  LDL.LU.64 R168, [R1+0x648] ;  /* 0x0006480001a87983 */ /* 0x001f220000300a00 */
[----:B------:R-:W-:-:S05]  /*3da20*/  PRMT R2, R138, 0x7771, RZ ;  /* 0x000077718a027816 */ /* 0x000fca00000000ff */
[----:B------:R0:W-:Y:S02]  /*3da30*/  @P1 STG.E.U8 desc[UR6][R58.64], R2 ;  /* 0x000000023a001986 */ /* 0x0001e4000c101106 */
[----:B0-----:R-:W-:-:S05]  /*3da40*/  PRMT R2, R138, 0x7772, RZ ;  /* 0x000077728a027816 */ /* 0x001fca00000000ff */
[----:B--2---:R0:W-:Y:S04]  /*3da50*/  @P0 STG.E.U8 desc[UR6][R170.64], R2 ;  /* 0x00000002aa000986 */ /* 0x0041e8000c101106 */
[----:B0-----:R-:W2:Y:S01]  /*3da60*/  LDL.LU.64 R170, [R1+0x4d8] ;  /* 0x0004d80001aa7983 */ /* 0x001ea20000300a00 */
[C---:B------:R-:W-:Y:S02]  /*3da70*/  LOP3.LUT P4, RZ, R8.reuse, 0x8, RZ, 0xc0, !PT ;  /* 0x0000000808ff7812 */ /* 0x040fe4000788c0ff */
[----:B------:R-:W-:Y:S02]  /*3da80*/  LOP3.LUT P6, RZ, R8, 0x4, RZ, 0xc0, !PT ;  /* 0x0000000408ff7812 */ /* 0x000fe400078cc0ff */
[----:B------:R-:W-:Y:S02]  /*3da90*/  PRMT R138, R138, 0x7773, RZ ;  /* 0x000077738a8a7816 */ /* 0x000fe400000000ff */
[----:B------:R-:W-:-:S02]  /*3daa0*/  PRMT R2, R139, 0x7770, RZ ;  /* 0x000077708b027816 */ /* 0x000fc400000000ff */
[----:B------:R-:W-:-:S05]  /*3dab0*/  LOP3.LUT P2, RZ, R8, 0x1, RZ, 0xc0, !PT ;  /* 0x0000000108ff7812 */ /* 0x000fca000784c0ff */
[----:B------:R-:W-:Y:S01]  /*3dac0*/  @P4 STG.E.U8 desc[UR6][R56.64], R138 ;  /* 0x0000008a38004986 */ /* 0x000fe2000c101106 */
[----:B------:R-:W-:Y:S02]  /*3dad0*/  ISETP.LT.AND P4, PT, R4, UR18, !P2 ;  /* 0x0000001204007c0c */ /* 0x000fe4000d781270 */
[----:B------:R-:W-:Y:S01]  /*3dae0*/  LOP3.LUT P5, RZ, R9, 0x400000, RZ, 0xc0, !PT ;  /* 0x0040000009ff7812 */ /* 0x000fe200078ac0ff */
[----:B------:R0:W-:Y:S04]  /*3daf0*/  @P6 STG.E.U8 desc[UR6][R54.64], R2 ;  /* 0x0000000236006986 */ /* 0x0001e8000c101106 */
[----:B0-----:R-:W2:Y:S01]  /*3db00*/  LDL.LU.64 R54, [R1+0x640] ;  /* 0x0006400001367983 */ /* 0x001ea20000300a00 */
[----:B------:R-:W-:Y:S02]  /*3db10*/  PRMT R2, R139, 0x7771, RZ ;  /* 0x000077718b027816 */ /* 0x000fe400000000ff */
[----:B------:R-:W-:-:S03]  /*3db20*/  LOP3.LUT P3, RZ, R8, 0x2, RZ, 0xc0, !PT ;  /* 0x0000000208ff7812 */ /* 0x000fc6000786c0ff */
[----:B---3--:R0:W-:Y:S01]  /*3db30*/  @P4 STG.E.U8 desc[UR6][R52.64], R2 ;  /* 0x0000000234004986 */ /* 0x0081e2000c101106 */
[----:B------:R-:W-:Y:S01]  /*3db40*/  ISETP.LT.AND P4, PT, R3, UR4, !P5 ;  /* 0x0000000403007c0c */ /* 0x000fe2000ef81270 */
[----:B------:R-:W-:Y:S02]  /*3db50*/  ULDC UR4, c[0x0][0x228] ;  /* 0x00008a0000047ab9 */ /* 0x000fe40000000800 */
[----:B0-----:R-:W3:Y:S01]  /*3db60*/  LDL.LU.64 R52, [R1+0x580] ;  /* 0x0005800001347983 */ /* 0x001ee20000300a00 */
[----:B------:R-:W-:Y:S02]  /*3db70*/  PRMT R2, R139, 0x7772, RZ ;  /* 0x000077728b027816 */ /* 0x000fe400000000ff */
[----:B------:R-:W-:Y:S01]  /*3db80*/  ISETP.LT.AND P5, PT, R4, UR4, !P5 ;  /* 0x0000000404007c0c */ /* 0x000fe2000efa1270 */
[----:B------:R-:W-:-:S06]  /*3db90*/  ULDC UR4, c[0x0][0x228] ;  /* 0x00008a0000047ab9 */ /* 0x000fcc0000000800 */
[----:B----4-:R0:W-:Y:S01]  /*3dba0*/  @P4 STG.E.U8 desc[UR6][R50.64], R2 ;  /* 0x0000000232004986 */ /* 0x0101e2000c101106 */
[----:B------:R-:W-:-:S03]  /*3dbb0*/  PRMT R139, R139, 0x7773, RZ ;  /* 0x000077738b8b7816 */ /* 0x000fc600000000ff */
[----:B0-----:R-:W4:Y:S01]  /*3dbc0*/  LDL.LU.64 R50, [R1+0x638] ;  /* 0x0006380001327983 */ /* 0x001f220000300a00 */
[----:B------:R-:W-:-:S03]  /*3dbd0*/  PRMT R2, R140, 0x7770, RZ ;  /* 0x000077708c027816 */ /* 0x000fc600000000ff */
[----:B------:R0:W-:Y:S01]  /*3dbe0*/  @P5 STG.E.U8 desc[UR6][R48.64], R139 ;  /* 0x0000008b30005986 */ /* 0x0001e2000c101106 */
[----:B------:R-:W-:Y:S01]  /*3dbf0*/  ISETP.LT.AND P5, PT, R3, UR4, !P3 ;  /* 0x0000000403007c0c */ /* 0x000fe2000dfa1270 */
[----:B------:R-:W-:Y:S02]  /*3dc00*/  ULDC UR4, c[0x0][0x228] ;  /* 0x00008a0000047ab9 */ /* 0x000fe40000000800 */
[----:B0-----:R-:W4:Y:S10]  /*3dc10*/  LDL.LU.64 R48, [R1+0x4e8] ;  /* 0x0004e80001307983 */ /* 0x001f340000300a00 */
[----:B------:R0:W-:Y:S01]  /*3dc20*/  @P5 STG.E.U8 desc[UR6][R168.64], R2 ;  /* 0x00000002a8005986 */ /* 0x0001e2000c101106 */
[----:B------:R-:W-:Y:S01]  /*3dc30*/  ISETP.LT.AND P5, PT, R4, UR4, !P3 ;  /* 0x0000000404007c0c */ /* 0x000fe2000dfa1270 */
[----:B------:R-:W-:-:S02]  /*3dc40*/  ULDC UR4, c[0x0][0x228] ;  /* 0x00008a0000047ab9 */ /* 0x000fc40000000800 */
[----:B0-----:R-:W4:Y:S01]  /*3dc50*/  LDL.LU.64 R168, [R1+0x630] ;  /* 0x0006300001a87983 */ /* 0x001f220000300a00 */
[----:B------:R-:W-:-:S09]  /*3dc60*/  PRMT R2, R140, 0x7771, RZ ;  /* 0x000077718c027816 */ /* 0x000fd200000000ff */
[----:B--2---:R0:W-:Y:S04]  /*3dc70*/  @P5 STG.E.U8 desc[UR6][R170.64], R2 ;  /* 0x00000002aa005986 */ /* 0x0041e8000c101106 */
[----:B0-----:R-:W2:Y:S01]  /*3dc80*/  LDL.LU.64 R170, [R1+0x578] ;  /* 0x0005780001aa7983 */ /* 0x001ea20000300a00 */
[----:B------:R-:W-:-:S04]  /*3dc90*/  LOP3.LUT P1, RZ, R8, 0x20, RZ, 0xc0, !PT ;  /* 0x0000002008ff7812 */ /* 0x000fc8000782c0ff */
[----:B------:R-:W-:Y:S01]  /*3dca0*/  ISETP.LT.AND P5, PT, R3, UR4, !P1 ;  /* 0x0000000403007c0c */ /* 0x000fe2000cfa1270 */
[----:B------:R-:W-:Y:S01]  /*3dcb0*/  ULDC UR4, c[0x0][0x228] ;  /* 0x00008a0000047ab9 */ /* 0x000fe20000000800 */
[C---:B------:R-:W-:Y:S02]  /*3dcc0*/  PRMT R2, R140.reuse, 0x7772, RZ ;  /* 0x000077728c027816 */ /* 0x040fe400000000ff */
[----:B------:R-:W-:Y:S02]  /*3dcd0*/  PRMT R140, R140, 0x7773, RZ ;  /* 0x000077738c8c7816 */ /* 0x000fe400000000ff */
[----:B------:R-:W-:-:S07]  /*3dce0*/  LOP3.LUT P2, RZ, R8, 0x200, RZ, 0xc0, !PT ;  /* 0x0000020008ff7812 */ /* 0x000fce000784c0ff */
[----:B------:R0:W-:Y:S01]  /*3dcf0*/  @P5 STG.E.U8 desc[UR6][R54.64], R2 ;  /* 0x0000000236005986 */ /* 0x0001e2000c101106 */
[----:B------:R-:W-:Y:S01]  /*3dd00*/  ISETP.LT.AND P5, PT, R4, UR4, !P1 ;  /* 0x0000000404007c0c */ /* 0x000fe2000cfa1270 */
[----:B------:R-:W-:Y:S02]  /*3dd10*/  ULDC UR4, c[0x0][0x228] ;  /* 0x00008a0000047ab9 */ /* 0x000fe40000000800 */
[----:B0-----:R-:W2:Y:S01]  /*3dd20*/  LDL.LU.64 R54, [R1+0x628] ;  /* 0x0006280001367983 */ /* 0x001ea20000300a00 */
[----:B------:R-:W-:Y:S02]  /*3dd30*/  PRMT R2, R141, 0x7770, RZ ;  /* 0x000077708d027816 */ /* 0x000fe400000000ff */
[----:B------:R-:W-:-:S07]  /*3dd40*/  LOP3.LUT P6, RZ, R8, 0x1000, RZ, 0xc0, !PT ;  /* 0x0000100008ff7812 */ /* 0x000fce00078cc0ff */
[----:B---3--:R0:W-:Y:S01]  /*3dd50*/  @P5 STG.E.U8 desc[UR6][R52.64], R140 ;  /* 0x0000008c34005986 */ /* 0x0081e2000c101106 */
[----:B------:R-:W-:Y:S01]  /*3dd60*/  ISETP.LT.AND P5, PT, R3, UR4, !P2 ;  /* 0x0000000403007c0c */ /* 0x000fe2000d7a1270 */
[----:B------:R-:W-:Y:S02]  /*3dd70*/  ULDC UR4, c[0x0][0x228] ;  /* 0x00008a0000047ab9 */ /* 0x000fe40000000800 */
[----:B0-----:R-:W3:Y:S10]  /*3dd80*/  LDL.LU.64 R52, [R1+0x4f0] ;  /* 0x0004f00001347983 */ /* 0x001ef40000300a00 */
[----:B----4-:R0:W-:Y:S01]  /*3dd90*/  @P5 STG.E.U8 desc[UR6][R50.64], R2 ;  /* 0x0000000232005986 */ /* 0x0101e2000c101106 */
[----:B------:R-:W-:Y:S01]  /*3dda0*/  ISETP.LT.AND P5, PT, R4, UR4, !P2 ;  /* 0x0000000404007c0c */ /* 0x000fe2000d7a1270 */
[----:B------:R-:W-:-:S02]  /*3ddb0*/  ULDC UR4, c[0x0][0x228] ;  /* 0x00008a0000047ab9 */ /* 0x000fc40000000800 */
[----:B0-----:R-:W4:Y:S01]  /*3ddc0*/  LDL.LU.64 R50, [R1+0x620] ;  /* 0x0006200001327983 */ /* 0x001f220000300a00 */
[----:B------:R-:W-:-:S09]  /*3ddd0*/  PRMT R2, R141, 0x7771, RZ ;  /* 0x000077718d027816 */ /* 0x000fd200000000ff */
[----:B------:R0:W-:Y:S01]  /*3dde0*/  @P5 STG.E.U8 desc[UR6][R48.64], R2 ;  /* 0x0000000230005986 */ /* 0x0001e2000c101106 */
[----:B------:R-:W-:Y:S01]  /*3ddf0*/  ISETP.LT.AND P5, PT, R3, UR4, !P6 ;  /* 0x0000000403007c0c */ /* 0x000fe2000f7a1270 */
[----:B------:R-:W-:Y:S02]  /*3de00*/  ULDC UR4, c[0x0][0x228] ;  /* 0x00008a0000047ab9 */ /* 0x000fe40000000800 */
[----:B0-----:R-:W4:Y:S01]  /*3de10*/  LDL.LU.64 R48, [R1+0x570] ;  /* 0x0005700001307983 */ /* 0x001f220000300a00 */
[----:B------:R-:W-:-:S09]  /*3de20*/  PRMT R2, R141, 0x7772, RZ ;  /* 0x000077728d027816 */ /* 0x000fd200000000ff */
[----:B------:R0:W-:Y:S01]  /*3de30*/  @P5 STG.E.U8 desc[UR6][R168.64], R2 ;  /* 0x00000002a8005986 */ /* 0x0001e2000c101106 */
[----:B------:R-:W-:Y:S01]  /*3de40*/  ISETP.LT.AND P5, PT, R4, UR4, !P6 ;  /* 0x0000000404007c0c */ /* 0x000fe2000f7a1270 */
[----:B------:R-:W-:Y:S01]  /*3de50*/  ULDC UR4, c[0x0][0x228] ;  /* 0x00008a0000047ab9 */ /* 0x000fe20000000800 */
[----:B------:R-:W-:Y:S01]  /*3de60*/  PRMT R141, R141, 0x7773, RZ ;  /* 0x000077738d8d7816 */ /* 0x000fe200000000ff */
[----:B0-----:R-:W4:Y:S10]  /*3de70*/  LDL.LU.64 R168, [R1+0x618] ;  /* 0x0006180001a87983 */ /* 0x001f340000300a00 */
[----:B--2---:R0:W-:Y:S04]  /*3de80*/  @P5 STG.E.U8 desc[UR6][R170.64], R141 ;  /* 0x0000008daa005986 */ /* 0x0041e8000c101106 */
[----:B0-----:R-:W2:Y:S01]  /*3de90*/  LDL.LU.64 R170, [R1+0x500] ;  /* 0x0005000001aa7983 */ /* 0x001ea20000300a00 */
[----:B------:R-:W-:-:S04]  /*3dea0*/  LOP3.LUT P3, RZ, R8, 0x8000, RZ, 0xc0, !PT ;  /* 0x0000800008ff7812 */ /* 0x000fc8000786c0ff */
[----:B------:R-:W-:Y:S01]  /*3deb0*/  ISETP.LT.AND P5, PT, R3, UR4, !P3 ;  /* 0x0000000403007c0c */ /* 0x000fe2000dfa1270 */
[----:B------:R-:W-:Y:S01]  /*3dec0*/  ULDC UR4, c[0x0][0x228] ;  /* 0x00008a0000047ab9 */ /* 0x000fe20000000800 */
[----:B------:R-:W-:Y:S02]  /*3ded0*/  PRMT R2, R142, 0x7770, RZ ;  /* 0x000077708e027816 */ /* 0x000fe400000000ff */
[----:B------:R-:W-:-:S09]  /*3dee0*/  LOP3.LUT P1, RZ, R8, 0x10000, RZ, 0xc0, !PT ;  /* 0x0001000008ff7812 */ /* 0x000fd2000782c0ff */
        /* <DEDUP_REMOVED lines=9> */
[----:B0-----:R-:W3:Y:S01]  /*3df80*/  LDL.LU.64 R52, [R1+0x568] ;  /* 0x0005680001347983 */ /* 0x001ee20000300a00 */
[----:B------:R-:W-:-:S09]  /*3df90*/  PRMT R2, R142, 0x7772, RZ ;  /* 0x000077728e027816 */ /* 0x000fd200000000ff */
[----:B----4-:R0:W-:Y:S01]  /*3dfa0*/  @P5 STG.E.U8 desc[UR6][R50.64], R2 ;  /* 0x0000000232005986 */ /* 0x0101e2000c101106 */
[----:B------:R-:W-:Y:S01]  /*3dfb0*/  ISETP.LT.AND P5, PT, R4, UR4, !P1 ;  /* 0x0000000404007c0c */ /* 0x000fe2000cfa1270 */
[----:B------:R-:W-:Y:S01]  /*3dfc0*/  ULDC UR4, c[0x0][0x228] ;  /* 0x00008a0000047ab9 */ /* 0x000fe20000000800 */
[----:B------:R-:W-:Y:S01]  /*3dfd0*/  PRMT R142, R142, 0x7773, RZ ;  /* 0x000077738e8e7816 */ /* 0x000fe200000000ff */
[----:B0-----:R-:W4:Y:S01]  /*3dfe0*/  LDL.LU.64 R50, [R1+0x608] ;  /* 0x0006080001327983 */ /* 0x001f220000300a00 */
[----:B------:R-:W-:-:S09]  /*3dff0*/  PRMT R2, R143, 0x7770, RZ ;  /* 0x000077708f027816 */ /* 0x000fd200000000ff */
        /* <DEDUP_REMOVED lines=120> */
[----:B------:R-:W-:Y:S02]  /*3e780*/  LOP3.LUT P2, RZ, R7, 0x2000, RZ, 0xc0, !PT ;  /* 0x0000200007ff7812 */ /* 0x000fe4000784c0ff */
[----:B------:R-:W-:-:S05]  /*3e790*/  PRMT R8, R149, 0x7770, RZ ;  /* 0x0000777095087816 */ /* 0x000fca00000000ff */
        /* <DEDUP_REMOVED lines=9> */
[----:B0-----:R-:W4:Y:S10]  /*3e830*/  LDL.LU.64 R50, [R1+0x4b0] ;  /* 0x0004b00001327983 */ /* 0x001f340000300a00 */
[----:B------:R0:W-:Y:S01]  /*3e840*/  @P5 STG.E.U8 desc[UR6][R48.64], R148 ;  /* 0x0000009430005986 */ /* 0x0001e2000c101106 */
[----:B------:R-:W-:Y:S01]  /*3e850*/  ISETP.LT.AND P5, PT, R3, UR4, !P2 ;  /* 0x0000000403007c0c */ /* 0x000fe2000d7a1270 */
[----:B------:R-:W-:-:S02]  /*3e860*/  ULDC UR4, c[0x0][0x228] ;  /* 0x00008a0000047ab9 */ /* 0x000fc40000000800 */
[----:B0-----:R-:W4:Y:S10]  /*3e870*/  LDL.LU.64 R48, [R1+0x498] ;  /* 0x0004980001307983 */ /* 0x001f340000300a00 */
        /* <DEDUP_REMOVED lines=17> */
[C---:B------:R-:W-:Y:S02]  /*3e990*/  PRMT R8, R150.reuse, 0x7770, RZ ;  /* 0x0000777096087816 */ /* 0x040fe400000000ff */
[C---:B------:R-:W-:Y:S02]  /*3e9a0*/  PRMT R2, R150.reuse, 0x7771, RZ ;  /* 0x0000777196027816 */ /* 0x040fe400000000ff */
[----:B------:R-:W-:Y:S02]  /*3e9b0*/  LOP3.LUT P1, RZ, R7, 0x80000, RZ, 0xc0, !PT ;  /* 0x0008000007ff7812 */ /* 0x000fe4000782c0ff */
[----:B------:R-:W-:-:S02]  /*3e9c0*/  PRMT R10, R150, 0x7772, RZ ;  /* 0x00007772960a7816 */ /* 0x000fc400000000ff */
[----:B------:R-:W-:Y:S01]  /*3e9d0*/  PRMT R150, R150, 0x7773, RZ ;  /* 0x0000777396967816 */ /* 0x000fe200000000ff */
[----:B---3--:R0:W-:Y:S01]  /*3e9e0*/  @P5 STG.E.U8 desc[UR6][R52.64], R149 ;  /* 0x0000009534005986 */ /* 0x0081e2000c101106 */
[----:B------:R-:W-:Y:S01]  /*3e9f0*/  ISETP.LT.AND P5, PT, R3, UR4, !P3 ;  /* 0x0000000403007c0c */ /* 0x000fe2000dfa1270 */
[----:B------:R-:W-:Y:S02]  /*3ea00*/  ULDC UR4, c[0x0][0x228] ;  /* 0x00008a0000047ab9 */ /* 0x000fe40000000800 */
[----:B0-----:R-:W3:Y:S10]  /*3ea10*/  LDL.LU.64 R52, [R1+0x3b8] ;  /* 0x0003b80001347983 */ /* 0x001ef40000300a00 */
[----:B----4-:R0:W-:Y:S01]  /*3ea20*/  @P5 STG.E.U8 desc[UR6][R50.64], R8 ;  /* 0x0000000832005986 */ /* 0x0101e2000c101106 */
[----:B------:R-:W-:Y:S01]  /*3ea30*/  ISETP.LT.AND P5, PT, R4, UR4, !P3 ;  /* 0x0000000404007c0c */ /* 0x000fe2000dfa1270 */
[----:B------:R-:W-:-:S02]  /*3ea40*/  ULDC UR4, c[0x0][0x228] ;  /* 0x00008a0000047ab9 */ /* 0x000fc40000000800 */
[----:B0-----:R-:W4:Y:S10]  /*3ea50*/  LDL.LU.64 R50, [R1+0x3b0] ;  /* 0x0003b00001327983 */ /* 0x001f340000300a00 */
[----:B------:R0:W-:Y:S01]  /*3ea60*/  @P5 STG.E.U8 desc[UR6][R48.64], R2 ;  /* 0x0000000230005986 */ /* 0x0001e2000c101106 */
[----:B------:R-:W-:Y:S01]  /*3ea70*/  ISETP.LT.AND P5, PT, R3, UR4, !P1 ;  /* 0x0000000403007c0c */ /* 0x000fe2000cfa1270 */
[----:B------:R-:W-:-:S02]  /*3ea80*/  ULDC UR4, c[0x0][0x228] ;  /* 0x00008a0000047ab9 */ /* 0x000fc40000000800 */
[----:B0-----:R-:W4:Y:S10]  /*3ea90*/  LDL.LU.64 R48, [R1+0x3a8] ;  /* 0x0003a80001307983 */ /* 0x001f340000300a00 */
[----:B------:R0:W-:Y:S01]  /*3eaa0*/  @P5 STG.E.U8 desc[UR6][R168.64], R10 ;  /* 0x0000000aa8005986 */ /* 0x0001e2000c101106 */
[----:B------:R-:W-:Y:S01]  /*3eab0*/  ISETP.LT.AND P5, PT, R4, UR4, !P1 ;  /* 0x0000000404007c0c */ /* 0x000fe2000cfa1270 */
[----:B------:R-:W-:-:S02]  /*3eac0*/  ULDC UR4, c[0x0][0x228] ;  /* 0x00008a0000047ab9 */ /* 0x000fc40000000800 */
        /* <DEDUP_REMOVED lines=13> */
[C---:B------:R-:W-:Y:S02]  /*3eba0*/  LOP3.LUT P3, RZ, R7.reuse, 0x8000000, RZ, 0xc0, !PT ;  /* 0x0800000007ff7812 */ /* 0x040fe4000786c0ff */
[C---:B------:R-:W-:Y:S02]  /*3ebb0*/  LOP3.LUT P1, RZ, R7.reuse, 0x10000000, RZ, 0xc0, !PT ;  /* 0x1000000007ff7812 */ /* 0x040fe4000782c0ff */
[----:B------:R-:W-:Y:S02]  /*3ebc0*/  LOP3.LUT P2, RZ, R7, 0x80000000, RZ, 0xc0, !PT ;  /* 0x8000000007ff7812 */ /* 0x000fe4000784c0ff */
[----:B------:R-:W-:-:S02]  /*3ebd0*/  PRMT R7, R151, 0x7772, RZ ;  /* 0x0000777297077816 */ /* 0x000fc400000000ff */
[----:B------:R-:W-:Y:S02]  /*3ebe0*/  PRMT R151, R151, 0x7773, RZ ;  /* 0x0000777397977816 */ /* 0x000fe400000000ff */
        /* <DEDUP_REMOVED lines=16> */
[C---:B------:R-:W-:Y:S01]  /*3ecf0*/  PRMT R2, R152.reuse, 0x7771, RZ ;  /* 0x0000777198027816 */ /* 0x040fe200000000ff */
[----:B0-----:R-:W4:Y:S10]  /*3ed00*/  LDL.LU.64 R168, [R1+0x370] ;  /* 0x0003700001a87983 */ /* 0x001f340000300a00 */
[----:B--2---:R0:W-:Y:S04]  /*3ed10*/  @P5 STG.E.U8 desc[UR6][R170.64], R2 ;  /* 0x00000002aa005986 */ /* 0x0041e8000c101106 */
[----:B0-----:R-:W2:Y:S01]  /*3ed20*/  LDL.LU.64 R170, [R1+0x368] ;  /* 0x0003680001aa7983 */ /* 0x001ea20000300a00 */
[----:B------:R-:W-:Y:S01]  /*3ed30*/  ISETP.LT.AND P5, PT, R3, UR4, !P1 ;  /* 0x0000000403007c0c */ /* 0x000fe2000cfa1270 */
[----:B------:R-:W-:Y:S01]  /*3ed40*/  ULDC UR4, c[0x0][0x228] ;  /* 0x00008a0000047ab9 */ /* 0x000fe20000000800 */
[----:B------:R-:W-:-:S02]  /*3ed50*/  PRMT R7, R152, 0x7772, RZ ;  /* 0x0000777298077816 */ /* 0x000fc400000000ff */
[----:B------:R-:W-:Y:S02]  /*3ed60*/  PRMT R152, R152, 0x7773, RZ ;  /* 0x0000777398987816 */ /* 0x000fe400000000ff */
[----:B------:R-:W-:-:S07]  /*3ed70*/  PRMT R8, R153, 0x7770, RZ ;  /* 0x0000777099087816 */ /* 0x000fce00000000ff */
[----:B------:R0:W-:Y:S01]  /*3ed80*/  @P5 STG.E.U8 desc[UR6][R54.64], R7 ;  /* 0x0000000736005986 */ /* 0x0001e2000c101106 */
[----:B------:R-:W-:Y:S01]  /*3ed90*/  ISETP.LT.AND P5, PT, R4, UR4, !P1 ;  /* 0x0000000404007c0c */ /* 0x000fe2000cfa1270 */
[----:B------:R-:W-:Y:S02]  /*3eda0*/  ULDC UR4, c[0x0][0x228] ;  /* 0x00008a0000047ab9 */ /* 0x000fe40000000800 */
[----:B0-----:R-:W2:Y:S01]  /*3edb0*/  LDL.LU.64 R54, [R1+0x360] ;  /* 0x0003600001367983 */ /* 0x001ea20000300a00 */
[C---:B------:R-:W-:Y:S02]  /*3edc0*/  PRMT R2, R153.reuse, 0x7771, RZ ;  /* 0x0000777199027816 */ /* 0x040fe400000000ff */
[----:B------:R-:W-:Y:S02]  /*3edd0*/  LOP3.LUT P6, RZ, R6, 0x2, RZ, 0xc0, !PT ;  /* 0x0000000206ff7812 */ /* 0x000fe400078cc0ff */
[C---:B------:R-:W-:Y:S02]  /*3ede0*/  PRMT R7, R153.reuse, 0x7772, RZ ;  /* 0x0000777299077816 */ /* 0x040fe400000000ff */
[----:B------:R-:W-:-:S03]  /*3edf0*/  PRMT R153, R153, 0x7773, RZ ;  /* 0x0000777399997816 */ /* 0x000fc600000000ff */
        /* <DEDUP_REMOVED lines=29> */
[----:B------:R-:W-:Y:S02]  /*3efd0*/  PRMT R154, R154, 0x7773, RZ ;  /* 0x000077739a9a7816 */ /* 0x000fe400000000ff */
[----:B------:R-:W-:Y:S02]  /*3efe0*/  LOP3.LUT P2, RZ, R6, 0x80, RZ, 0xc0, !PT ;  /* 0x0000008006ff7812 */ /* 0x000fe4000784c0ff */
        /* <DEDUP_REMOVED lines=100> */
[C---:B------:R-:W-:Y:S02]  /*3f630*/  PRMT R2, R159.reuse, 0x7771, RZ ;  /* 0x000077719f027816 */ /* 0x040fe400000000ff */
[C---:B------:R-:W-:Y:S02]  /*3f640*/  PRMT R7, R159.reuse, 0x7772, RZ ;  /* 0x000077729f077816 */ /* 0x040fe400000000ff */
        /* <DEDUP_REMOVED lines=19> */
[----:B------:R-:W-:Y:S01]  /*3f780*/  ISETP.LT.AND P5, PT, R3, UR4, !P3 ;  /* 0x0000000403007c0c */ /* 0x000fe2000dfa1270 */
[----:B------:R-:W-:Y:S01]  /*3f790*/  ULDC UR4, c[0x0][0x228] ;  /* 0x00008a0000047ab9 */ /* 0x000fe20000000800 */
[----:B------:R-:W-:-:S02]  /*3f7a0*/  PRMT R6, R160, 0x7770, RZ ;  /* 0x00007770a0067816 */ /* 0x000fc400000000ff */
[C---:B------:R-:W-:Y:S02]  /*3f7b0*/  PRMT R2, R160.reuse, 0x7771, RZ ;  /* 0x00007771a0027816 */ /* 0x040fe400000000ff */
[----:B------:R-:W-:-:S07]  /*3f7c0*/  PRMT R7, R160, 0x7772, RZ ;  /* 0x00007772a0077816 */ /* 0x000fce00000000ff */
        /* <DEDUP_REMOVED lines=128> */
[C---:B------:R-:W-:Y:S02]  /*3ffd0*/  LOP3.LUT P1, RZ, R5.reuse, 0x4000000, RZ, 0xc0, !PT ;  /* 0x0400000005ff7812 */ /* 0x040fe4000782c0ff */
[C---:B------:R-:W-:Y:S02]  /*3ffe0*/  LOP3.LUT P2, RZ, R5.reuse, 0x20000000, RZ, 0xc0, !PT ;  /* 0x2000000005ff7812 */ /* 0x040fe4000784c0ff */
[----:B------:R-:W-:Y:S02]  /*3fff0*/  LOP3.LUT P6, RZ, R5, 0x40000000, RZ, 0xc0, !PT ;  /* 0x4000000005ff7812 */ /* 0x000fe400078cc0ff */
[C---:B------:R-:W-:Y:S02]  /*40000*/  PRMT R5, R166.reuse, 0x7770, RZ ;  /* 0x00007770a6057816 */ /* 0x040fe400000000ff */
[----:B------:R-:W-:-:S03]  /*40010*/  PRMT R2, R166, 0x7771, RZ ;  /* 0x00007771a6027816 */ /* 0x000fc600000000ff */
[----:B------:R0:W-:Y:S01]  /*40020*/  @P5 STG.E.U8 desc[UR6][R54.64], R5 ;  /* 0x0000000536005986 */ /* 0x0001e2000c101106 */
[----:B------:R-:W-:Y:S01]  /*40030*/  ISETP.LT.AND P5, PT, R4, UR4, !P3 ;  /* 0x0000000404007c0c */ /* 0x000fe2000dfa1270 */
[----:B------:R-:W-:Y:S02]  /*40040*/  ULDC UR4, c[0x0][0x228] ;  /* 0x00008a0000047ab9 */ /* 0x000fe40000000800 */
[----:B0-----:R-:W2:Y:S01]  /*40050*/  LDL.LU.64 R54, [R1+0x1b0] ;  /* 0x0001b00001367983 */ /* 0x001ea20000300a00 */
[C---:B------:R-:W-:Y:S02]  /*40060*/  PRMT R6, R166.reuse, 0x7772, RZ ;  /* 0x00007772a6067816 */ /* 0x040fe400000000ff */
[----:B------:R-:W-:Y:S02]  /*40070*/  PRMT R166, R166, 0x7773, RZ ;  /* 0x00007773a6a67816 */ /* 0x000fe400000000ff */
        /* <DEDUP_REMOVED lines=20> */
[----:B------:R-:W-:Y:S01]  /*401c0*/  ISETP.LT.AND P5, PT, R3, UR4, !P6 ;  /* 0x0000000403007c0c */ /* 0x000fe2000f7a1270 */
[----:B------:R-:W-:Y:S01]  /*401d0*/  ULDC UR4, c[0x0][0x228] ;  /* 0x00008a0000047ab9 */ /* 0x000fe20000000800 */
[----:B------:R-:W-:-:S02]  /*401e0*/  PRMT R6, R167, 0x7772, RZ ;  /* 0x00007772a7067816 */ /* 0x000fc400000000ff */
        /* <DEDUP_REMOVED lines=43> */
[C---:B------:R-:W-:Y:S02]  /*404a0*/  LOP3.LUT P1, RZ, R0.reuse, 0x800, RZ, 0xc0, !PT ;  /* 0x0000080000ff7812 */ /* 0x040fe4000782c0ff */
[C---:B------:R-:W-:Y:S02]  /*404b0*/  LOP3.LUT P2, RZ, R0.reuse, 0x2000, RZ, 0xc0, !PT ;  /* 0x0000200000ff7812 */ /* 0x040fe4000784c0ff */
[----:B------:R-:W-:Y:S01]  /*404c0*/  LOP3.LUT P4, RZ, R0, 0x100000, RZ, 0xc0, !PT ;  /* 0x0010000000ff7812 */ /* 0x000fe2000788c0ff */
        /* <DEDUP_REMOVED lines=15> */
[----:B------:R-:W-:-:S02]  /*405c0*/  LOP3.LUT P6, RZ, R0, 0x10000, RZ, 0xc0, !PT ;  /* 0x0001000000ff7812 */ /* 0x000fc400078cc0ff */
[----:B------:R-:W-:Y:S01]  /*405d0*/  LOP3.LUT P3, RZ, R0, 0x80000, RZ, 0xc0, !PT ;  /* 0x0008000000ff7812 */ /* 0x000fe2000786c0ff */
[----:B0-----:R-:W4:Y:S01]  /*405e0*/  LDL.LU.64 R168, [R1+0x130] ;  /* 0x0001300001a87983 */ /* 0x001f220000300a00 */
[----:B------:R-:W-:-:S07]  /*405f0*/  PRMT R0, R174, 0x7771, RZ ;  /* 0x00007771ae007816 */ /* 0x000fce00000000ff */
[----:B--2---:R0:W-:Y:S04]  /*40600*/  @P5 STG.E.U8 desc[UR6][R170.64], R0 ;  /* 0x00000000aa005986 */ /* 0x0041e8000c101106 */
[----:B0-----:R-:W2:Y:S01]  /*40610*/  LDL.LU.64 R170, [R1+0x128] ;  /* 0x0001280001aa7983 */ /* 0x001ea20000300a00 */
[----:B------:R-:W-:Y:S01]  /*40620*/  ISETP.LT.AND P5, PT, R3, UR4, !P1 ;  /* 0x0000000403007c0c */ /* 0x000fe2000cfa1270 */
[----:B------:R-:W-:Y:S01]  /*40630*/  ULDC UR4, c[0x0][0x228] ;  /* 0x00008a0000047ab9 */ /* 0x000fe20000000800 */
[C---:B------:R-:W-:Y:S02]  /*40640*/  PRMT R2, R174.reuse, 0x7772, RZ ;  /* 0x00007772ae027816 */ /* 0x040fe400000000ff */
[----:B------:R-:W-:Y:S02]  /*40650*/  PRMT R174, R174, 0x7773, RZ ;  /* 0x00007773aeae7816 */ /* 0x000fe400000000ff */
[----:B------:R-:W-:-:S07]  /*40660*/  PRMT R5, R175, 0x7770, RZ ;  /* 0x00007770af057816 */ /* 0x000fce00000000ff */
[----:B------:R0:W-:Y:S01]  /*40670*/  @P5 STG.E.U8 desc[UR6][R54.64], R2 ;  /* 0x0000000236005986 */ /* 0x0001e2000c101106 */
[----:B------:R-:W-:Y:S01]  /*40680*/  ISETP.LT.AND P5, PT, R4, UR4, !P1 ;  /* 0x0000000404007c0c */ /* 0x000fe2000cfa1270 */
[----:B------:R-:W-:Y:S02]  /*40690*/  ULDC UR4, c[0x0][0x228] ;  /* 0x00008a0000047ab9 */ /* 0x000fe40000000800 */
[----:B0-----:R-:W2:Y:S01]  /*406a0*/  LDL.LU.64 R54, [R1+0x120] ;  /* 0x0001200001367983 */ /* 0x001ea20000300a00 */
[C---:B------:R-:W-:Y:S02]  /*406b0*/  PRMT R0, R175.reuse, 0x7771, RZ ;  /* 0x00007771af007816 */ /* 0x040fe400000000ff */
[C---:B------:R-:W-:Y:S02]  /*406c0*/  PRMT R2, R175.reuse, 0x7772, RZ ;  /* 0x00007772af027816 */ /* 0x040fe400000000ff */
        /* <DEDUP_REMOVED lines=21> */
[C---:B------:R-:W-:Y:S01]  /*40820*/  PRMT R0, R12.reuse, 0x7770, RZ ;  /* 0x000077700c007816 */ /* 0x040fe200000000ff */
[----:B------:R-:W2:Y:S01]  /*40830*/  LDL.LU.64 R60, [R1+0xf0] ;  /* 0x0000f000013c7983 */ /* 0x000ea20000300a00 */
[----:B------:R-:W-:-:S02]  /*40840*/  PRMT R2, R12, 0x7771, RZ ;  /* 0x000077710c027816 */ /* 0x000fc400000000ff */
[----:B------:R-:W-:Y:S01]  /*40850*/  PRMT R5, R12, 0x7772, RZ ;  /* 0x000077720c057816 */ /* 0x000fe200000000ff */
[----:B------:R-:W2:Y:S06]  /*40860*/  LDL.LU.64 R58, [R1+0xe8] ;  /* 0x0000e800013a7983 */ /* 0x000eac0000300a00 */
[----:B------:R0:W-:Y:S01]  /*40870*/  @P5 STG.E.U8 desc[UR6][R54.64], R0 ;  /* 0x0000000036005986 */ /* 0x0001e2000c101106 */
[----:B------:R-:W-:Y:S01]  /*40880*/  ISETP.LT.AND P5, PT, R4, UR4, !P3 ;  /* 0x0000000404007c0c */ /* 0x000fe2000dfa1270 */
[----:B------:R-:W-:Y:S01]  /*40890*/  ULDC UR4, c[0x0][0x228] ;  /* 0x00008a0000047ab9 */ /* 0x000fe20000000800 */
[----:B------:R-:W-:Y:S01]  /*408a0*/  PRMT R12, R12, 0x7773, RZ ;  /* 0x000077730c0c7816 */ /* 0x000fe200000000ff */
[----:B------:R-:W2:Y:S01]  /*408b0*/  LDL.LU.64 R56, [R1+0xe0] ;  /* 0x0000e00001387983 */ /* 0x000ea20000300a00 */
[----:B------:R-:W-:-:S02]  /*408c0*/  LOP3.LUT P0, RZ, R9, 0x200000, RZ, 0xc0, !PT ;  /* 0x0020000009ff7812 */ /* 0x000fc4000780c0ff */
[----:B0-----:R-:W-:Y:S01]  /*408d0*/  PRMT R0, R13, 0x7770, RZ ;  /* 0x000077700d007816 */ /* 0x001fe200000000ff */
[----:B------:R-:W2:Y:S06]  /*408e0*/  LDL.LU.64 R54, [R1+0xd8] ;  /* 0x0000d80001367983 */ /* 0x000eac0000300a00 */
[----:B---3--:R0:W-:Y:S01]  /*408f0*/  @P5 STG.E.U8 desc[UR6][R52.64], R2 ;  /* 0x0000000234005986 */ /* 0x0081e2000c101106 */
[----:B------:R-:W-:Y:S01]  /*40900*/  ISETP.LT.AND P5, PT, R3, UR4, !P4 ;  /* 0x0000000403007c0c */ /* 0x000fe2000e7a1270 */
[----:B------:R-:W-:Y:S01]  /*40910*/  ULDC UR4, c[0x0][0x228] ;  /* 0x00008a0000047ab9 */ /* 0x000fe20000000800 */
[----:B0-----:R-:W-:Y:S01]  /*40920*/  PRMT R2, R13, 0x7771, RZ ;  /* 0x000077710d027816 */ /* 0x001fe200000000ff */
[----:B------:R-:W3:Y:S10]  /*40930*/  LDL.LU.64 R52, [R1+0xd0] ;  /* 0x0000d00001347983 */ /* 0x000ef40000300a00 */
[----:B----4-:R0:W-:Y:S01]  /*40940*/  @P5 STG.E.U8 desc[UR6][R50.64], R5 ;  /* 0x0000000532005986 */ /* 0x0101e2000c101106 */
[----:B------:R-:W-:Y:S01]  /*40950*/  ISETP.LT.AND P5, PT, R4, UR4, !P4 ;  /* 0x0000000404007c0c */ /* 0x000fe2000e7a1270 */
[----:B------:R-:W-:-:S02]  /*40960*/  ULDC UR4, c[0x0][0x228] ;  /* 0x00008a0000047ab9 */ /* 0x000fc40000000800 */
[----:B0-----:R-:W4:Y:S10]  /*40970*/  LDL.LU.64 R50, [R1+0xc8] ;  /* 0x0000c80001327983 */ /* 0x001f340000300a00 */
[----:B------:R0:W-:Y:S01]  /*40980*/  @P5 STG.E.U8 desc[UR6][R48.64], R12 ;  /* 0x0000000c30005986 */ /* 0x0001e2000c101106 */
[----:B------:R-:W-:Y:S01]  /*40990*/  ISETP.LT.AND P5, PT, R3, UR4, !P0 ;  /* 0x0000000403007c0c */ /* 0x000fe2000c7a1270 */
[----:B------:R-:W-:-:S02]  /*409a0*/  ULDC UR4, c[0x0][0x228] ;  /* 0x00008a0000047ab9 */ /* 0x000fc40000000800 */
[----:B------:R-:W-:Y:S01]  /*409b0*/  ISETP.LT.AND P0, PT, R4, UR4, !P0 ;  /* 0x0000000404007c0c */ /* 0x000fe2000c701270 */
[----:B------:R-:W-:Y:S01]  /*409c0*/  ULDC UR4, c[0x0][0x228] ;  /* 0x00008a0000047ab9 */ /* 0x000fe20000000800 */
[----:B0-----:R-:W4:Y:S08]  /*409d0*/  LDL.LU.64 R48, [R1+0xc0] ;  /* 0x0000c00001307983 */ /* 0x001f300000300a00 */
[----:B------:R0:W-:Y:S04]  /*409e0*/  @P5 STG.E.U8 desc[UR6][R168.64], R0 ;  /* 0x00000000a8005986 */ /* 0x0001e8000c101106 */
[----:B0-----:R-:W4:Y:S04]  /*409f0*/  LDL.LU.64 R168, [R1+0xb8] ;  /* 0x0000b80001a87983 */ /* 0x001f280000300a00 */
[----:B--2---:R0:W-:Y:S04]  /*40a00*/  @P0 STG.E.U8 desc[UR6][R170.64], R2 ;  /* 0x00000002aa000986 */ /* 0x0041e8000c101106 */
[----:B0-----:R-:W2:Y:S01]  /*40a10*/  LDL.LU.64 R170, [R1+0xb0] ;  /* 0x0000b00001aa7983 */ /* 0x001ea20000300a00 */
[----:B------:R-:W-:-:S04]  /*40a20*/  LOP3.LUT P1, RZ, R9, 0x100000, RZ, 0xc0, !PT ;  /* 0x0010000009ff7812 */ /* 0x000fc8000782c0ff */
[----:B------:R-:W-:Y:S01]  /*40a30*/  ISETP.LT.AND P5, PT, R3, UR4, !P1 ;  /* 0x0000000403007c0c */ /* 0x000fe2000cfa1270 */
[----:B------:R-:W-:Y:S01]  /*40a40*/  ULDC UR4, c[0x0][0x228] ;  /* 0x00008a0000047ab9 */ /* 0x000fe20000000800 */
[----:B------:R-:W-:Y:S02]  /*40a50*/  LOP3.LUT P2, RZ, R9, 0x80000, RZ, 0xc0, !PT ;  /* 0x0008000009ff7812 */ /* 0x000fe4000784c0ff */
[----:B------:R-:W-:Y:S01]  /*40a60*/  ISETP.LT.AND P1, PT, R4, UR5, !P1 ;  /* 0x0000000504007c0c */ /* 0x000fe2000cf21270 */
[----:B------:R-:W-:Y:S01]  /*40a70*/  ULDC UR5, c[0x0][0x228] ;  /* 0x00008a0000057ab9 */ /* 0x000fe20000000800 */
[----:B------:R-:W-:Y:S01]  /*40a80*/  ISETP.LT.AND P0, PT, R3, UR4, !P2 ;  /* 0x0000000403007c0c */ /* 0x000fe2000d701270 */
[----:B------:R-:W-:Y:S01]  /*40a90*/  ULDC UR4, c[0x0][0x228] ;  /* 0x00008a0000047ab9 */ /* 0x000fe20000000800 */
[----:B------:R-:W-:Y:S02]  /*40aa0*/  PRMT R5, R13, 0x7772, RZ ;  /* 0x000077720d057816 */ /* 0x000fe400000000ff */
[----:B------:R-:W-:-:S02]  /*40ab0*/  LOP3.LUT P3, RZ, R9, 0x20000, RZ, 0xc0, !PT ;  /* 0x0002000009ff7812 */ /* 0x000fc4000786c0ff */
[----:B------:R-:W-:Y:S01]  /*40ac0*/  PRMT R13, R13, 0x7773, RZ ;  /* 0x000077730d0d7816 */ /* 0x000fe200000000ff */
[----:B------:R-:W-:Y:S01]  /*40ad0*/  @P5 STG.E.U8 desc[UR6][R60.64], R5 ;  /* 0x000000053c005986 */ /* 0x000fe2000c101106 */
[----:B------:R-:W-:Y:S01]  /*40ae0*/  ISETP.LT.AND P5, PT, R3, UR4, !P3 ;  /* 0x0000000403007c0c */ /* 0x000fe2000dfa1270 */
[----:B------:R-:W-:Y:S01]  /*40af0*/  ULDC UR4, c[0x0][0x228] ;  /* 0x00008a0000047ab9 */ /* 0x000fe20000000800 */
[C---:B------:R-:W-:Y:S02]  /*40b00*/  LOP3.LUT P4, RZ, R9.reuse, 0x10000, RZ, 0xc0, !PT ;  /* 0x0001000009ff7812 */ /* 0x040fe4000788c0ff */
[----:B------:R-:W-:Y:S01]  /*40b10*/  PRMT R0, R14, 0x7770, RZ ;  /* 0x000077700e007816 */ /* 0x000fe200000000ff */
[----:B------:R-:W-:Y:S01]  /*40b20*/  @P1 STG.E.U8 desc[UR6][R58.64], R13 ;  /* 0x0000000d3a001986 */ /* 0x000fe2000c101106 */
[----:B------:R-:W-:Y:S02]  /*40b30*/  LOP3.LUT P6, RZ, R9, 0x40000, RZ, 0xc0, !PT ;  /* 0x0004000009ff7812 */ /* 0x000fe400078cc0ff */
[C---:B------:R-:W-:Y:S01]  /*40b40*/  ISETP.LT.AND P2, PT, R4.reuse, UR4, !P2 ;  /* 0x0000000404007c0c */ /* 0x040fe2000d741270 */
[----:B------:R-:W-:Y:S01]  /*40b50*/  ULDC UR4, c[0x0][0x228] ;  /* 0x00008a0000047ab9 */ /* 0x000fe20000000800 */
[----:B------:R-:W-:Y:S01]  /*40b60*/  ISETP.LT.AND P1, PT, R3, UR5, !P4 ;  /* 0x0000000503007c0c */ /* 0x000fe2000e721270 */
[----:B------:R0:W-:Y:S01]  /*40b70*/  @P0 STG.E.U8 desc[UR6][R56.64], R0 ;  /* 0x0000000038000986 */ /* 0x0001e2000c101106 */
[----:B------:R-:W-:Y:S01]  /*40b80*/  ULDC UR5, c[0x0][0x228] ;  /* 0x00008a0000057ab9 */ /* 0x000fe20000000800 */
[----:B------:R-:W-:-:S02]  /*40b90*/  ISETP.LT.AND P3, PT, R4, UR4, !P3 ;  /* 0x0000000404007c0c */ /* 0x000fc4000df61270 */
[----:B------:R-:W-:Y:S01]  /*40ba0*/  ISETP.LT.AND P0, PT, R3, UR8, !P6 ;  /* 0x0000000803007c0c */ /* 0x000fe2000f701270 */
[----:B------:R-:W-:Y:S01]  /*40bb0*/  ULDC UR8, c[0x0][0x228] ;  /* 0x00008a0000087ab9 */ /* 0x000fe20000000800 */
[C---:B------:R-:W-:Y:S02]  /*40bc0*/  ISETP.LT.AND P4, PT, R4.reuse, UR5, !P4 ;  /* 0x0000000504007c0c */ /* 0x040fe4000e781270 */
[----:B------:R-:W-:Y:S02]  /*40bd0*/  ISETP.LT.AND P6, PT, R4, UR8, !P6 ;  /* 0x0000000804007c0c */ /* 0x000fe4000f7c1270 */
[C---:B------:R-:W-:Y:S02]  /*40be0*/  PRMT R2, R14.reuse, 0x7772, RZ ;  /* 0x000077720e027816 */ /* 0x040fe400000000ff */
[C---:B0-----:R-:W-:Y:S02]  /*40bf0*/  PRMT R0, R14.reuse, 0x7771, RZ ;  /* 0x000077710e007816 */ /* 0x041fe400000000ff */
[----:B------:R-:W-:-:S02]  /*40c00*/  PRMT R14, R14, 0x7773, RZ ;  /* 0x000077730e0e7816 */ /* 0x000fc400000000ff */
[C---:B------:R-:W-:Y:S01]  /*40c10*/  PRMT R3, R15.reuse, 0x7770, RZ ;  /* 0x000077700f037816 */ /* 0x040fe200000000ff */
[----:B------:R0:W-:Y:S01]  /*40c20*/  @P2 STG.E.U8 desc[UR6][R54.64], R0 ;  /* 0x0000000036002986 */ /* 0x0001e2000c101106 */
[C---:B------:R-:W-:Y:S02]  /*40c30*/  PRMT R4, R15.reuse, 0x7771, RZ ;  /* 0x000077710f047816 */ /* 0x040fe400000000ff */
[C---:B------:R-:W-:Y:S02]  /*40c40*/  PRMT R5, R15.reuse, 0x7772, RZ ;  /* 0x000077720f057816 */ /* 0x040fe400000000ff */
[----:B------:R-:W-:Y:S01]  /*40c50*/  PRMT R15, R15, 0x7773, RZ ;  /* 0x000077730f0f7816 */ /* 0x000fe200000000ff */
[----:B---3--:R0:W-:Y:S04]  /*40c60*/  @P5 STG.E.U8 desc[UR6][R52.64], R2 ;  /* 0x0000000234005986 */ /* 0x0081e8000c101106 */
[----:B----4-:R0:W-:Y:S04]  /*40c70*/  @P3 STG.E.U8 desc[UR6][R50.64], R14 ;  /* 0x0000000e32003986 */ /* 0x0101e8000c101106 */
[----:B------:R0:W-:Y:S04]  /*40c80*/  @P1 STG.E.U8 desc[UR6][R48.64], R3 ;  /* 0x0000000330001986 */ /* 0x0001e8000c101106 */
[----:B------:R0:W-:Y:S04]  /*40c90*/  @P4 STG.E.U8 desc[UR6][R168.64], R4 ;  /* 0x00000004a8004986 */ /* 0x0001e8000c101106 */
[----:B--2---:R0:W-:Y:S01]  /*40ca0*/  @P0 STG.E.U8 desc[UR6][R170.64], R5 ;  /* 0x00000005aa000986 */ /* 0x0041e2000c101106 */
[----:B------:R-:W-:Y:S05]  /*40cb0*/  @!P6 EXIT ;  /* 0x000000000000e94d */ /* 0x000fea0003800000 */
[----:B0-----:R-:W2:Y:S04]  /*40cc0*/  LDL.LU.64 R170, [R1+0xa8] ;  /* 0x0000a80001aa7983 */ /* 0x001ea80000300a00 */
[----:B--2---:R-:W-:Y:S01]  /*40cd0*/  STG.E.U8 desc[UR6][R170.64], R15 ;  /* 0x0000000faa007986 */ /* 0x004fe2000c101106 */
[----:B------:R-:W-:Y:S05]  /*40ce0*/  EXIT ;  /* 0x000000000000794d */ /* 0x000fea0003800000 */
.L_x_3:
[----:B------:R-:W-:-:S00]  /*40cf0*/  BRA `(.L_x_3) ;  /* 0xfffffffc00fc7947 */ /* 0x000fc0000383ffff */
[----:B------:R-:W-:-:S00]  /*40d00*/  NOP ;  /* 0x0000000000007918 */ /* 0x000fc00000000000 */
[----:B------:R-:W-:-:S00]  /*40d10*/  NOP ;  /* 0x0000000000007918 */ /* 0x000fc00000000000 */
[----:B------:R-:W-:-:S00]  /*40d20*/  NOP ;  /* 0x0000000000007918 */ /* 0x000fc00000000000 */
[----:B------:R-:W-:-:S00]  /*40d30*/  NOP ;  /* 0x0000000000007918 */ /* 0x000fc00000000000 */
[----:B------:R-:W-:-:S00]  /*40d40*/  NOP ;  /* 0x0000000000007918 */ /* 0x000fc00000000000 */
[----:B------:R-:W-:-:S00]  /*40d50*/  NOP ;  /* 0x0000000000007918 */ /* 0x000fc00000000000 */
[----:B------:R-:W-:-:S00]  /*40d60*/  NOP ;  /* 0x0000000000007918 */ /* 0x000fc00000000000 */
[----:B------:R-:W-:-:S00]  /*40d70*/  NOP ;  /* 0x0000000000007918 */ /* 0x000fc00000000000 */
.L_x_4:


//--------------------- .nv.shared.matmul_kernel  --------------------------
	.section	.nv.shared.matmul_kernel,"aw",@nobits
	.sectionflags	@""
	.align	16
	.zero		1024


//--------------------- .nv.shared.reserved.0     --------------------------
	.section	.nv.shared.reserved.0,"aw",@nobits
	.weak		__nv_reservedSMEM_offset_0_alias
	.size		__nv_reservedSMEM_offset_0_alias, 0, 0
	.other		__nv_reservedSMEM_offset_0_alias,@"STO_CUDA_RESERVED_SHARED STV_DEFAULT"
__nv_reservedSMEM_offset_0_alias:
	.zero		0


//--------------------- .nv.constant0.matmul_kernel --------------------------
	.section	.nv.constant0.matmul_kernel,"a",@progbits
	.sectionflags	@""
	.align	4
.nv.constant0.matmul_kernel:
	.zero		608


//--------------------- SYMBOLS --------------------------

	.type		.nv.reservedSmem.offset0,@object
	.size		.nv.reservedSmem.offset0,0x4
